def attn_fwd(
    Q,
    K,
    V,
    Out,
    Lse,
    sm_scale,
    stride_qz,
    stride_qh,
    stride_qm,
    stride_qk,
    stride_kz,
    stride_kh,
    stride_kn,
    stride_kk,
    stride_vz,
    stride_vh,
    stride_vn,
    stride_vk,
    stride_oz,
    stride_oh,
    stride_om,
    stride_ok,
    seqlen_q,
    seqlen_k,
    BLOCK_M: tl.constexpr,
    BLOCK_N: tl.constexpr,
    HEAD_DIM: tl.constexpr,
    CAUSAL: tl.constexpr,
):
    start_m = tl.program_id(0)
    off_hz = tl.program_id(1)
    q_off = off_hz * stride_qh
    k_off = off_hz * stride_kh
    v_off = off_hz * stride_vh
    offs_m = start_m * BLOCK_M + tl.arange(0, BLOCK_M)
    offs_d = tl.arange(0, HEAD_DIM)
    offs_n = tl.arange(0, BLOCK_N)
    q_ptrs = Q + q_off + offs_m[:, None] * stride_qm + offs_d[None, :] * stride_qk
    k_ptrs = K + k_off + offs_d[:, None] * stride_kk + offs_n[None, :] * stride_kn
    v_ptrs = V + v_off + offs_n[:, None] * stride_vn + offs_d[None, :] * stride_vk
    m_i = tl.full([BLOCK_M], float("-inf"), dtype=tl.float32)
    l_i = tl.zeros([BLOCK_M], dtype=tl.float32) + 1.0
    acc = tl.zeros([BLOCK_M, HEAD_DIM], dtype=tl.float32)
    q = tl.load(q_ptrs)
    acc, l_i, m_i = _attn_fwd_inner(
        acc,
        l_i,
        m_i,
        q,
        k_ptrs,
        v_ptrs,
        sm_scale,
        stride_kn,
        stride_vn,
        start_m,
        seqlen_k,
        BLOCK_M,
        BLOCK_N,
        HEAD_DIM,
        CAUSAL,
    )
    acc = acc / l_i[:, None]
    lse = m_i + tl.math.log2(l_i) / 1.4426950408889634
    o_ptrs = (
        Out
        + off_hz * stride_oh
        + offs_m[:, None] * stride_om
        + offs_d[None, :] * stride_ok
    )
    tl.store(o_ptrs, acc.to(Out.dtype.element_ty))
    tl.store(Lse + off_hz * seqlen_q + offs_m, lse)

# config = {"BLOCK_M": 32, "BLOCK_N": 128, "HEAD_DIM": 256, "arch": "sm_100", "causal": true, "dtype": "fp8e4m3", "num_stages": 2, "num_warps": 8}
# arch = sm_100


// ===== COMPILED SASS (sm_100a) =====

	.target	sm_100a

	.elftype	@"ET_EXEC"


//--------------------- .note.nv.tkinfo           --------------------------
	.section	.note.nv.tkinfo,"",@"SHT_NOTE"
	.sectionflags	@"SHF_NOTE_NV_TKINFO"
	.tkinfo
        /*0018*/ 	.word	0x00000081
        /*0030*/ 	.string	""
        /*0030*/ 	.string	"ptxas-blackwell"
        /*0030*/ 	.string	"Cuda compilation tools, release 12.9, V12.9.86"
        /*0030*/ 	.string	"Build cuda_12.9.r12.9/compiler.36037853_0"
        /*0030*/ 	.string	"-v  -suppress-debug-info  -lineinfo  -arch sm_100a "



//--------------------- .note.nv.cuver            --------------------------
	.section	.note.nv.cuver,"",@"SHT_NOTE"
	.sectionflags	@"SHF_NOTE_NV_CUVER"
        /*0018*/ 	.short	0x0001
        /*001a*/ 	.short	0x0064
        /*001c*/ 	.short	0x0001
        /*001e*/ 	.short	0x0000
        /*0020*/ 	.short	0x0001
        /*0022*/ 	.short	0x0000


//--------------------- .nv.info                  --------------------------
	.section	.nv.info,"",@"SHT_CUDA_INFO"
	.align	4


	//----- nvinfo : EIATTR_REGCOUNT
	.align		4
        /*0000*/ 	.byte	0x04, 0x2f
        /*0002*/ 	.short	(.L_2 - .L_1)
	.align		4
.L_1:
        /*0004*/ 	.word	index@(attn_fwd)
        /*0008*/ 	.word	0x00000080


	//----- nvinfo : EIATTR_FRAME_SIZE
	.align		4
.L_2:
        /*000c*/ 	.byte	0x04, 0x11
        /*000e*/ 	.short	(.L_4 - .L_3)
	.align		4
.L_3:
        /*0010*/ 	.word	index@(attn_fwd)
        /*0014*/ 	.word	0x00000980


	//----- nvinfo : EIATTR_MIN_STACK_SIZE
	.align		4
.L_4:
        /*0018*/ 	.byte	0x04, 0x12
        /*001a*/ 	.short	(.L_6 - .L_5)
	.align		4
.L_5:
        /*001c*/ 	.word	index@(attn_fwd)
        /*0020*/ 	.word	0x00000980
.L_6:


//--------------------- .nv.info.attn_fwd         --------------------------
	.section	.nv.info.attn_fwd,"",@"SHT_CUDA_INFO"
	.sectionflags	@""
	.align	4


	//----- nvinfo : EIATTR_CUDA_API_VERSION
	.align		4
        /*0000*/ 	.byte	0x04, 0x37
        /*0002*/ 	.short	(.L_8 - .L_7)
.L_7:
        /*0004*/ 	.word	0x00000081


	//----- nvinfo : EIATTR_KPARAM_INFO
	.align		4
.L_8:
        /*0008*/ 	.byte	0x04, 0x17
        /*000a*/ 	.short	(.L_10 - .L_9)
.L_9:
        /*000c*/ 	.word	0x00000000
        /*0010*/ 	.short	0x0019
        /*0012*/ 	.short	0x0080
        /*0014*/ 	.byte	0x00, 0xf4, 0x21, 0x00


	//----- nvinfo : EIATTR_KPARAM_INFO
	.align		4
.L_10:
        /*0018*/ 	.byte	0x04, 0x17
        /*001a*/ 	.short	(.L_12 - .L_11)
.L_11:
        /*001c*/ 	.word	0x00000000
        /*0020*/ 	.short	0x0018
        /*0022*/ 	.short	0x0078
        /*0024*/ 	.byte	0x00, 0xf4, 0x21, 0x00


	//----- nvinfo : EIATTR_KPARAM_INFO
	.align		4
.L_12:
        /*0028*/ 	.byte	0x04, 0x17
        /*002a*/ 	.short	(.L_14 - .L_13)
.L_13:
        /*002c*/ 	.word	0x00000000
        /*0030*/ 	.short	0x0017
        /*0032*/ 	.short	0x0070
        /*0034*/ 	.byte	0x00, 0xf0, 0x11, 0x00


	//----- nvinfo : EIATTR_KPARAM_INFO
	.align		4
.L_14:
        /*0038*/ 	.byte	0x04, 0x17
        /*003a*/ 	.short	(.L_16 - .L_15)
.L_15:
        /*003c*/ 	.word	0x00000000
        /*0040*/ 	.short	0x0016
        /*0042*/ 	.short	0x006c
        /*0044*/ 	.byte	0x00, 0xf0, 0x11, 0x00


	//----- nvinfo : EIATTR_KPARAM_INFO
	.align		4
.L_16:
        /*0048*/ 	.byte	0x04, 0x17
        /*004a*/ 	.short	(.L_18 - .L_17)
.L_17:
        /*004c*/ 	.word	0x00000000
        /*0050*/ 	.short	0x0015
        /*0052*/ 	.short	0x0068
        /*0054*/ 	.byte	0x00, 0xf0, 0x11, 0x00


	//----- nvinfo : EIATTR_KPARAM_INFO
	.align		4
.L_18:
        /*0058*/ 	.byte	0x04, 0x17
        /*005a*/ 	.short	(.L_20 - .L_19)
.L_19:
        /*005c*/ 	.word	0x00000000
        /*0060*/ 	.short	0x0014
        /*0062*/ 	.short	0x0064
        /*0064*/ 	.byte	0x00, 0xf0, 0x11, 0x00


	//----- nvinfo : EIATTR_KPARAM_INFO
	.align		4
.L_20:
        /*0068*/ 	.byte	0x04, 0x17
        /*006a*/ 	.short	(.L_22 - .L_21)
.L_21:
        /*006c*/ 	.word	0x00000000
        /*0070*/ 	.short	0x0013
        /*0072*/ 	.short	0x0060
        /*0074*/ 	.byte	0x00, 0xf0, 0x11, 0x00


	//----- nvinfo : EIATTR_KPARAM_INFO
	.align		4
.L_22:
        /*0078*/ 	.byte	0x04, 0x17
        /*007a*/ 	.short	(.L_24 - .L_23)
.L_23:
        /*007c*/ 	.word	0x00000000
        /*0080*/ 	.short	0x0012
        /*0082*/ 	.short	0x005c
        /*0084*/ 	.byte	0x00, 0xf0, 0x11, 0x00


	//----- nvinfo : EIATTR_KPARAM_INFO
	.align		4
.L_24:
        /*0088*/ 	.byte	0x04, 0x17
        /*008a*/ 	.short	(.L_26 - .L_25)
.L_25:
        /*008c*/ 	.word	0x00000000
        /*0090*/ 	.short	0x0011
        /*0092*/ 	.short	0x0058
        /*0094*/ 	.byte	0x00, 0xf0, 0x11, 0x00


	//----- nvinfo : EIATTR_KPARAM_INFO
	.align		4
.L_26:
        /*0098*/ 	.byte	0x04, 0x17
        /*009a*/ 	.short	(.L_28 - .L_27)
.L_27:
        /*009c*/ 	.word	0x00000000
        /*00a0*/ 	.short	0x0010
        /*00a2*/ 	.short	0x0054
        /*00a4*/ 	.byte	0x00, 0xf0, 0x11, 0x00


	//----- nvinfo : EIATTR_KPARAM_INFO
	.align		4
.L_28:
        /*00a8*/ 	.byte	0x04, 0x17
        /*00aa*/ 	.short	(.L_30 - .L_29)
.L_29:
        /*00ac*/ 	.word	0x00000000
        /*00b0*/ 	.short	0x000f
        /*00b2*/ 	.short	0x0050
        /*00b4*/ 	.byte	0x00, 0xf0, 0x11, 0x00


	//----- nvinfo : EIATTR_KPARAM_INFO
	.align		4
.L_30:
        /*00b8*/ 	.byte	0x04, 0x17
        /*00ba*/ 	.short	(.L_32 - .L_31)
.L_31:
        /*00bc*/ 	.word	0x00000000
        /*00c0*/ 	.short	0x000e
        /*00c2*/ 	.short	0x004c
        /*00c4*/ 	.byte	0x00, 0xf0, 0x11, 0x00


	//----- nvinfo : EIATTR_KPARAM_INFO
	.align		4
.L_32:
        /*00c8*/ 	.byte	0x04, 0x17
        /*00ca*/ 	.short	(.L_34 - .L_33)
.L_33:
        /*00cc*/ 	.word	0x00000000
        /*00d0*/ 	.short	0x000d
        /*00d2*/ 	.short	0x0048
        /*00d4*/ 	.byte	0x00, 0xf0, 0x11, 0x00


	//----- nvinfo : EIATTR_KPARAM_INFO
	.align		4
.L_34:
        /*00d8*/ 	.byte	0x04, 0x17
        /*00da*/ 	.short	(.L_36 - .L_35)
.L_35:
        /*00dc*/ 	.word	0x00000000
        /*00e0*/ 	.short	0x000c
        /*00e2*/ 	.short	0x0044
        /*00e4*/ 	.byte	0x00, 0xf0, 0x11, 0x00


	//----- nvinfo : EIATTR_KPARAM_INFO
	.align		4
.L_36:
        /*00e8*/ 	.byte	0x04, 0x17
        /*00ea*/ 	.short	(.L_38 - .L_37)
.L_37:
        /*00ec*/ 	.word	0x00000000
        /*00f0*/ 	.short	0x000b
        /*00f2*/ 	.short	0x0040
        /*00f4*/ 	.byte	0x00, 0xf0, 0x11, 0x00


	//----- nvinfo : EIATTR_KPARAM_INFO
	.align		4
.L_38:
        /*00f8*/ 	.byte	0x04, 0x17
        /*00fa*/ 	.short	(.L_40 - .L_39)
.L_39:
        /*00fc*/ 	.word	0x00000000
        /*0100*/ 	.short	0x000a
        /*0102*/ 	.short	0x003c
        /*0104*/ 	.byte	0x00, 0xf0, 0x11, 0x00


	//----- nvinfo : EIATTR_KPARAM_INFO
	.align		4
.L_40:
        /*0108*/ 	.byte	0x04, 0x17
        /*010a*/ 	.short	(.L_42 - .L_41)
.L_41:
        /*010c*/ 	.word	0x00000000
        /*0110*/ 	.short	0x0009
        /*0112*/ 	.short	0x0038
        /*0114*/ 	.byte	0x00, 0xf0, 0x11, 0x00


	//----- nvinfo : EIATTR_KPARAM_INFO
	.align		4
.L_42:
        /*0118*/ 	.byte	0x04, 0x17
        /*011a*/ 	.short	(.L_44 - .L_43)
.L_43:
        /*011c*/ 	.word	0x00000000
        /*0120*/ 	.short	0x0008
        /*0122*/ 	.short	0x0034
        /*0124*/ 	.byte	0x00, 0xf0, 0x11, 0x00


	//----- nvinfo : EIATTR_KPARAM_INFO
	.align		4
.L_44:
        /*0128*/ 	.byte	0x04, 0x17
        /*012a*/ 	.short	(.L_46 - .L_45)
.L_45:
        /*012c*/ 	.word	0x00000000
        /*0130*/ 	.short	0x0007
        /*0132*/ 	.short	0x0030
        /*0134*/ 	.byte	0x00, 0xf0, 0x11, 0x00


	//----- nvinfo : EIATTR_KPARAM_INFO
	.align		4
.L_46:
        /*0138*/ 	.byte	0x04, 0x17
        /*013a*/ 	.short	(.L_48 - .L_47)
.L_47:
        /*013c*/ 	.word	0x00000000
        /*0140*/ 	.short	0x0006
        /*0142*/ 	.short	0x002c
        /*0144*/ 	.byte	0x00, 0xf0, 0x11, 0x00


	//----- nvinfo : EIATTR_KPARAM_INFO
	.align		4
.L_48:
        /*0148*/ 	.byte	0x04, 0x17
        /*014a*/ 	.short	(.L_50 - .L_49)
.L_49:
        /*014c*/ 	.word	0x00000000
        /*0150*/ 	.short	0x0005
        /*0152*/ 	.short	0x0028
        /*0154*/ 	.byte	0x00, 0xf0, 0x11, 0x00


	//----- nvinfo : EIATTR_KPARAM_INFO
	.align		4
.L_50:
        /*0158*/ 	.byte	0x04, 0x17
        /*015a*/ 	.short	(.L_52 - .L_51)
.L_51:
        /*015c*/ 	.word	0x00000000
        /*0160*/ 	.short	0x0004
        /*0162*/ 	.short	0x0020
        /*0164*/ 	.byte	0x00, 0xf4, 0x21, 0x00


	//----- nvinfo : EIATTR_KPARAM_INFO
	.align		4
.L_52:
        /*0168*/ 	.byte	0x04, 0x17
        /*016a*/ 	.short	(.L_54 - .L_53)
.L_53:
        /*016c*/ 	.word	0x00000000
        /*0170*/ 	.short	0x0003
        /*0172*/ 	.short	0x0018
        /*0174*/ 	.byte	0x00, 0xf4, 0x21, 0x00


	//----- nvinfo : EIATTR_KPARAM_INFO
	.align		4
.L_54:
        /*0178*/ 	.byte	0x04, 0x17
        /*017a*/ 	.short	(.L_56 - .L_55)
.L_55:
        /*017c*/ 	.word	0x00000000
        /*0180*/ 	.short	0x0002
        /*0182*/ 	.short	0x0010
        /*0184*/ 	.byte	0x00, 0xf4, 0x21, 0x00


	//----- nvinfo : EIATTR_KPARAM_INFO
	.align		4
.L_56:
        /*0188*/ 	.byte	0x04, 0x17
        /*018a*/ 	.short	(.L_58 - .L_57)
.L_57:
        /*018c*/ 	.word	0x00000000
        /*0190*/ 	.short	0x0001
        /*0192*/ 	.short	0x0008
        /*0194*/ 	.byte	0x00, 0xf4, 0x21, 0x00


	//----- nvinfo : EIATTR_KPARAM_INFO
	.align		4
.L_58:
        /*0198*/ 	.byte	0x04, 0x17
        /*019a*/ 	.short	(.L_60 - .L_59)
.L_59:
        /*019c*/ 	.word	0x00000000
        /*01a0*/ 	.short	0x0000
        /*01a2*/ 	.short	0x0000
        /*01a4*/ 	.byte	0x00, 0xf4, 0x21, 0x00


	//----- nvinfo : EIATTR_SPARSE_MMA_MASK
	.align		4
.L_60:
        /*01a8*/ 	.byte	0x03, 0x50
        /*01aa*/ 	.short	0x0000


	//----- nvinfo : EIATTR_MAXREG_COUNT
	.align		4
        /*01ac*/ 	.byte	0x03, 0x1b
        /*01ae*/ 	.short	0x00ff


	//----- nvinfo : EIATTR_NUM_BARRIERS
	.align		4
        /*01b0*/ 	.byte	0x02, 0x4c
        /*01b2*/ 	.byte	0x01
	.zero		1


	//----- nvinfo : EIATTR_ANNOTATIONS
	.align		4
        /*01b4*/ 	.byte	0x04, 0x55
        /*01b6*/ 	.short	(.L_62 - .L_61)


	//   ....[0]....
.L_61:
        /*01b8*/ 	.word	0x00000001
        /*01bc*/ 	.byte	0x10, 0x10, 0x00, 0x00, 0x01, 0x00, 0x00, 0x00, 0x20, 0x10, 0x00, 0x00, 0x01, 0x00, 0x00, 0x00
        /* <DEDUP_REMOVED lines=649> */
        /*2a5c*/ 	.byte	0x80, 0x23, 0x01, 0x00, 0x01, 0x00, 0x00, 0x00, 0x90, 0x23, 0x01, 0x00


	//----- nvinfo : EIATTR_COOP_GROUP_MASK_REGIDS
	.align		4
.L_62:
        /*2a68*/ 	.byte	0x04, 0x29
        /*2a6a*/ 	.short	(.L_64 - .L_63)


	//   ....[0]....
.L_63:
        /*2a6c*/ 	.word	0xffffffff


	//   ....[1]....
        /*2a70*/ 	.word	0xffffffff


	//   ....[2]....
        /*2a74*/ 	.word	0xffffffff


	//   ....[3]....
        /*2a78*/ 	.word	0xffffffff


	//   ....[4]....
        /*2a7c*/ 	.word	0xffffffff


	//   ....[5]....
        /*2a80*/ 	.word	0xffffffff


	//   ....[6]....
        /*2a84*/ 	.word	0xffffffff


	//   ....[7]....
        /*2a88*/ 	.word	0xffffffff


	//   ....[8]....
        /*2a8c*/ 	.word	0xffffffff


	//   ....[9]....
        /*2a90*/ 	.word	0xffffffff


	//   ....[10]....
        /*2a94*/ 	.word	0xffffffff


	//   ....[11]....
        /*2a98*/ 	.word	0xffffffff


	//   ....[12]....
        /*2a9c*/ 	.word	0xffffffff


	//   ....[13]....
        /*2aa0*/ 	.word	0xffffffff


	//   ....[14]....
        /*2aa4*/ 	.word	0xffffffff


	//   ....[15]....
        /*2aa8*/ 	.word	0xffffffff


	//   ....[16]....
        /*2aac*/ 	.word	0xffffffff


	//   ....[17]....
        /*2ab0*/ 	.word	0xffffffff


	//   ....[18]....
        /*2ab4*/ 	.word	0xffffffff


	//   ....[19]....
        /*2ab8*/ 	.word	0xffffffff


	//   ....[20]....
        /*2abc*/ 	.word	0xffffffff


	//   ....[21]....
        /*2ac0*/ 	.word	0xffffffff


	//----- nvinfo : EIATTR_COOP_GROUP_INSTR_OFFSETS
	.align		4
.L_64:
        /*2ac4*/ 	.byte	0x04, 0x28
        /*2ac6*/ 	.short	(.L_66 - .L_65)


	//   ....[0]....
.L_65:
        /*2ac8*/ 	.word	0x0000c910


	//   ....[1]....
        /*2acc*/ 	.word	0x0000c920


	//   ....[2]....
        /*2ad0*/ 	.word	0x0000c930


	//   ....[3]....
        /*2ad4*/ 	.word	0x0000c940


	//   ....[4]....
        /*2ad8*/ 	.word	0x0000c990


	//   ....[5]....
        /*2adc*/ 	.word	0x0000c9a0


	//   ....[6]....
        /*2ae0*/ 	.word	0x0000c9b0


	//   ....[7]....
        /*2ae4*/ 	.word	0x0000c9c0


	//   ....[8]....
        /*2ae8*/ 	.word	0x0000cbe0


	//   ....[9]....
        /*2aec*/ 	.word	0x0000cc00


	//   ....[10]....
        /*2af0*/ 	.word	0x0000cc20


	//   ....[11]....
        /*2af4*/ 	.word	0x0000d070


	//   ....[12]....
        /*2af8*/ 	.word	0x0000d0a0


	//   ....[13]....
        /*2afc*/ 	.word	0x0000d0c0


	//   ....[14]....
        /*2b00*/ 	.word	0x0000d0d0


	//   ....[15]....
        /*2b04*/ 	.word	0x0000d120


	//   ....[16]....
        /*2b08*/ 	.word	0x0000d180


	//   ....[17]....
        /*2b0c*/ 	.word	0x0000d200


	//   ....[18]....
        /*2b10*/ 	.word	0x0000d220


	//   ....[19]....
        /*2b14*/ 	.word	0x0000d730


	//   ....[20]....
        /*2b18*/ 	.word	0x0000d760


	//   ....[21]....
        /*2b1c*/ 	.word	0x0000d780


	//----- nvinfo : EIATTR_VRC_CTA_INIT_COUNT
	.align		4
.L_66:
        /*2b20*/ 	.byte	0x02, 0x4a
	.zero		1
	.zero		1


	//----- nvinfo : EIATTR_EXIT_INSTR_OFFSETS
	.align		4
        /*2b24*/ 	.byte	0x04, 0x1c
        /*2b26*/ 	.short	(.L_68 - .L_67)


	//   ....[0]....
.L_67:
        /*2b28*/ 	.word	0x000146b0


	//   ....[1]....
        /*2b2c*/ 	.word	0x000146e0


	//----- nvinfo : EIATTR_REQNTID
	.align		4
.L_68:
        /*2b30*/ 	.byte	0x04, 0x10
        /*2b32*/ 	.short	(.L_70 - .L_69)
.L_69:
        /*2b34*/ 	.word	0x00000100
        /*2b38*/ 	.word	0x00000001
        /*2b3c*/ 	.word	0x00000001


	//----- nvinfo : EIATTR_CRS_STACK_SIZE
	.align		4
.L_70:
        /*2b40*/ 	.byte	0x04, 0x1e
        /*2b42*/ 	.short	(.L_72 - .L_71)
.L_71:
        /*2b44*/ 	.word	0x00000000


	//----- nvinfo : EIATTR_CBANK_PARAM_SIZE
	.align		4
.L_72:
        /*2b48*/ 	.byte	0x03, 0x19
        /*2b4a*/ 	.short	0x0088


	//----- nvinfo : EIATTR_PARAM_CBANK
	.align		4
        /*2b4c*/ 	.byte	0x04, 0x0a
        /*2b4e*/ 	.short	(.L_74 - .L_73)
	.align		4
.L_73:
        /*2b50*/ 	.word	index@(.nv.constant0.attn_fwd)
        /*2b54*/ 	.short	0x0380
        /*2b56*/ 	.short	0x0088


	//----- nvinfo : EIATTR_SW_WAR
	.align		4
.L_74:
        /*2b58*/ 	.byte	0x04, 0x36
        /*2b5a*/ 	.short	(.L_76 - .L_75)
.L_75:
        /*2b5c*/ 	.word	0x00000008
.L_76:


//--------------------- .nv.compat                --------------------------
	.section	.nv.compat,"",@"SHT_CUDA_COMPAT_INFO"
	.align	4
        /*0000*/ 	.byte	0x02, 0x02, 0x02, 0x00, 0x02, 0x05, 0x05, 0x00, 0x02, 0x03, 0x00, 0x00, 0x02, 0x06, 0x01, 0x00


//--------------------- .nv.callgraph             --------------------------
	.section	.nv.callgraph,"",@"SHT_CUDA_CALLGRAPH"
	.align	4
	.sectionentsize	8
	.align		4
        /*0000*/ 	.word	0x00000000
	.align		4
        /*0004*/ 	.word	0xffffffff
	.align		4
        /*0008*/ 	.word	0x00000000
	.align		4
        /*000c*/ 	.word	0xfffffffe
	.align		4
        /*0010*/ 	.word	0x00000000
	.align		4
        /*0014*/ 	.word	0xfffffffd
	.align		4
        /*0018*/ 	.word	0x00000000
	.align		4
        /*001c*/ 	.word	0xfffffffc


//--------------------- .nv.constant4             --------------------------
	.section	.nv.constant4,"a",@progbits
	.align	8
	.align		8
.nv.constant4:
        /*0000*/ 	.dword	_$_str


//--------------------- .text.attn_fwd            --------------------------
	.section	.text.attn_fwd,"ax",@progbits
	.align	128
        .global         attn_fwd
        .type           attn_fwd,@function
        .size           attn_fwd,(.L_x_11 - attn_fwd)
        .other          attn_fwd,@"STO_CUDA_ENTRY STV_DEFAULT"
attn_fwd:
.text.attn_fwd:
[----:B------:R-:W0:Y:S01]  /*0000*/  LDC R1, c[0x0][0x37c] ;  /* 0x0000df00ff017b82 */ /* 0x000e220000000800 */
[----:B------:R-:W1:Y:S07]  /*0010*/  S2R R0, SR_CTAID.X ;  /* 0x0000000000007919 */ /* 0x000e6e0000002500 */
[----:B------:R-:W2:Y:S01]  /*0020*/  S2UR UR14, SR_CTAID.Y ;  /* 0x00000000000e79c3 */ /* 0x000ea20000002600 */
[----:B------:R-:W2:Y:S01]  /*0030*/  LDCU.64 UR4, c[0x0][0x3b0] ;  /* 0x00007600ff0477ac */ /* 0x000ea20008000a00 */
[----:B0-----:R-:W-:Y:S01]  /*0040*/  VIADD R1, R1, 0xfffff680 ;  /* 0xfffff68001017836 */ /* 0x001fe20000000000 */
[----:B------:R-:W0:Y:S01]  /*0050*/  S2R R112, SR_TID.X ;  /* 0x0000000000707919 */ /* 0x000e220000002100 */
[----:B------:R-:W3:Y:S04]  /*0060*/  LDCU.64 UR12, c[0x0][0x358] ;  /* 0x00006b00ff0c77ac */ /* 0x000ee80008000a00 */
[----:B------:R-:W4:Y:S08]  /*0070*/  LDC R4, c[0x0][0x3b8] ;  /* 0x0000ee00ff047b82 */ /* 0x000f300000000800 */
[----:B------:R-:W5:Y:S01]  /*0080*/  LDC.64 R6, c[0x0][0x380] ;  /* 0x0000e000ff067b82 */ /* 0x000f620000000a00 */
[----:B--2---:R-:W-:Y:S01]  /*0090*/  UIMAD UR4, UR14, UR4, URZ ;  /* 0x000000040e0472a4 */ /* 0x004fe2000f8e02ff */
[----:B-1----:R-:W-:Y:S01]  /*00a0*/  IMAD.SHL.U32 R48, R0, 0x20, RZ ;  /* 0x0000002000307824 */ /* 0x002fe200078e00ff */
[----:B0-----:R-:W-:-:S04]  /*00b0*/  SHF.R.U32.HI R5, RZ, 0x5, R112 ;  /* 0x00000005ff057819 */ /* 0x001fc80000011670 */
[----:B------:R-:W-:Y:S02]  /*00c0*/  LOP3.LUT R2, R48, 0x1f, R112, 0xf8, !PT ;  /* 0x0000001f30027812 */ /* 0x000fe400078ef870 */
[----:B------:R-:W-:-:S03]  /*00d0*/  SGXT.U32 R5, R5, 0x3 ;  /* 0x000000030505781a */ /* 0x000fc60000000000 */
[----:B------:R-:W-:Y:S01]  /*00e0*/  IMAD R3, R2, UR5, RZ ;  /* 0x0000000502037c24 */ /* 0x000fe2000f8e02ff */
[----:B------:R-:W-:Y:S01]  /*00f0*/  USHF.R.S32.HI UR5, URZ, 0x1f, UR4 ;  /* 0x0000001fff057899 */ /* 0x000fe20008011404 */
[----:B----4-:R-:W-:-:S03]  /*0100*/  IMAD R5, R5, R4, RZ ;  /* 0x0000000405057224 */ /* 0x010fc600078e02ff */
[----:B-----5:R-:W-:Y:S02]  /*0110*/  IADD3 R2, P0, P1, R3, UR4, R6 ;  /* 0x0000000403027c10 */ /* 0x020fe4000f91e006 */
[----:B------:R-:W-:Y:S01]  /*0120*/  SHF.R.S32.HI R0, RZ, 0x1f, R3 ;  /* 0x0000001fff007819 */ /* 0x000fe20000011403 */
[----:B------:R-:W-:-:S03]  /*0130*/  IMAD R3, R4, 0x8, R5 ;  /* 0x0000000804037824 */ /* 0x000fc600078e0205 */
[----:B------:R-:W-:Y:S01]  /*0140*/  IADD3.X R0, PT, PT, R0, UR5, R7, P0, P1 ;  /* 0x0000000500007c10 */ /* 0x000fe200087e2407 */
[C---:B------:R-:W-:Y:S01]  /*0150*/  IMAD R11, R4.reuse, 0x8, R3 ;  /* 0x00000008040b7824 */ /* 0x040fe200078e0203 */
[-C--:B------:R-:W-:Y:S02]  /*0160*/  IADD3 R8, P0, PT, R5, R2.reuse, RZ ;  /* 0x0000000205087210 */ /* 0x080fe40007f1e0ff */
[----:B------:R-:W-:Y:S02]  /*0170*/  IADD3 R6, P1, PT, R3, R2, RZ ;  /* 0x0000000203067210 */ /* 0x000fe40007f3e0ff */
[----:B------:R-:W-:Y:S01]  /*0180*/  LEA.HI.X.SX32 R9, R5, R0, 0x1, P0 ;  /* 0x0000000005097211 */ /* 0x000fe200000f0eff */
[C---:B------:R-:W-:Y:S01]  /*0190*/  IMAD R5, R4.reuse, 0x8, R11 ;  /* 0x0000000804057824 */ /* 0x040fe200078e020b */
[----:B------:R-:W-:Y:S02]  /*01a0*/  IADD3 R10, P0, PT, R11, R2, RZ ;  /* 0x000000020b0a7210 */ /* 0x000fe40007f1e0ff */
[-C--:B------:R-:W-:Y:S01]  /*01b0*/  LEA.HI.X.SX32 R7, R3, R0.reuse, 0x1, P1 ;  /* 0x0000000003077211 */ /* 0x080fe200008f0eff */
[C---:B------:R-:W-:Y:S01]  /*01c0*/  IMAD R15, R4.reuse, 0x8, R5 ;  /* 0x00000008040f7824 */ /* 0x040fe200078e0205 */
[----:B------:R-:W-:Y:S01]  /*01d0*/  LEA.HI.X.SX32 R11, R11, R0, 0x1, P0 ;  /* 0x000000000b0b7211 */ /* 0x000fe200000f0eff */
[----:B---3--:R0:W2:Y:S01]  /*01e0*/  LDG.E.U8 R3, desc[UR12][R8.64] ;  /* 0x0000000c08037981 */ /* 0x0080a2000c1e1100 */
[----:B------:R-:W-:Y:S01]  /*01f0*/  IADD3 R12, P0, PT, R5, R2, RZ ;  /* 0x00000002050c7210 */ /* 0x000fe20007f1e0ff */
[----:B------:R-:W-:-:S02]  /*0200*/  IMAD R17, R4, 0x8, R15 ;  /* 0x0000000804117824 */ /* 0x000fc400078e020f */
[----:B------:R-:W2:Y:S01]  /*0210*/  LDG.E.U8 R6, desc[UR12][R6.64] ;  /* 0x0000000c06067981 */ /* 0x000ea2000c1e1100 */
[----:B------:R-:W-:Y:S01]  /*0220*/  LEA.HI.X.SX32 R13, R5, R0, 0x1, P0 ;  /* 0x00000000050d7211 */ /* 0x000fe200000f0eff */
[C---:B------:R-:W-:Y:S01]  /*0230*/  IMAD R19, R4.reuse, 0x8, R17 ;  /* 0x0000000804137824 */ /* 0x040fe200078e0211 */
[C---:B------:R-:W-:Y:S01]  /*0240*/  IADD3 R14, P0, PT, R15.reuse, R2, RZ ;  /* 0x000000020f0e7210 */ /* 0x040fe20007f1e0ff */
[----:B------:R1:W3:Y:S02]  /*0250*/  LDG.E.U8 R5, desc[UR12][R10.64] ;  /* 0x0000000c0a057981 */ /* 0x0002e4000c1e1100 */
[C---:B0-----:R-:W-:Y:S01]  /*0260*/  IMAD R9, R4.reuse, 0x8, R19 ;  /* 0x0000000804097824 */ /* 0x041fe200078e0213 */
[----:B------:R-:W-:Y:S01]  /*0270*/  LEA.HI.X.SX32 R15, R15, R0, 0x1, P0 ;  /* 0x000000000f0f7211 */ /* 0x000fe200000f0eff */
[----:B------:R0:W3:Y:S01]  /*0280*/  LDG.E.U8 R8, desc[UR12][R12.64] ;  /* 0x0000000c0c087981 */ /* 0x0000e2000c1e1100 */
[-C--:B------:R-:W-:Y:S02]  /*0290*/  IADD3 R16, P0, PT, R17, R2.reuse, RZ ;  /* 0x0000000211107210 */ /* 0x080fe40007f1e0ff */
[----:B------:R-:W-:Y:S01]  /*02a0*/  IADD3 R18, P1, PT, R19, R2, RZ ;  /* 0x0000000213127210 */ /* 0x000fe20007f3e0ff */
[----:B------:R4:W5:Y:S01]  /*02b0*/  LDG.E.U8 R7, desc[UR12][R14.64] ;  /* 0x0000000c0e077981 */ /* 0x000962000c1e1100 */
[----:B------:R-:W-:Y:S01]  /*02c0*/  LEA.HI.X.SX32 R17, R17, R0, 0x1, P0 ;  /* 0x0000000011117211 */ /* 0x000fe200000f0eff */
[----:B-1----:R-:W-:Y:S01]  /*02d0*/  IMAD R11, R4, 0x8, R9 ;  /* 0x00000008040b7824 */ /* 0x002fe200078e0209 */
[----:B------:R-:W-:-:S03]  /*02e0*/  IADD3 R20, P0, PT, R9, R2, RZ ;  /* 0x0000000209147210 */ /* 0x000fc60007f1e0ff */
[C---:B0-----:R-:W-:Y:S01]  /*02f0*/  IMAD R13, R4.reuse, 0x8, R11 ;  /* 0x00000008040d7824 */ /* 0x041fe200078e020b */
[----:B------:R-:W-:Y:S01]  /*0300*/  LEA.HI.X.SX32 R21, R9, R0, 0x1, P0 ;  /* 0x0000000009157211 */ /* 0x000fe200000f0eff */
[----:B------:R0:W5:Y:S01]  /*0310*/  LDG.E.U8 R22, desc[UR12][R16.64] ;  /* 0x0000000c10167981 */ /* 0x000162000c1e1100 */
[----:B------:R-:W-:Y:S01]  /*0320*/  IADD3 R10, P0, PT, R11, R2, RZ ;  /* 0x000000020b0a7210 */ /* 0x000fe20007f1e0ff */
[C---:B------:R-:W-:Y:S01]  /*0330*/  IMAD R23, R4.reuse, 0x8, R13 ;  /* 0x0000000804177824 */ /* 0x040fe200078e020d */
[-C--:B------:R-:W-:Y:S01]  /*0340*/  LEA.HI.X.SX32 R19, R19, R0.reuse, 0x1, P1 ;  /* 0x0000000013137211 */ /* 0x080fe200008f0eff */
[----:B------:R-:W5:Y:S01]  /*0350*/  LDG.E.U8 R24, desc[UR12][R20.64] ;  /* 0x0000000c14187981 */ /* 0x000f62000c1e1100 */
[----:B------:R-:W-:Y:S01]  /*0360*/  LEA.HI.X.SX32 R11, R11, R0, 0x1, P0 ;  /* 0x000000000b0b7211 */ /* 0x000fe200000f0eff */
[----:B------:R-:W-:Y:S01]  /*0370*/  IMAD R25, R4, 0x8, R23 ;  /* 0x0000000804197824 */ /* 0x000fe200078e0217 */
[-C--:B------:R-:W-:Y:S01]  /*0380*/  IADD3 R12, P0, PT, R13, R2.reuse, RZ ;  /* 0x000000020d0c7210 */ /* 0x080fe20007f1e0ff */
[----:B------:R1:W5:Y:S01]  /*0390*/  LDG.E.U8 R9, desc[UR12][R18.64] ;  /* 0x0000000c12097981 */ /* 0x000362000c1e1100 */
[----:B----4-:R-:W-:-:S02]  /*03a0*/  IADD3 R14, P1, PT, R23, R2, RZ ;  /* 0x00000002170e7210 */ /* 0x010fc40007f3e0ff */
[----:B------:R-:W-:Y:S01]  /*03b0*/  LEA.HI.X.SX32 R13, R13, R0, 0x1, P0 ;  /* 0x000000000d0d7211 */ /* 0x000fe200000f0eff */
[----:B------:R4:W5:Y:S01]  /*03c0*/  LDG.E.U8 R26, desc[UR12][R10.64] ;  /* 0x0000000c0a1a7981 */ /* 0x000962000c1e1100 */
[----:B0-----:R-:W-:Y:S01]  /*03d0*/  IADD3 R16, P0, PT, R25, R2, RZ ;  /* 0x0000000219107210 */ /* 0x001fe20007f1e0ff */
[C---:B-1----:R-:W-:Y:S01]  /*03e0*/  IMAD R19, R4.reuse, 0x8, R25 ;  /* 0x0000000804137824 */ /* 0x042fe200078e0219 */
[-C--:B------:R-:W-:Y:S01]  /*03f0*/  LEA.HI.X.SX32 R15, R23, R0.reuse, 0x1, P1 ;  /* 0x00000000170f7211 */ /* 0x080fe200008f0eff */
[----:B------:R-:W5:Y:S02]  /*0400*/  LDG.E.U8 R29, desc[UR12][R12.64] ;  /* 0x0000000c0c1d7981 */ /* 0x000f64000c1e1100 */
[C---:B------:R-:W-:Y:S01]  /*0410*/  IMAD R21, R4.reuse, 0x8, R19 ;  /* 0x0000000804157824 */ /* 0x040fe200078e0213 */
[----:B------:R-:W-:Y:S01]  /*0420*/  LEA.HI.X.SX32 R17, R25, R0, 0x1, P0 ;  /* 0x0000000019117211 */ /* 0x000fe200000f0eff */
[----:B------:R0:W5:Y:S01]  /*0430*/  LDG.E.U8 R28, desc[UR12][R14.64] ;  /* 0x0000000c0e1c7981 */ /* 0x000162000c1e1100 */
[----:B------:R-:W-:Y:S01]  /*0440*/  IADD3 R18, P0, PT, R19, R2, RZ ;  /* 0x0000000213127210 */ /* 0x000fe20007f1e0ff */
[----:B------:R-:W-:-:S02]  /*0450*/  IMAD R23, R4, 0x8, R21 ;  /* 0x0000000804177824 */ /* 0x000fc400078e0215 */
[----:B------:R1:W5:Y:S01]  /*0460*/  LDG.E.U8 R31, desc[UR12][R16.64] ;  /* 0x0000000c101f7981 */ /* 0x000362000c1e1100 */
[----:B------:R-:W-:Y:S01]  /*0470*/  LEA.HI.X.SX32 R19, R19, R0, 0x1, P0 ;  /* 0x0000000013137211 */ /* 0x000fe200000f0eff */
[----:B------:R-:W-:Y:S01]  /*0480*/  IMAD R25, R4, 0x8, R23 ;  /* 0x0000000804197824 */ /* 0x000fe200078e0217 */
[----:B----4-:R-:W-:-:S03]  /*0490*/  IADD3 R10, P0, PT, R21, R2, RZ ;  /* 0x00000002150a7210 */ /* 0x010fc60007f1e0ff */
[C---:B0-----:R-:W-:Y:S01]  /*04a0*/  IMAD R15, R4.reuse, 0x8, R25 ;  /* 0x00000008040f7824 */ /* 0x041fe200078e0219 */
[----:B------:R-:W-:Y:S01]  /*04b0*/  LEA.HI.X.SX32 R11, R21, R0, 0x1, P0 ;  /* 0x00000000150b7211 */ /* 0x000fe200000f0eff */
[----:B------:R0:W4:Y:S01]  /*04c0*/  LDG.E.U8 R30, desc[UR12][R18.64] ;  /* 0x0000000c121e7981 */ /* 0x000122000c1e1100 */
[-C--:B------:R-:W-:Y:S01]  /*04d0*/  IADD3 R12, P0, PT, R25, R2.reuse, RZ ;  /* 0x00000002190c7210 */ /* 0x080fe20007f1e0ff */
[C---:B-1----:R-:W-:Y:S01]  /*04e0*/  IMAD R17, R4.reuse, 0x8, R15 ;  /* 0x0000000804117824 */ /* 0x042fe200078e020f */
[----:B------:R-:W-:Y:S01]  /*04f0*/  IADD3 R20, P1, PT, R23, R2, RZ ;  /* 0x0000000217147210 */ /* 0x000fe20007f3e0ff */
[----:B------:R1:W4:Y:S01]  /*0500*/  LDG.E.U8 R33, desc[UR12][R10.64] ;  /* 0x0000000c0a217981 */ /* 0x000322000c1e1100 */
[-C--:B------:R-:W-:Y:S02]  /*0510*/  LEA.HI.X.SX32 R13, R25, R0.reuse, 0x1, P0 ;  /* 0x00000000190d7211 */ /* 0x080fe400000f0eff */
[----:B------:R-:W-:Y:S01]  /*0520*/  LEA.HI.X.SX32 R21, R23, R0, 0x1, P1 ;  /* 0x0000000017157211 */ /* 0x000fe200008f0eff */
[C---:B------:R-:W-:Y:S01]  /*0530*/  IMAD R23, R4.reuse, 0x8, R17 ;  /* 0x0000000804177824 */ /* 0x040fe200078e0211 */
[C---:B------:R-:W-:Y:S01]  /*0540*/  IADD3 R14, P0, PT, R15.reuse, R2, RZ ;  /* 0x000000020f0e7210 */ /* 0x040fe20007f1e0ff */
[----:B------:R-:W4:Y:S02]  /*0550*/  LDG.E.U8 R35, desc[UR12][R12.64] ;  /* 0x0000000c0c237981 */ /* 0x000f24000c1e1100 */
[----:B------:R-:W-:Y:S01]  /*0560*/  IMAD R25, R4, 0x8, R23 ;  /* 0x0000000804197824 */ /* 0x000fe200078e0217 */
[----:B------:R-:W-:Y:S01]  /*0570*/  LEA.HI.X.SX32 R15, R15, R0, 0x1, P0 ;  /* 0x000000000f0f7211 */ /* 0x000fe200000f0eff */
[----:B------:R1:W4:Y:S01]  /*0580*/  LDG.E.U8 R32, desc[UR12][R20.64] ;  /* 0x0000000c14207981 */ /* 0x000322000c1e1100 */
[----:B------:R-:W-:-:S02]  /*0590*/  IADD3 R16, P0, PT, R17, R2, RZ ;  /* 0x0000000211107210 */ /* 0x000fc40007f1e0ff */
[----:B0-----:R-:W-:Y:S01]  /*05a0*/  IADD3 R18, P1, PT, R23, R2, RZ ;  /* 0x0000000217127210 */ /* 0x001fe20007f3e0ff */
[----:B------:R0:W4:Y:S01]  /*05b0*/  LDG.E.U8 R34, desc[UR12][R14.64] ;  /* 0x0000000c0e227981 */ /* 0x000122000c1e1100 */
[----:B------:R-:W-:Y:S02]  /*05c0*/  LEA.HI.X.SX32 R17, R17, R0, 0x1, P0 ;  /* 0x0000000011117211 */ /* 0x000fe400000f0eff */
[----:B-1----:R-:W-:Y:S01]  /*05d0*/  IADD3 R10, P0, PT, R25, R2, RZ ;  /* 0x00000002190a7210 */ /* 0x002fe20007f1e0ff */
[----:B------:R-:W-:-:S03]  /*05e0*/  IMAD R21, R4, 0x8, R25 ;  /* 0x0000000804157824 */ /* 0x000fc600078e0219 */
[-C--:B------:R-:W-:Y:S01]  /*05f0*/  LEA.HI.X.SX32 R11, R25, R0.reuse, 0x1, P0 ;  /* 0x00000000190b7211 */ /* 0x080fe200000f0eff */
[----:B------:R1:W4:Y:S01]  /*0600*/  LDG.E.U8 R37, desc[UR12][R16.64] ;  /* 0x0000000c10257981 */ /* 0x000322000c1e1100 */
[----:B------:R-:W-:Y:S01]  /*0610*/  LEA.HI.X.SX32 R19, R23, R0, 0x1, P1 ;  /* 0x0000000017137211 */ /* 0x000fe200008f0eff */
[C---:B------:R-:W-:Y:S01]  /*0620*/  IMAD R23, R4.reuse, 0x8, R21 ;  /* 0x0000000804177824 */ /* 0x040fe200078e0215 */
[C---:B------:R-:W-:Y:S01]  /*0630*/  IADD3 R12, P0, PT, R21.reuse, R2, RZ ;  /* 0x00000002150c7210 */ /* 0x040fe20007f1e0ff */
[----:B------:R-:W4:Y:S03]  /*0640*/  LDG.E.U8 R39, desc[UR12][R10.64] ;  /* 0x0000000c0a277981 */ /* 0x000f26000c1e1100 */
[----:B------:R-:W-:Y:S01]  /*0650*/  LEA.HI.X.SX32 R13, R21, R0, 0x1, P0 ;  /* 0x00000000150d7211 */ /* 0x000fe200000f0eff */
[C---:B------:R-:W-:Y:S01]  /*0660*/  IMAD R21, R4.reuse, 0x8, R23 ;  /* 0x0000000804157824 */ /* 0x040fe200078e0217 */
[C---:B0-----:R-:W-:Y:S01]  /*0670*/  IADD3 R14, P0, PT, R23.reuse, R2, RZ ;  /* 0x00000002170e7210 */ /* 0x041fe20007f1e0ff */
[----:B------:R0:W4:Y:S02]  /*0680*/  LDG.E.U8 R36, desc[UR12][R18.64] ;  /* 0x0000000c12247981 */ /* 0x000124000c1e1100 */
[C---:B------:R-:W-:Y:S01]  /*0690*/  IMAD R25, R4.reuse, 0x8, R21 ;  /* 0x0000000804197824 */ /* 0x040fe200078e0215 */
[----:B------:R-:W-:Y:S01]  /*06a0*/  LEA.HI.X.SX32 R15, R23, R0, 0x1, P0 ;  /* 0x00000000170f7211 */ /* 0x000fe200000f0eff */
[----:B------:R0:W4:Y:S03]  /*06b0*/  LDG.E.U8 R38, desc[UR12][R12.64] ;  /* 0x0000000c0c267981 */ /* 0x000126000c1e1100 */
[----:B-1----:R-:W-:Y:S01]  /*06c0*/  IADD3 R16, P0, PT, R25, R2, RZ ;  /* 0x0000000219107210 */ /* 0x002fe20007f1e0ff */
[----:B------:R1:W4:Y:S01]  /*06d0*/  LDG.E.U8 R41, desc[UR12][R14.64] ;  /* 0x0000000c0e297981 */ /* 0x000322000c1e1100 */
[----:B0-----:R-:W-:-:S02]  /*06e0*/  IMAD R19, R4, 0x8, R25 ;  /* 0x0000000804137824 */ /* 0x001fc400078e0219 */
[----:B------:R-:W-:Y:S02]  /*06f0*/  LEA.HI.X.SX32 R17, R25, R0, 0x1, P0 ;  /* 0x0000000019117211 */ /* 0x000fe400000f0eff */
[C---:B------:R-:W-:Y:S01]  /*0700*/  IMAD R23, R4.reuse, 0x8, R19 ;  /* 0x0000000804177824 */ /* 0x040fe200078e0213 */
[-C--:B------:R-:W-:Y:S02]  /*0710*/  IADD3 R10, P0, PT, R19, R2.reuse, RZ ;  /* 0x00000002130a7210 */ /* 0x080fe40007f1e0ff */
[----:B------:R-:W4:Y:S01]  /*0720*/  LDG.E.U8 R43, desc[UR12][R16.64] ;  /* 0x0000000c102b7981 */ /* 0x000f22000c1e1100 */
[----:B------:R-:W-:Y:S02]  /*0730*/  IADD3 R20, P1, PT, R21, R2, RZ ;  /* 0x0000000215147210 */ /* 0x000fe40007f3e0ff */
[-C--:B------:R-:W-:Y:S01]  /*0740*/  LEA.HI.X.SX32 R11, R19, R0.reuse, 0x1, P0 ;  /* 0x00000000130b7211 */ /* 0x080fe200000f0eff */
[----:B------:R-:W-:Y:S01]  /*0750*/  IMAD R19, R4, 0x8, R23 ;  /* 0x0000000804137824 */ /* 0x000fe200078e0217 */
[----:B------:R-:W-:-:S02]  /*0760*/  LEA.HI.X.SX32 R21, R21, R0, 0x1, P1 ;  /* 0x0000000015157211 */ /* 0x000fc400008f0eff */
[C---:B------:R-:W-:Y:S01]  /*0770*/  IADD3 R12, P0, PT, R23.reuse, R2, RZ ;  /* 0x00000002170c7210 */ /* 0x040fe20007f1e0ff */
[C---:B------:R-:W-:Y:S01]  /*0780*/  IMAD R25, R4.reuse, 0x8, R19 ;  /* 0x0000000804197824 */ /* 0x040fe200078e0213 */
[----:B------:R-:W4:Y:S02]  /*0790*/  LDG.E.U8 R42, desc[UR12][R10.64] ;  /* 0x0000000c0a2a7981 */ /* 0x000f24000c1e1100 */
[----:B------:R-:W-:Y:S02]  /*07a0*/  LEA.HI.X.SX32 R13, R23, R0, 0x1, P0 ;  /* 0x00000000170d7211 */ /* 0x000fe400000f0eff */
[----:B------:R0:W4:Y:S01]  /*07b0*/  LDG.E.U8 R40, desc[UR12][R20.64] ;  /* 0x0000000c14287981 */ /* 0x000122000c1e1100 */
[-C--:B-1----:R-:W-:Y:S02]  /*07c0*/  IADD3 R14, P0, PT, R25, R2.reuse, RZ ;  /* 0x00000002190e7210 */ /* 0x082fe40007f1e0ff */
[----:B------:R-:W-:Y:S01]  /*07d0*/  IADD3 R18, P1, PT, R19, R2, RZ ;  /* 0x0000000213127210 */ /* 0x000fe20007f3e0ff */
[----:B------:R1:W4:Y:S01]  /*07e0*/  LDG.E.U8 R45, desc[UR12][R12.64] ;  /* 0x0000000c0c2d7981 */ /* 0x000322000c1e1100 */
[----:B0-----:R-:W-:Y:S01]  /*07f0*/  IMAD R21, R4, 0x8, R25 ;  /* 0x0000000804157824 */ /* 0x001fe200078e0219 */
[----:B------:R-:W-:-:S03]  /*0800*/  LEA.HI.X.SX32 R15, R25, R0, 0x1, P0 ;  /* 0x00000000190f7211 */ /* 0x000fc600000f0eff */
[C---:B------:R-:W-:Y:S01]  /*0810*/  IMAD R23, R4.reuse, 0x8, R21 ;  /* 0x0000000804177824 */ /* 0x040fe200078e0215 */
[----:B------:R-:W-:Y:S02]  /*0820*/  IADD3 R16, P0, PT, R21, R2, RZ ;  /* 0x0000000215107210 */ /* 0x000fe40007f1e0ff */
[-C--:B------:R-:W-:Y:S01]  /*0830*/  LEA.HI.X.SX32 R19, R19, R0.reuse, 0x1, P1 ;  /* 0x0000000013137211 */ /* 0x080fe200008f0eff */
[C---:B------:R-:W-:Y:S01]  /*0840*/  IMAD R25, R4.reuse, 0x8, R23 ;  /* 0x0000000804197824 */ /* 0x040fe200078e0217 */
[----:B------:R-:W-:Y:S01]  /*0850*/  LEA.HI.X.SX32 R17, R21, R0, 0x1, P0 ;  /* 0x0000000015117211 */ /* 0x000fe200000f0eff */
[----:B------:R-:W4:Y:S01]  /*0860*/  LDG.E.U8 R15, desc[UR12][R14.64] ;  /* 0x0000000c0e0f7981 */ /* 0x000f22000c1e1100 */
[-C--:B------:R-:W-:Y:S01]  /*0870*/  IADD3 R10, P0, PT, R23, R2.reuse, RZ ;  /* 0x00000002170a7210 */ /* 0x080fe20007f1e0ff */
[----:B------:R-:W-:Y:S01]  /*0880*/  IMAD R27, R4, 0x8, R25 ;  /* 0x00000008041b7824 */ /* 0x000fe200078e0219 */
[----:B------:R-:W-:Y:S01]  /*0890*/  IADD3 R20, P1, PT, R25, R2, RZ ;  /* 0x0000000219147210 */ /* 0x000fe20007f3e0ff */
[----:B------:R0:W4:Y:S01]  /*08a0*/  LDG.E.U8 R16, desc[UR12][R16.64] ;  /* 0x0000000c10107981 */ /* 0x000122000c1e1100 */
[----:B------:R-:W-:-:S02]  /*08b0*/  LEA.HI.X.SX32 R11, R23, R0, 0x1, P0 ;  /* 0x00000000170b7211 */ /* 0x000fc400000f0eff */
[----:B-1----:R-:W-:Y:S01]  /*08c0*/  IADD3 R12, P0, PT, R27, R2, RZ ;  /* 0x000000021b0c7210 */ /* 0x002fe20007f1e0ff */
[----:B------:R-:W4:Y:S01]  /*08d0*/  LDG.E.U8 R18, desc[UR12][R18.64] ;  /* 0x0000000c12127981 */ /* 0x000f22000c1e1100 */
[-C--:B------:R-:W-:Y:S02]  /*08e0*/  LEA.HI.X.SX32 R21, R25, R0.reuse, 0x1, P1 ;  /* 0x0000000019157211 */ /* 0x080fe400008f0eff */
[----:B------:R-:W-:Y:S01]  /*08f0*/  LEA.HI.X.SX32 R13, R27, R0, 0x1, P0 ;  /* 0x000000001b0d7211 */ /* 0x000fe200000f0eff */
[----:B------:R-:W4:Y:S04]  /*0900*/  LDG.E.U8 R11, desc[UR12][R10.64] ;  /* 0x0000000c0a0b7981 */ /* 0x000f28000c1e1100 */
[----:B------:R-:W4:Y:S04]  /*0910*/  LDG.E.U8 R20, desc[UR12][R20.64] ;  /* 0x0000000c14147981 */ /* 0x000f28000c1e1100 */
[----:B------:R-:W4:Y:S01]  /*0920*/  LDG.E.U8 R13, desc[UR12][R12.64] ;  /* 0x0000000c0c0d7981 */ /* 0x000f22000c1e1100 */
[----:B------:R-:W1:Y:S01]  /*0930*/  S2UR UR7, SR_CgaCtaId ;  /* 0x00000000000779c3 */ /* 0x000e620000008800 */
[----:B------:R-:W-:-:S02]  /*0940*/  LOP3.LUT R0, R112, 0xc0, RZ, 0xc0, !PT ;  /* 0x000000c070007812 */ /* 0x000fc400078ec0ff */
[----:B------:R-:W-:Y:S01]  /*0950*/  LOP3.LUT R115, R112, 0xff, RZ, 0xc0, !PT ;  /* 0x000000ff70737812 */ /* 0x000fe200078ec0ff */
[----:B------:R-:W-:Y:S01]  /*0960*/  UMOV UR4, 0x400 ;  /* 0x0000040000047882 */ /* 0x000fe20000000000 */
[----:B0-----:R-:W-:-:S03]  /*0970*/  SHF.R.U32.HI R17, RZ, 0x2, R0 ;  /* 0x00000002ff117819 */ /* 0x001fc60000011600 */
[----:B------:R-:W-:-:S05]  /*0980*/  IMAD.SHL.U32 R0, R115, 0x2, RZ ;  /* 0x0000000273007824 */ /* 0x000fca00078e00ff */
[----:B------:R-:W-:Y:S01]  /*0990*/  LOP3.LUT R0, R0, R17, RZ, 0x3c, !PT ;  /* 0x0000001100007212 */ /* 0x000fe200078e3cff */
[----:B-1----:R-:W-:Y:S01]  /*09a0*/  ULEA UR7, UR7, UR4, 0x18 ;  /* 0x0000000407077291 */ /* 0x002fe2000f8ec0ff */
[----:B------:R-:W-:Y:S01]  /*09b0*/  IMAD.MOV.U32 R101, RZ, RZ, -0x800000 ;  /* 0xff800000ff657424 */ /* 0x000fe200078e00ff */
[----:B------:R-:W-:Y:S01]  /*09c0*/  CS2R R56, SRZ ;  /* 0x0000000000387805 */ /* 0x000fe2000001ff00 */
[----:B------:R-:W-:Y:S01]  /*09d0*/  IMAD.MOV.U32 R100, RZ, RZ, -0x800000 ;  /* 0xff800000ff647424 */ /* 0x000fe200078e00ff */
[----:B------:R-:W-:Y:S01]  /*09e0*/  CS2R R58, SRZ ;  /* 0x00000000003a7805 */ /* 0x000fe2000001ff00 */
[----:B------:R-:W-:Y:S01]  /*09f0*/  IMAD.MOV.U32 R95, RZ, RZ, -0x800000 ;  /* 0xff800000ff5f7424 */ /* 0x000fe200078e00ff */
[----:B------:R-:W-:Y:S01]  /*0a00*/  CS2R R72, SRZ ;  /* 0x0000000000487805 */ /* 0x000fe2000001ff00 */
[----:B------:R-:W-:Y:S01]  /*0a10*/  IMAD.MOV.U32 R94, RZ, RZ, -0x800000 ;  /* 0xff800000ff5e7424 */ /* 0x000fe200078e00ff */
[----:B------:R-:W-:Y:S02]  /*0a20*/  CS2R R74, SRZ ;  /* 0x00000000004a7805 */ /* 0x000fe4000001ff00 */
[----:B------:R-:W-:-:S02]  /*0a30*/  CS2R R84, SRZ ;  /* 0x0000000000547805 */ /* 0x000fc4000001ff00 */
[----:B------:R-:W-:Y:S02]  /*0a40*/  CS2R R86, SRZ ;  /* 0x0000000000567805 */ /* 0x000fe4000001ff00 */
[----:B------:R-:W-:Y:S02]  /*0a50*/  CS2R R76, SRZ ;  /* 0x00000000004c7805 */ /* 0x000fe4000001ff00 */
[----:B------:R-:W-:Y:S02]  /*0a60*/  CS2R R78, SRZ ;  /* 0x00000000004e7805 */ /* 0x000fe4000001ff00 */
[----:B------:R-:W-:Y:S02]  /*0a70*/  CS2R R46, SRZ ;  /* 0x00000000002e7805 */ /* 0x000fe4000001ff00 */
[----:B------:R-:W-:Y:S02]  /*0a80*/  CS2R R68, SRZ ;  /* 0x0000000000447805 */ /* 0x000fe4000001ff00 */
[----:B------:R-:W-:-:S02]  /*0a90*/  CS2R R70, SRZ ;  /* 0x0000000000467805 */ /* 0x000fc4000001ff00 */
[----:B------:R-:W-:Y:S02]  /*0aa0*/  CS2R R52, SRZ ;  /* 0x0000000000347805 */ /* 0x000fe4000001ff00 */
[----:B------:R-:W-:Y:S02]  /*0ab0*/  CS2R R54, SRZ ;  /* 0x0000000000367805 */ /* 0x000fe4000001ff00 */
[----:B------:R-:W-:Y:S01]  /*0ac0*/  LOP3.LUT R118, R112, 0x1c, RZ, 0xc0, !PT ;  /* 0x0000001c70767812 */ /* 0x000fe200078ec0ff */
[----:B--2---:R-:W-:-:S05]  /*0ad0*/  IMAD R3, R6, 0x100, R3 ;  /* 0x0000010006037824 */ /* 0x004fca00078e0203 */
[----:B------:R-:W-:Y:S01]  /*0ae0*/  F2FP.F16.E4M3.UNPACK_B R3, R3 ;  /* 0x00000003ff03723e */ /* 0x000fe200020006ff */
[----:B---3--:R-:W-:-:S03]  /*0af0*/  IMAD R5, R8, 0x100, R5 ;  /* 0x0000010008057824 */ /* 0x008fc600078e0205 */
[----:B------:R-:W-:Y:S02]  /*0b00*/  PRMT R2, R3, 0x7632, R2 ;  /* 0x0000763203027816 */ /* 0x000fe40000000002 */
[----:B------:R-:W-:Y:S01]  /*0b10*/  F2FP.F16.E4M3.UNPACK_B R5, R5 ;  /* 0x00000005ff05723e */ /* 0x000fe200020006ff */
[----:B-----5:R-:W-:Y:S01]  /*0b20*/  IMAD R7, R22, 0x100, R7 ;  /* 0x0000010016077824 */ /* 0x020fe200078e0207 */
[----:B------:R0:W-:Y:S02]  /*0b30*/  STS.U16 [R0+UR7+0x8000], R3 ;  /* 0x0080000300007988 */ /* 0x0001e40008000407 */
[----:B------:R-:W-:Y:S02]  /*0b40*/  PRMT R4, R5, 0x7632, R4 ;  /* 0x0000763205047816 */ /* 0x000fe40000000004 */
[----:B------:R-:W-:Y:S01]  /*0b50*/  F2FP.F16.E4M3.UNPACK_B R7, R7 ;  /* 0x00000007ff07723e */ /* 0x000fe200020006ff */
[----:B------:R1:W-:Y:S03]  /*0b60*/  STS.U16 [R0+UR7+0x8200], R2 ;  /* 0x0082000200007988 */ /* 0x0003e60008000407 */
[----:B0-----:R-:W-:Y:S01]  /*0b70*/  PRMT R3, R7, 0x7632, R3 ;  /* 0x0000763207037816 */ /* 0x001fe20000000003 */
[----:B------:R-:W-:-:S05]  /*0b80*/  IMAD R26, R29, 0x100, R26 ;  /* 0x000001001d1a7824 */ /* 0x000fca00078e021a */
[----:B------:R-:W-:Y:S01]  /*0b90*/  F2FP.F16.E4M3.UNPACK_B R26, R26 ;  /* 0x0000001aff1a723e */ /* 0x000fe200020006ff */
[----:B------:R-:W-:-:S03]  /*0ba0*/  IMAD R28, R31, 0x100, R28 ;  /* 0x000001001f1c7824 */ /* 0x000fc600078e021c */
[----:B-1----:R-:W-:Y:S01]  /*0bb0*/  PRMT R2, R26, 0x7632, R2 ;  /* 0x000076321a027816 */ /* 0x002fe20000000002 */
[----:B------:R0:W-:Y:S01]  /*0bc0*/  STS.U16 [R0+UR7+0x8600], R4 ;  /* 0x0086000400007988 */ /* 0x0001e20008000407 */
[----:B------:R-:W-:Y:S01]  /*0bd0*/  F2FP.F16.E4M3.UNPACK_B R28, R28 ;  /* 0x0000001cff1c723e */ /* 0x000fe200020006ff */
[----:B----4-:R-:W-:Y:S02]  /*0be0*/  IMAD R30, R33, 0x100, R30 ;  /* 0x00000100211e7824 */ /* 0x010fe400078e021e */
[----:B------:R1:W-:Y:S01]  /*0bf0*/  STS.U16 [R0+UR7+0x8a00], R3 ;  /* 0x008a000300007988 */ /* 0x0003e20008000407 */
[----:B0-----:R-:W-:Y:S02]  /*0c00*/  PRMT R4, R28, 0x7632, R4 ;  /* 0x000076321c047816 */ /* 0x001fe40000000004 */
[----:B------:R-:W-:Y:S01]  /*0c10*/  F2FP.F16.E4M3.UNPACK_B R30, R30 ;  /* 0x0000001eff1e723e */ /* 0x000fe200020006ff */
[----:B------:R-:W-:Y:S01]  /*0c20*/  IMAD R32, R35, 0x100, R32 ;  /* 0x0000010023207824 */ /* 0x000fe200078e0220 */
[----:B------:R0:W-:Y:S04]  /*0c30*/  STS.U16 [R0+UR7+0x9200], R2 ;  /* 0x0092000200007988 */ /* 0x0001e80008000407 */
[----:B------:R-:W-:-:S02]  /*0c40*/  F2FP.F16.E4M3.UNPACK_B R32, R32 ;  /* 0x00000020ff20723e */ /* 0x000fc400020006ff */
[----:B-1----:R-:W-:Y:S01]  /*0c50*/  PRMT R3, R30, 0x7632, R3 ;  /* 0x000076321e037816 */ /* 0x002fe20000000003 */
[----:B------:R-:W-:Y:S01]  /*0c60*/  IMAD R34, R37, 0x100, R34 ;  /* 0x0000010025227824 */ /* 0x000fe200078e0222 */
[----:B0-----:R-:W-:Y:S01]  /*0c70*/  PRMT R2, R32, 0x7632, R2 ;  /* 0x0000763220027816 */ /* 0x001fe20000000002 */
[----:B------:R-:W-:Y:S03]  /*0c80*/  STS.U16 [R0+UR7+0x8400], R5 ;  /* 0x0084000500007988 */ /* 0x000fe60008000407 */
[----:B------:R-:W-:Y:S01]  /*0c90*/  F2FP.F16.E4M3.UNPACK_B R34, R34 ;  /* 0x00000022ff22723e */ /* 0x000fe200020006ff */
[----:B------:R-:W-:Y:S01]  /*0ca0*/  IMAD R36, R39, 0x100, R36 ;  /* 0x0000010027247824 */ /* 0x000fe200078e0224 */
[----:B------:R0:W-:Y:S01]  /*0cb0*/  STS.U16 [R0+UR7+0x9600], R4 ;  /* 0x0096000400007988 */ /* 0x0001e20008000407 */
[----:B------:R-:W-:-:S03]  /*0cc0*/  IMAD R38, R41, 0x100, R38 ;  /* 0x0000010029267824 */ /* 0x000fc600078e0226 */
[----:B------:R-:W-:Y:S01]  /*0cd0*/  F2FP.F16.E4M3.UNPACK_B R36, R36 ;  /* 0x00000024ff24723e */ /* 0x000fe200020006ff */
[----:B------:R1:W-:Y:S01]  /*0ce0*/  STS.U16 [R0+UR7+0x9a00], R3 ;  /* 0x009a000300007988 */ /* 0x0003e20008000407 */
[----:B------:R-:W-:-:S03]  /*0cf0*/  F2FP.F16.E4M3.UNPACK_B R38, R38 ;  /* 0x00000026ff26723e */ /* 0x000fc600020006ff */
[----:B------:R2:W-:Y:S01]  /*0d00*/  STS.U16 [R0+UR7+0x9e00], R2 ;  /* 0x009e000200007988 */ /* 0x0005e20008000407 */
[----:B0-----:R-:W-:Y:S01]  /*0d10*/  PRMT R4, R34, 0x7632, R4 ;  /* 0x0000763222047816 */ /* 0x001fe20000000004 */
[----:B------:R-:W-:Y:S02]  /*0d20*/  IMAD R9, R24, 0x100, R9 ;  /* 0x0000010018097824 */ /* 0x000fe400078e0209 */
[----:B------:R-:W-:-:S05]  /*0d30*/  IMAD R40, R43, 0x100, R40 ;  /* 0x000001002b287824 */ /* 0x000fca00078e0228 */
[----:B------:R-:W-:Y:S01]  /*0d40*/  F2FP.F16.E4M3.UNPACK_B R40, R40 ;  /* 0x00000028ff28723e */ /* 0x000fe200020006ff */
[----:B------:R-:W-:Y:S01]  /*0d50*/  IMAD R42, R45, 0x100, R42 ;  /* 0x000001002d2a7824 */ /* 0x000fe200078e022a */
[----:B-1----:R-:W-:Y:S02]  /*0d60*/  PRMT R3, R36, 0x7632, R3 ;  /* 0x0000763224037816 */ /* 0x002fe40000000003 */
[----:B------:R-:W-:Y:S02]  /*0d70*/  PRMT R5, R40, 0x7632, R5 ;  /* 0x0000763228057816 */ /* 0x000fe40000000005 */
[----:B--2---:R-:W-:Y:S02]  /*0d80*/  PRMT R2, R38, 0x7632, R2 ;  /* 0x0000763226027816 */ /* 0x004fe40000000002 */
[----:B------:R-:W-:Y:S01]  /*0d90*/  F2FP.F16.E4M3.UNPACK_B R42, R42 ;  /* 0x0000002aff2a723e */ /* 0x000fe200020006ff */
[----:B------:R0:W-:Y:S01]  /*0da0*/  STS.U16 [R0+UR7+0xa200], R4 ;  /* 0x00a2000400007988 */ /* 0x0001e20008000407 */
[----:B------:R-:W-:-:S03]  /*0db0*/  F2FP.F16.E4M3.UNPACK_B R9, R9 ;  /* 0x00000009ff09723e */ /* 0x000fc600020006ff */
[----:B------:R1:W-:Y:S01]  /*0dc0*/  STS.U16 [R0+UR7+0xae00], R5 ;  /* 0x00ae000500007988 */ /* 0x0003e20008000407 */
[----:B------:R-:W-:Y:S02]  /*0dd0*/  IMAD R15, R15, 0x100, R18 ;  /* 0x000001000f0f7824 */ /* 0x000fe400078e0212 */
[----:B------:R-:W-:-:S03]  /*0de0*/  IMAD R11, R11, 0x100, R16 ;  /* 0x000001000b0b7824 */ /* 0x000fc600078e0210 */
[----:B------:R-:W-:Y:S01]  /*0df0*/  F2FP.F16.E4M3.UNPACK_B R15, R15 ;  /* 0x0000000fff0f723e */ /* 0x000fe200020006ff */
[----:B------:R-:W-:Y:S01]  /*0e00*/  IMAD R13, R13, 0x100, R20 ;  /* 0x000001000d0d7824 */ /* 0x000fe200078e0214 */
[----:B------:R-:W-:-:S04]  /*0e10*/  F2FP.F16.E4M3.UNPACK_B R11, R11 ;  /* 0x0000000bff0b723e */ /* 0x000fc800020006ff */
[----:B------:R-:W-:Y:S01]  /*0e20*/  F2FP.F16.E4M3.UNPACK_B R13, R13 ;  /* 0x0000000dff0d723e */ /* 0x000fe200020006ff */
[----:B------:R2:W-:Y:S01]  /*0e30*/  STS.U16 [R0+UR7+0xa600], R3 ;  /* 0x00a6000300007988 */ /* 0x0005e20008000407 */
[----:B0-----:R-:W-:Y:S02]  /*0e40*/  PRMT R4, R11, 0x7632, R4 ;  /* 0x000076320b047816 */ /* 0x001fe40000000004 */
[----:B-1----:R-:W-:Y:S01]  /*0e50*/  PRMT R5, R13, 0x7632, R5 ;  /* 0x000076320d057816 */ /* 0x002fe20000000005 */
[----:B------:R0:W-:Y:S01]  /*0e60*/  STS.U16 [R0+UR7+0xaa00], R2 ;  /* 0x00aa000200007988 */ /* 0x0001e20008000407 */
[----:B------:R-:W-:Y:S02]  /*0e70*/  PRMT R6, R9, 0x7632, R6 ;  /* 0x0000763209067816 */ /* 0x000fe40000000006 */
[----:B--2---:R-:W-:Y:S02]  /*0e80*/  PRMT R3, R42, 0x7632, R3 ;  /* 0x000076322a037816 */ /* 0x004fe40000000003 */
[----:B0-----:R-:W-:Y:S01]  /*0e90*/  PRMT R2, R15, 0x7632, R2 ;  /* 0x000076320f027816 */ /* 0x001fe20000000002 */
[----:B------:R0:W-:Y:S04]  /*0ea0*/  STS.U16 [R0+UR7+0xba00], R4 ;  /* 0x00ba000400007988 */ /* 0x0001e80008000407 */
[----:B------:R1:W-:Y:S04]  /*0eb0*/  STS.U16 [R0+UR7+0xbe00], R5 ;  /* 0x00be000500007988 */ /* 0x0003e80008000407 */
[----:B------:R2:W-:Y:S01]  /*0ec0*/  STS.U16 [R0+UR7+0xb200], R3 ;  /* 0x00b2000300007988 */ /* 0x0005e20008000407 */
[----:B0-----:R-:W-:-:S03]  /*0ed0*/  IMAD.MOV.U32 R4, RZ, RZ, 0x3f800000 ;  /* 0x3f800000ff047424 */ /* 0x001fc600078e00ff */
[----:B------:R0:W-:Y:S01]  /*0ee0*/  STS.U16 [R0+UR7+0xb600], R2 ;  /* 0x00b6000200007988 */ /* 0x0001e20008000407 */
[----:B-1----:R-:W-:Y:S02]  /*0ef0*/  IMAD.MOV.U32 R5, RZ, RZ, 0x3f800000 ;  /* 0x3f800000ff057424 */ /* 0x002fe400078e00ff */
[----:B--2---:R-:W-:Y:S02]  /*0f00*/  IMAD.MOV.U32 R3, RZ, RZ, 0x3f800000 ;  /* 0x3f800000ff037424 */ /* 0x004fe400078e00ff */
[----:B0-----:R-:W-:Y:S01]  /*0f10*/  IMAD.MOV.U32 R2, RZ, RZ, 0x3f800000 ;  /* 0x3f800000ff027424 */ /* 0x001fe200078e00ff */
[----:B------:R-:W-:Y:S04]  /*0f20*/  STS.U16 [R0+UR7+0x8800], R7 ;  /* 0x0088000700007988 */ /* 0x000fe80008000407 */
        /* <DEDUP_REMOVED lines=13> */
[----:B------:R0:W-:Y:S04]  /*1000*/  STS.U16 [R0+UR7+0xbc00], R13 ;  /* 0x00bc000d00007988 */ /* 0x0001e80008000407 */
[----:B------:R1:W-:Y:S04]  /*1010*/  STL.64 [R1+0x90], R4 ;  /* 0x0000900401007387 */ /* 0x0003e80000100a00 */
[----:B------:R2:W-:Y:S01]  /*1020*/  STL.64 [R1+0x98], R2 ;  /* 0x0000980201007387 */ /* 0x0005e20000100a00 */
[----:B0-----:R-:W-:-:S05]  /*1030*/  VIADD R0, R48, 0x20 ;  /* 0x0000002030007836 */ /* 0x001fca0000000000 */
[----:B------:R-:W-:Y:S02]  /*1040*/  ISETP.GE.AND P0, PT, R0, 0x1, PT ;  /* 0x000000010000780c */ /* 0x000fe40003f06270 */
[C---:B-1----:R-:W-:Y:S02]  /*1050*/  LOP3.LUT R4, R112.reuse, 0x3, RZ, 0xc0, !PT ;  /* 0x0000000370047812 */ /* 0x042fe400078ec0ff */
[----:B------:R-:W-:Y:S02]  /*1060*/  CS2R R36, SRZ ;  /* 0x0000000000247805 */ /* 0x000fe4000001ff00 */
[----:B------:R-:W-:Y:S02]  /*1070*/  CS2R R38, SRZ ;  /* 0x0000000000267805 */ /* 0x000fe4000001ff00 */
[----:B------:R-:W-:Y:S02]  /*1080*/  CS2R R44, SRZ ;  /* 0x00000000002c7805 */ /* 0x000fe4000001ff00 */
[----:B------:R-:W-:Y:S01]  /*1090*/  LOP3.LUT R0, R112, 0xe0, RZ, 0xc0, !PT ;  /* 0x000000e070007812 */ /* 0x000fe200078ec0ff */
[----:B------:R-:W-:-:S02]  /*10a0*/  IMAD.SHL.U32 R5, R4, 0x20, RZ ;  /* 0x0000002004057824 */ /* 0x000fc400078e00ff */
[----:B--2---:R-:W-:Y:S05]  /*10b0*/  @!P0 BRA `(.L_x_0) ;  /* 0x0000011000b08947 */ /* 0x004fea0003800000 */
[----:B------:R-:W0:Y:S01]  /*10c0*/  LDC R104, c[0x0][0x3d8] ;  /* 0x0000f600ff687b82 */ /* 0x000e220000000800 */
[C---:B------:R-:W-:Y:S01]  /*10d0*/  LOP3.LUT R7, R112.reuse, 0x7, RZ, 0xc0, !PT ;  /* 0x0000000770077812 */ /* 0x040fe200078ec0ff */
[----:B------:R-:W-:Y:S01]  /*10e0*/  IMAD.SHL.U32 R9, R112, 0x2, RZ ;  /* 0x0000000270097824 */ /* 0x000fe200078e00ff */
[----:B------:R-:W-:Y:S01]  /*10f0*/  ISETP.NE.U32.AND P0, PT, R4, RZ, PT ;  /* 0x000000ff0400720c */ /* 0x000fe20003f05070 */
[----:B------:R-:W1:Y:S01]  /*1100*/  LDCU UR6, c[0x0][0x3c8] ;  /* 0x00007900ff0677ac */ /* 0x000e620008000800 */
[----:B------:R-:W-:Y:S01]  /*1110*/  SHF.R.U32.HI R119, RZ, 0x7, R112 ;  /* 0x00000007ff777819 */ /* 0x000fe20000011670 */
[C---:B------:R-:W-:Y:S01]  /*1120*/  IMAD.SHL.U32 R4, R7.reuse, 0x10, RZ ;  /* 0x0000001007047824 */ /* 0x040fe200078e00ff */
[----:B------:R-:W-:Y:S01]  /*1130*/  LOP3.LUT R56, R112, 0xf, RZ, 0xc0, !PT ;  /* 0x0000000f70387812 */ /* 0x000fe200078ec0ff */
[--C-:B------:R-:W-:Y:S01]  /*1140*/  IMAD R11, R7, 0x4, R0.reuse ;  /* 0x00000004070b7824 */ /* 0x100fe200078e0200 */
[----:B------:R-:W-:Y:S01]  /*1150*/  SGXT.U32 R119, R119, 0x1 ;  /* 0x000000017777781a */ /* 0x000fe20000000000 */
[----:B------:R-:W2:Y:S01]  /*1160*/  LDC R103, c[0x0][0x3d8] ;  /* 0x0000f600ff677b82 */ /* 0x000ea20000000800 */
[----:B------:R-:W-:Y:S01]  /*1170*/  LOP3.LUT R4, R4, 0x30, R9, 0x78, !PT ;  /* 0x0000003004047812 */ /* 0x000fe200078e7809 */
[----:B------:R-:W-:Y:S01]  /*1180*/  IMAD R5, R56, 0x100, R5 ;  /* 0x0000010038057824 */ /* 0x000fe200078e0205 */
[----:B------:R-:W-:Y:S01]  /*1190*/  SHF.R.U32.HI R6, RZ, 0x1, R0 ;  /* 0x00000001ff067819 */ /* 0x000fe20000011600 */
[----:B------:R-:W3:Y:S01]  /*11a0*/  LDCU.64 UR8, c[0x0][0x388] ;  /* 0x00007100ff0877ac */ /* 0x000ee20008000a00 */
[----:B------:R-:W-:Y:S01]  /*11b0*/  LOP3.LUT R0, R112, 0x10, RZ, 0xc0, !PT ;  /* 0x0000001070007812 */ /* 0x000fe200078ec0ff */
[----:B------:R-:W-:Y:S01]  /*11c0*/  IMAD.U32 R4, R11, 0x20, R4 ;  /* 0x000000200b047824 */ /* 0x000fe200078e0004 */
[----:B------:R-:W-:Y:S01]  /*11d0*/  LOP3.LUT R6, R5, R6, RZ, 0x3c, !PT ;  /* 0x0000000605067212 */ /* 0x000fe200078e3cff */
[----:B------:R-:W4:Y:S01]  /*11e0*/  LDC R98, c[0x0][0x3d8] ;  /* 0x0000f600ff627b82 */ /* 0x000f220000000800 */
[----:B------:R-:W-:Y:S01]  /*11f0*/  LEA R7, R0, UR7, 0x3 ;  /* 0x0000000700077c11 */ /* 0x000fe2000f8e18ff */
[----:B------:R-:W0:Y:S01]  /*1200*/  LDCU.64 UR4, c[0x0][0x3d0] ;  /* 0x00007a00ff0477ac */ /* 0x000e220008000a00 */
[----:B------:R0:W-:Y:S01]  /*1210*/  STL [R1+0x88], R4 ;  /* 0x0000880401007387 */ /* 0x0001e20000100800 */
[----:B-1----:R-:W-:-:S02]  /*1220*/  IMAD R5, R115, UR6, RZ ;  /* 0x0000000673057c24 */ /* 0x002fc4000f8e02ff */
[----:B0-----:R-:W-:Y:S01]  /*1230*/  IMAD R119, R119, R104, RZ ;  /* 0x0000006877777224 */ /* 0x001fe200078e02ff */
[----:B------:R-:W0:Y:S01]  /*1240*/  LDCU UR15, c[0x0][0x3a8] ;  /* 0x00007500ff0f77ac */ /* 0x000e220008000800 */
[----:B------:R-:W1:Y:S01]  /*1250*/  LDC R97, c[0x0][0x3d8] ;  /* 0x0000f600ff617b82 */ /* 0x000e620000000800 */
[----:B------:R-:W-:Y:S01]  /*1260*/  IMAD.IADD R0, R6, 0x1, R7 ;  /* 0x0000000106007824 */ /* 0x000fe200078e0207 */
[----:B------:R-:W-:Y:S01]  /*1270*/  SHF.R.S32.HI R7, RZ, 0x1f, R5 ;  /* 0x0000001fff077819 */ /* 0x000fe20000011405 */
[C---:B------:R-:W-:Y:S01]  /*1280*/  IMAD R111, R104.reuse, 0x2, R119 ;  /* 0x00000002686f7824 */ /* 0x040fe200078e0277 */
[----:B------:R-:W0:Y:S02]  /*1290*/  LDCU UR16, c[0x0][0x3d4] ;  /* 0x00007a80ff1077ac */ /* 0x000e240008000800 */
[----:B------:R3:W-:Y:S01]  /*12a0*/  STL [R1+0xac], R0 ;  /* 0x0000ac0001007387 */ /* 0x0007e20000100800 */
[C---:B------:R-:W-:Y:S01]  /*12b0*/  IMAD R110, R104.reuse, 0x2, R111 ;  /* 0x00000002686e7824 */ /* 0x040fe200078e026f */
[----:B------:R-:W0:Y:S01]  /*12c0*/  LDC R4, c[0x0][0x3d8] ;  /* 0x0000f600ff047b82 */ /* 0x000e220000000800 */
[----:B------:R-:W0:Y:S02]  /*12d0*/  LDCU UR17, c[0x0][0x3c4] ;  /* 0x00007880ff1177ac */ /* 0x000e240008000800 */
[----:B------:R-:W-:Y:S01]  /*12e0*/  IMAD R109, R104, 0x2, R110 ;  /* 0x00000002686d7824 */ /* 0x000fe200078e026e */
[----:B------:R-:W-:-:S03]  /*12f0*/  UIMAD UR6, UR14, UR4, URZ ;  /* 0x000000040e0672a4 */ /* 0x000fc6000f8e02ff */
[C---:B------:R-:W-:Y:S01]  /*1300*/  IMAD R105, R104.reuse, 0x2, R109 ;  /* 0x0000000268697824 */ /* 0x040fe200078e026d */
[----:B------:R-:W1:Y:S01]  /*1310*/  LDC R6, c[0x0][0x3d8] ;  /* 0x0000f600ff067b82 */ /* 0x000e620000000800 */
[----:B------:R-:W-:Y:S02]  /*1320*/  UMOV UR4, URZ ;  /* 0x000000ff00047c82 */ /* 0x000fe40008000000 */
[----:B------:R-:W-:-:S04]  /*1330*/  IMAD R104, R104, 0x2, R105 ;  /* 0x0000000268687824 */ /* 0x000fc800078e0269 */
[----:B--2---:R-:W-:Y:S01]  /*1340*/  IMAD R103, R103, 0x2, R104 ;  /* 0x0000000267677824 */ /* 0x004fe200078e0268 */
[----:B------:R-:W2:Y:S08]  /*1350*/  LDC R92, c[0x0][0x3d8] ;  /* 0x0000f600ff5c7b82 */ /* 0x000eb00000000800 */
[----:B------:R-:W3:Y:S01]  /*1360*/  LDC R91, c[0x0][0x3d8] ;  /* 0x0000f600ff5b7b82 */ /* 0x000ee20000000800 */
[----:B0-----:R-:W-:-:S04]  /*1370*/  IMAD R99, R4, 0x2, R103 ;  /* 0x0000000204637824 */ /* 0x001fc800078e0267 */
[----:B----4-:R-:W-:-:S03]  /*1380*/  IMAD R98, R98, 0x2, R99 ;  /* 0x0000000262627824 */ /* 0x010fc600078e0263 */
[----:B------:R-:W0:Y:S01]  /*1390*/  LDC R10, c[0x0][0x3d8] ;  /* 0x0000f600ff0a7b82 */ /* 0x000e220000000800 */
[----:B-1----:R-:W-:-:S04]  /*13a0*/  IMAD R97, R97, 0x2, R98 ;  /* 0x0000000261617824 */ /* 0x002fc800078e0262 */
[----:B------:R-:W-:-:S03]  /*13b0*/  IMAD R93, R6, 0x2, R97 ;  /* 0x00000002065d7824 */ /* 0x000fc600078e0261 */
[----:B------:R-:W1:Y:S01]  /*13c0*/  LDC R86, c[0x0][0x3d8] ;  /* 0x0000f600ff567b82 */ /* 0x000e620000000800 */
[----:B--2---:R-:W-:-:S07]  /*13d0*/  IMAD R92, R92, 0x2, R93 ;  /* 0x000000025c5c7824 */ /* 0x004fce00078e025d */
[----:B------:R-:W2:Y:S01]  /*13e0*/  LDC R85, c[0x0][0x3d8] ;  /* 0x0000f600ff557b82 */ /* 0x000ea20000000800 */
[----:B---3--:R-:W-:-:S07]  /*13f0*/  IMAD R91, R91, 0x2, R92 ;  /* 0x000000025b5b7824 */ /* 0x008fce00078e025c */
[----:B------:R-:W3:Y:S01]  /*1400*/  LDC R12, c[0x0][0x3d8] ;  /* 0x0000f600ff0c7b82 */ /* 0x000ee20000000800 */
[----:B0-----:R-:W-:-:S07]  /*1410*/  IMAD R87, R10, 0x2, R91 ;  /* 0x000000020a577824 */ /* 0x001fce00078e025b */
[----:B------:R-:W0:Y:S01]  /*1420*/  LDC R80, c[0x0][0x3d8] ;  /* 0x0000f600ff507b82 */ /* 0x000e220000000800 */
[----:B-1----:R-:W-:-:S07]  /*1430*/  IMAD R86, R86, 0x2, R87 ;  /* 0x0000000256567824 */ /* 0x002fce00078e0257 */
        /* <DEDUP_REMOVED lines=20> */
[----:B------:R-:W3:Y:S01]  /*1580*/  LDC.64 R2, c[0x0][0x3c0] ;  /* 0x0000f000ff027b82 */ /* 0x000ee20000000a00 */
[----:B0-----:R-:W-:-:S07]  /*1590*/  IMAD R63, R38, 0x2, R67 ;  /* 0x00000002263f7824 */ /* 0x001fce00078e0243 */
[----:B------:R-:W0:Y:S01]  /*15a0*/  LDC R44, c[0x0][0x3d8] ;  /* 0x0000f600ff2c7b82 */ /* 0x000e220000000800 */
[----:B-1----:R-:W-:-:S07]  /*15b0*/  IMAD R62, R62, 0x2, R63 ;  /* 0x000000023e3e7824 */ /* 0x002fce00078e023f */
[----:B------:R-:W1:Y:S01]  /*15c0*/  LDC R50, c[0x0][0x3d8] ;  /* 0x0000f600ff327b82 */ /* 0x000e620000000800 */
[----:B--2---:R-:W-:-:S07]  /*15d0*/  IMAD R61, R61, 0x2, R62 ;  /* 0x000000023d3d7824 */ /* 0x004fce00078e023e */
[----:B------:R-:W2:Y:S01]  /*15e0*/  LDC R54, c[0x0][0x3d8] ;  /* 0x0000f600ff367b82 */ /* 0x000ea20000000800 */
[----:B---3--:R-:W-:-:S05]  /*15f0*/  IMAD R2, R2, UR14, RZ ;  /* 0x0000000e02027c24 */ /* 0x008fca000f8e02ff */
[--C-:B------:R-:W-:Y:S01]  /*1600*/  IADD3 R0, P1, P2, R5, UR8, R2.reuse ;  /* 0x0000000805007c10 */ /* 0x100fe2000fa3e002 */
[----:B------:R-:W-:Y:S01]  /*1610*/  USHF.R.S32.HI UR8, URZ, 0x1f, UR6 ;  /* 0x0000001fff087899 */ /* 0x000fe20008011406 */
[----:B------:R-:W3:Y:S01]  /*1620*/  LDC R49, c[0x0][0x3d8] ;  /* 0x0000f600ff317b82 */ /* 0x000ee20000000800 */
[----:B0-----:R-:W-:Y:S01]  /*1630*/  IMAD R57, R44, 0x2, R61 ;  /* 0x000000022c397824 */ /* 0x001fe200078e023d */
[----:B------:R-:W-:Y:S02]  /*1640*/  SHF.R.S32.HI R116, RZ, 0x1f, R2 ;  /* 0x0000001fff747819 */ /* 0x000fe40000011402 */
[----:B------:R-:W-:Y:S02]  /*1650*/  LOP3.LUT R2, R112, 0x7f, RZ, 0xc0, !PT ;  /* 0x0000007f70027812 */ /* 0x000fe400078ec0ff */
[----:B------:R-:W-:Y:S02]  /*1660*/  IADD3.X R116, PT, PT, R7, UR9, R116, P1, P2 ;  /* 0x0000000907747c10 */ /* 0x000fe40008fe4474 */
[----:B------:R-:W0:Y:S01]  /*1670*/  LDC.64 R8, c[0x0][0x390] ;  /* 0x0000e400ff087b82 */ /* 0x000e220000000a00 */
[----:B-1----:R-:W-:-:S02]  /*1680*/  IMAD R55, R50, 0x2, R57 ;  /* 0x0000000232377824 */ /* 0x002fc400078e0239 */
[----:B------:R-:W-:Y:S01]  /*1690*/  IMAD R5, R2, UR5, RZ ;  /* 0x0000000502057c24 */ /* 0x000fe2000f8e02ff */
[----:B------:R-:W-:-:S04]  /*16a0*/  UMOV UR5, URZ ;  /* 0x000000ff00057c82 */ /* 0x000fc80008000000 */
[----:B------:R-:W1:Y:S01]  /*16b0*/  LDC R83, c[0x0][0x3d8] ;  /* 0x0000f600ff537b82 */ /* 0x000e620000000800 */
[----:B--2---:R-:W-:Y:S01]  /*16c0*/  IMAD R54, R54, 0x2, R55 ;  /* 0x0000000236367824 */ /* 0x004fe200078e0237 */
[----:B------:R-:W-:-:S06]  /*16d0*/  SHF.R.S32.HI R2, RZ, 0x1f, R5 ;  /* 0x0000001fff027819 */ /* 0x000fcc0000011405 */
[----:B------:R-:W2:Y:S01]  /*16e0*/  LDC R48, c[0x0][0x3d8] ;  /* 0x0000f600ff307b82 */ /* 0x000ea20000000800 */
[----:B---3--:R-:W-:-:S07]  /*16f0*/  IMAD R50, R49, 0x2, R54 ;  /* 0x0000000231327824 */ /* 0x008fce00078e0236 */
[----:B------:R-:W3:Y:S01]  /*1700*/  LDC R95, c[0x0][0x3d8] ;  /* 0x0000f600ff5f7b82 */ /* 0x000ee20000000800 */
[----:B0-----:R-:W-:Y:S01]  /*1710*/  IADD3 R8, P1, P2, R5, UR6, R8 ;  /* 0x0000000605087c10 */ /* 0x001fe2000fa3e008 */
[----:B------:R-:W-:-:S03]  /*1720*/  UMOV UR6, URZ ;  /* 0x000000ff00067c82 */ /* 0x000fc60008000000 */
[----:B------:R-:W-:Y:S02]  /*1730*/  IADD3.X R2, PT, PT, R2, UR8, R9, P1, P2 ;  /* 0x0000000802027c10 */ /* 0x000fe40008fe4409 */
[----:B------:R-:W-:Y:S01]  /*1740*/  IADD3 R118, P2, PT, R119, R8, RZ ;  /* 0x0000000877767210 */ /* 0x000fe20007f5e0ff */
[----:B------:R-:W0:Y:S01]  /*1750*/  LDC R43, c[0x0][0x3d8] ;  /* 0x0000f600ff2b7b82 */ /* 0x000e220000000800 */
[----:B-1----:R-:W-:Y:S01]  /*1760*/  IMAD R49, R83, 0x2, R50 ;  /* 0x0000000253317824 */ /* 0x002fe200078e0232 */
[----:B------:R-:W-:Y:S02]  /*1770*/  LOP3.LUT P1, RZ, R112, 0x80, RZ, 0xc0, !PT ;  /* 0x0000008070ff7812 */ /* 0x000fe4000782c0ff */
[----:B------:R-:W-:Y:S01]  /*1780*/  LEA.HI.X.SX32 R119, R119, R2, 0x1, P2 ;  /* 0x0000000277777211 */ /* 0x000fe200010f0eff */
[----:B------:R1:W-:Y:S03]  /*1790*/  STL [R1+0x478], R118 ;  /* 0x0004787601007387 */ /* 0x0003e60000100800 */
[----:B------:R-:W4:Y:S01]  /*17a0*/  LDC R42, c[0x0][0x3d8] ;  /* 0x0000f600ff2a7b82 */ /* 0x000f220000000800 */
[----:B--2---:R-:W-:Y:S01]  /*17b0*/  IMAD R48, R48, 0x2, R49 ;  /* 0x0000000230307824 */ /* 0x004fe200078e0231 */
[----:B------:R2:W-:Y:S01]  /*17c0*/  STL [R1+0x474], R119 ;  /* 0x0004747701007387 */ /* 0x0005e20000100800 */
[----:B-1----:R-:W-:-:S05]  /*17d0*/  LOP3.LUT R118, R112, 0x1c, RZ, 0xc0, !PT ;  /* 0x0000001c70767812 */ /* 0x002fca00078ec0ff */
[----:B------:R-:W1:Y:S01]  /*17e0*/  LDC R113, c[0x0][0x3d8] ;  /* 0x0000f600ff717b82 */ /* 0x000e620000000800 */
[----:B---3--:R-:W-:Y:S01]  /*17f0*/  IMAD R44, R95, 0x2, R48 ;  /* 0x000000025f2c7824 */ /* 0x008fe200078e0230 */
[----:B--2---:R-:W-:-:S06]  /*1800*/  IADD3 R119, P2, PT, R111, R8, RZ ;  /* 0x000000086f777210 */ /* 0x004fcc0007f5e0ff */
[----:B------:R-:W2:Y:S01]  /*1810*/  LDC R19, c[0x0][0x3d8] ;  /* 0x0000f600ff137b82 */ /* 0x000ea20000000800 */
[----:B0-----:R-:W-:Y:S01]  /*1820*/  IMAD R43, R43, 0x2, R44 ;  /* 0x000000022b2b7824 */ /* 0x001fe200078e022c */
[----:B------:R0:W-:Y:S01]  /*1830*/  STL [R1+0x480], R119 ;  /* 0x0004807701007387 */ /* 0x0001e20000100800 */
[----:B------:R-:W-:-:S05]  /*1840*/  LEA.HI.X.SX32 R111, R111, R2, 0x1, P2 ;  /* 0x000000026f6f7211 */ /* 0x000fca00010f0eff */
[----:B------:R-:W3:Y:S01]  /*1850*/  LDC R4, c[0x0][0x3d8] ;  /* 0x0000f600ff047b82 */ /* 0x000ee20000000800 */
[----:B----4-:R-:W-:Y:S01]  /*1860*/  IMAD R42, R42, 0x2, R43 ;  /* 0x000000022a2a7824 */ /* 0x010fe200078e022b */
[----:B0-----:R-:W-:-:S06]  /*1870*/  IADD3 R119, P3, PT, R110, R8, RZ ;  /* 0x000000086e777210 */ /* 0x001fcc0007f7e0ff */
[----:B------:R-:W0:Y:S01]  /*1880*/  LDC R37, c[0x0][0x3d8] ;  /* 0x0000f600ff257b82 */ /* 0x000e220000000800 */
[----:B-1----:R-:W-:Y:S01]  /*1890*/  IMAD R38, R113, 0x2, R42 ;  /* 0x0000000271267824 */ /* 0x002fe200078e022a */
[----:B------:R1:W-:Y:S01]  /*18a0*/  STL [R1+0x488], R119 ;  /* 0x0004887701007387 */ /* 0x0003e20000100800 */
[----:B------:R-:W-:-:S05]  /*18b0*/  LEA.HI.X.SX32 R110, R110, R2, 0x1, P3 ;  /* 0x000000026e6e7211 */ /* 0x000fca00018f0eff */
[----:B------:R-:W4:Y:S01]  /*18c0*/  LDC R26, c[0x0][0x3d8] ;  /* 0x0000f600ff1a7b82 */ /* 0x000f220000000800 */
[----:B--2---:R-:W-:Y:S01]  /*18d0*/  IMAD R19, R19, 0x2, R38 ;  /* 0x0000000213137824 */ /* 0x004fe200078e0226 */
[----:B-1----:R-:W-:-:S06]  /*18e0*/  IADD3 R119, P4, PT, R109, R8, RZ ;  /* 0x000000086d777210 */ /* 0x002fcc0007f9e0ff */
[----:B------:R-:W1:Y:S01]  /*18f0*/  LDC R14, c[0x0][0x3d8] ;  /* 0x0000f600ff0e7b82 */ /* 0x000e620000000800 */
[----:B---3--:R-:W-:Y:S01]  /*1900*/  IMAD R4, R4, 0x2, R19 ;  /* 0x0000000204047824 */ /* 0x008fe200078e0213 */
[----:B------:R-:W-:Y:S01]  /*1910*/  LEA.HI.X.SX32 R109, R109, R2, 0x1, P4 ;  /* 0x000000026d6d7211 */ /* 0x000fe200020f0eff */
[----:B------:R-:W-:Y:S04]  /*1920*/  STL [R1+0x490], R119 ;  /* 0x0004907701007387 */ /* 0x000fe80000100800 */
[----:B------:R2:W-:Y:S01]  /*1930*/  STL [R1+0x47c], R111 ;  /* 0x00047c6f01007387 */ /* 0x0005e20000100800 */
[----:B------:R-:W3:Y:S01]  /*1940*/  LDC R36, c[0x0][0x3d8] ;  /* 0x0000f600ff247b82 */ /* 0x000ee20000000800 */
[----:B0-----:R-:W-:Y:S02]  /*1950*/  IMAD R37, R37, 0x2, R4 ;  /* 0x0000000225257824 */ /* 0x001fe400078e0204 */
[----:B------:R0:W-:Y:S04]  /*1960*/  STL [R1+0x484], R110 ;  /* 0x0004846e01007387 */ /* 0x0001e80000100800 */
[----:B------:R0:W-:Y:S01]  /*1970*/  STL [R1+0x48c], R109 ;  /* 0x00048c6d01007387 */ /* 0x0001e20000100800 */
[----:B------:R-:W3:Y:S01]  /*1980*/  LDC R25, c[0x0][0x3d8] ;  /* 0x0000f600ff197b82 */ /* 0x000ee20000000800 */
[-C--:B--2---:R-:W-:Y:S01]  /*1990*/  IADD3 R111, P2, PT, R105, R8.reuse, RZ ;  /* 0x00000008696f7210 */ /* 0x084fe20007f5e0ff */
[----:B----4-:R-:W-:Y:S01]  /*19a0*/  IMAD R26, R26, 0x2, R37 ;  /* 0x000000021a1a7824 */ /* 0x010fe200078e0225 */
[----:B0-----:R-:W-:-:S03]  /*19b0*/  IADD3 R110, P3, PT, R104, R8, RZ ;  /* 0x00000008686e7210 */ /* 0x001fc60007f7e0ff */
[----:B------:R0:W-:Y:S01]  /*19c0*/  STL [R1+0x498], R111 ;  /* 0x0004986f01007387 */ /* 0x0001e20000100800 */
[----:B------:R-:W-:Y:S01]  /*19d0*/  LEA.HI.X.SX32 R105, R105, R2, 0x1, P2 ;  /* 0x0000000269697211 */ /* 0x000fe200010f0eff */
[----:B------:R-:W2:Y:S01]  /*19e0*/  LDC R6, c[0x0][0x3d8] ;  /* 0x0000f600ff067b82 */ /* 0x000ea20000000800 */
[C---:B------:R-:W-:Y:S01]  /*19f0*/  IADD3 R109, P4, PT, R103.reuse, R8, RZ ;  /* 0x00000008676d7210 */ /* 0x040fe20007f9e0ff */
[----:B-1----:R-:W-:Y:S01]  /*1a00*/  IMAD R14, R14, 0x2, R26 ;  /* 0x000000020e0e7824 */ /* 0x002fe200078e021a */
[-C--:B------:R-:W-:Y:S01]  /*1a10*/  LEA.HI.X.SX32 R104, R104, R2.reuse, 0x1, P3 ;  /* 0x0000000268687211 */ /* 0x080fe200018f0eff */
[----:B------:R1:W-:Y:S01]  /*1a20*/  STL [R1+0x4a0], R110 ;  /* 0x0004a06e01007387 */ /* 0x0003e20000100800 */
[----:B------:R-:W-:-:S03]  /*1a30*/  LEA.HI.X.SX32 R103, R103, R2, 0x1, P4 ;  /* 0x0000000267677211 */ /* 0x000fc600020f0eff */
[----:B------:R-:W4:Y:S01]  /*1a40*/  LDC R35, c[0x0][0x3d8] ;  /* 0x0000f600ff237b82 */ /* 0x000f220000000800 */
[----:B------:R0:W-:Y:S01]  /*1a50*/  STL [R1+0x4a8], R109 ;  /* 0x0004a86d01007387 */ /* 0x0001e20000100800 */
[----:B---3--:R-:W-:Y:S02]  /*1a60*/  IMAD R36, R36, 0x2, R14 ;  /* 0x0000000224247824 */ /* 0x008fe400078e020e */
[C---:B0-----:R-:W-:Y:S01]  /*1a70*/  IMAD R111, R3.reuse, 0x64, RZ ;  /* 0x00000064036f7824 */ /* 0x041fe200078e02ff */
[----:B------:R0:W-:Y:S01]  /*1a80*/  STL [R1+0x494], R105 ;  /* 0x0004946901007387 */ /* 0x0001e20000100800 */
[----:B-1----:R-:W-:Y:S02]  /*1a90*/  IMAD R110, R3, 0x63, RZ ;  /* 0x00000063036e7824 */ /* 0x002fe400078e02ff */
[----:B------:R-:W1:Y:S01]  /*1aa0*/  LDC R18, c[0x0][0x3d8] ;  /* 0x0000f600ff127b82 */ /* 0x000e620000000800 */
[----:B------:R3:W-:Y:S01]  /*1ab0*/  STL [R1+0x49c], R104 ;  /* 0x00049c6801007387 */ /* 0x0007e20000100800 */
[----:B------:R-:W-:-:S02]  /*1ac0*/  IMAD R25, R25, 0x2, R36 ;  /* 0x0000000219197824 */ /* 0x000fc400078e0224 */
[----:B------:R-:W-:Y:S01]  /*1ad0*/  IMAD R109, R3, 0x62, RZ ;  /* 0x00000062036d7824 */ /* 0x000fe200078e02ff */
[----:B------:R3:W-:Y:S01]  /*1ae0*/  STL [R1+0x4a4], R103 ;  /* 0x0004a46701007387 */ /* 0x0007e20000100800 */
[CC--:B0-----:R-:W-:Y:S02]  /*1af0*/  IADD3 R105, P2, PT, R99.reuse, R8.reuse, RZ ;  /* 0x0000000863697210 */ /* 0x0c1fe40007f5e0ff */
[----:B------:R-:W0:Y:S01]  /*1b00*/  LDC R13, c[0x0][0x3d8] ;  /* 0x0000f600ff0d7b82 */ /* 0x000e220000000800 */
[----:B--2---:R-:W-:Y:S01]  /*1b10*/  IMAD R6, R6, 0x2, R25 ;  /* 0x0000000206067824 */ /* 0x004fe200078e0219 */
[----:B---3--:R-:W-:Y:S01]  /*1b20*/  IADD3 R104, P3, PT, R98, R8, RZ ;  /* 0x0000000862687210 */ /* 0x008fe20007f7e0ff */
[----:B------:R2:W-:Y:S01]  /*1b30*/  STL [R1+0x4b0], R105 ;  /* 0x0004b06901007387 */ /* 0x0005e20000100800 */
[----:B------:R-:W-:Y:S02]  /*1b40*/  LEA.HI.X.SX32 R99, R99, R2, 0x1, P2 ;  /* 0x0000000263637211 */ /* 0x000fe400010f0eff */
[----:B------:R-:W-:-:S02]  /*1b50*/  IADD3 R103, P4, PT, R97, R8, RZ ;  /* 0x0000000861677210 */ /* 0x000fc40007f9e0ff */
[----:B------:R-:W3:Y:S01]  /*1b60*/  LDC R34, c[0x0][0x3d8] ;  /* 0x0000f600ff227b82 */ /* 0x000ee20000000800 */
[-C--:B------:R-:W-:Y:S01]  /*1b70*/  LEA.HI.X.SX32 R98, R98, R2.reuse, 0x1, P3 ;  /* 0x0000000262627211 */ /* 0x080fe200018f0eff */
[----:B------:R1:W-:Y:S01]  /*1b80*/  STL [R1+0x4b8], R104 ;  /* 0x0004b86801007387 */ /* 0x0003e20000100800 */
[----:B------:R-:W-:Y:S01]  /*1b90*/  LEA.HI.X.SX32 R97, R97, R2, 0x1, P4 ;  /* 0x0000000261617211 */ /* 0x000fe200020f0eff */
[----:B----4-:R-:W-:Y:S02]  /*1ba0*/  IMAD R35, R35, 0x2, R6 ;  /* 0x0000000223237824 */ /* 0x010fe400078e0206 */
[----:B------:R4:W-:Y:S01]  /*1bb0*/  STL [R1+0x4c0], R103 ;  /* 0x0004c06701007387 */ /* 0x0009e20000100800 */
[C---:B--2---:R-:W-:Y:S01]  /*1bc0*/  IMAD R105, R3.reuse, 0x3, RZ ;  /* 0x0000000303697824 */ /* 0x044fe200078e02ff */
[----:B------:R-:W2:Y:S01]  /*1bd0*/  LDC R24, c[0x0][0x3d8] ;  /* 0x0000f600ff187b82 */ /* 0x000ea20000000800 */
[----:B-1----:R-:W-:Y:S01]  /*1be0*/  IMAD R18, R18, 0x2, R35 ;  /* 0x0000000212127824 */ /* 0x002fe200078e0223 */
[----:B------:R1:W-:Y:S01]  /*1bf0*/  STL [R1+0x4ac], R99 ;  /* 0x0004ac6301007387 */ /* 0x0003e20000100800 */
[----:B------:R-:W-:Y:S01]  /*1c00*/  IMAD.SHL.U32 R104, R3, 0x4, RZ ;  /* 0x0000000403687824 */ /* 0x000fe200078e00ff */
[----:B------:R-:W-:-:S02]  /*1c10*/  IADD3 RZ, P6, PT, R105, R0, RZ ;  /* 0x0000000069ff7210 */ /* 0x000fc40007fde0ff */
[----:B------:R1:W-:Y:S02]  /*1c20*/  STL [R1+0x4b4], R98 ;  /* 0x0004b46201007387 */ /* 0x0003e40000100800 */
[----:B------:R-:W2:Y:S01]  /*1c30*/  LDC R17, c[0x0][0x3d8] ;  /* 0x0000f600ff117b82 */ /* 0x000ea20000000800 */
[----:B0-----:R-:W-:Y:S01]  /*1c40*/  IMAD R13, R13, 0x2, R18 ;  /* 0x000000020d0d7824 */ /* 0x001fe200078e0212 */
[----:B------:R0:W-:Y:S01]  /*1c50*/  STL [R1+0x4bc], R97 ;  /* 0x0004bc6101007387 */ /* 0x0001e20000100800 */
[----:B----4-:R-:W-:Y:S01]  /*1c60*/  IMAD R103, R3, 0x5, RZ ;  /* 0x0000000503677824 */ /* 0x010fe200078e02ff */
[CC--:B-1----:R-:W-:Y:S02]  /*1c70*/  IADD3 R99, P2, PT, R93.reuse, R8.reuse, RZ ;  /* 0x000000085d637210 */ /* 0x0c2fe40007f5e0ff */
[----:B------:R-:W-:Y:S02]  /*1c80*/  IADD3 R98, P3, PT, R92, R8, RZ ;  /* 0x000000085c627210 */ /* 0x000fe40007f7e0ff */
[----:B------:R-:W1:Y:S01]  /*1c90*/  LDC R33, c[0x0][0x3d8] ;  /* 0x0000f600ff217b82 */ /* 0x000e620000000800 */
[----:B------:R-:W-:Y:S01]  /*1ca0*/  LEA.HI.X.SX32 R93, R93, R2, 0x1, P2 ;  /* 0x000000025d5d7211 */ /* 0x000fe200010f0eff */
[----:B------:R4:W-:Y:S01]  /*1cb0*/  STL [R1+0x4c8], R99 ;  /* 0x0004c86301007387 */ /* 0x0009e20000100800 */
[C---:B0-----:R-:W-:Y:S01]  /*1cc0*/  IADD3 R97, P4, PT, R91.reuse, R8, RZ ;  /* 0x000000085b617210 */ /* 0x041fe20007f9e0ff */
[----:B---3--:R-:W-:Y:S01]  /*1cd0*/  IMAD R34, R34, 0x2, R13 ;  /* 0x0000000222227824 */ /* 0x008fe200078e020d */
[-C--:B------:R-:W-:Y:S01]  /*1ce0*/  LEA.HI.X.SX32 R92, R92, R2.reuse, 0x1, P3 ;  /* 0x000000025c5c7211 */ /* 0x080fe200018f0eff */
[----:B------:R0:W-:Y:S01]  /*1cf0*/  STL [R1+0x4d0], R98 ;  /* 0x0004d06201007387 */ /* 0x0001e20000100800 */
[----:B------:R-:W-:Y:S01]  /*1d00*/  LEA.HI.X.SX32 R91, R91, R2, 0x1, P4 ;  /* 0x000000025b5b7211 */ /* 0x000fe200020f0eff */
[----:B------:R-:W3:Y:S01]  /*1d10*/  LDC R23, c[0x0][0x3d8] ;  /* 0x0000f600ff177b82 */ /* 0x000ee20000000800 */
[----:B--2---:R-:W-:Y:S01]  /*1d20*/  IMAD R24, R24, 0x2, R34 ;  /* 0x0000000218187824 */ /* 0x004fe200078e0222 */
[----:B------:R2:W-:Y:S01]  /*1d30*/  STL [R1+0x4d8], R97 ;  /* 0x0004d86101007387 */ /* 0x0005e20000100800 */
[----:B----4-:R-:W-:-:S03]  /*1d40*/  IMAD R99, R3, 0x9, RZ ;  /* 0x0000000903637824 */ /* 0x010fc600078e02ff */
[----:B------:R4:W-:Y:S01]  /*1d50*/  STL [R1+0x4c4], R93 ;  /* 0x0004c45d01007387 */ /* 0x0009e20000100800 */
[----:B------:R-:W-:Y:S01]  /*1d60*/  IMAD R17, R17, 0x2, R24 ;  /* 0x0000000211117824 */ /* 0x000fe200078e0218 */
[----:B------:R-:W3:Y:S01]  /*1d70*/  LDC R5, c[0x0][0x3d8] ;  /* 0x0000f600ff057b82 */ /* 0x000ee20000000800 */
[C---:B0-----:R-:W-:Y:S01]  /*1d80*/  IMAD R98, R3.reuse, 0xa, RZ ;  /* 0x0000000a03627824 */ /* 0x041fe200078e02ff */
[----:B------:R0:W-:Y:S01]  /*1d90*/  STL [R1+0x4cc], R92 ;  /* 0x0004cc5c01007387 */ /* 0x0001e20000100800 */
[----:B--2---:R-:W-:-:S03]  /*1da0*/  IMAD R97, R3, 0xb, RZ ;  /* 0x0000000b03617824 */ /* 0x004fc600078e02ff */
[----:B------:R2:W-:Y:S01]  /*1db0*/  STL [R1+0x4d4], R91 ;  /* 0x0004d45b01007387 */ /* 0x0005e20000100800 */
[-C--:B----4-:R-:W-:Y:S01]  /*1dc0*/  IADD3 R93, P2, PT, R87, R8.reuse, RZ ;  /* 0x00000008575d7210 */ /* 0x090fe20007f5e0ff */
[----:B------:R-:W4:Y:S01]  /*1dd0*/  LDC R32, c[0x0][0x3d8] ;  /* 0x0000f600ff207b82 */ /* 0x000f220000000800 */
[----:B-1----:R-:W-:Y:S01]  /*1de0*/  IMAD R33, R33, 0x2, R17 ;  /* 0x0000000221217824 */ /* 0x002fe200078e0211 */
[C---:B0-----:R-:W-:Y:S02]  /*1df0*/  IADD3 R92, P3, PT, R86.reuse, R8, RZ ;  /* 0x00000008565c7210 */ /* 0x041fe40007f7e0ff */
[----:B------:R0:W-:Y:S01]  /*1e00*/  STL [R1+0x4e0], R93 ;  /* 0x0004e05d01007387 */ /* 0x0001e20000100800 */
[----:B------:R-:W-:Y:S02]  /*1e10*/  LEA.HI.X.SX32 R87, R87, R2, 0x1, P2 ;  /* 0x0000000257577211 */ /* 0x000fe400010f0eff */
[C---:B--2---:R-:W-:Y:S01]  /*1e20*/  IADD3 R91, P4, PT, R85.reuse, R8, RZ ;  /* 0x00000008555b7210 */ /* 0x044fe20007f9e0ff */
[----:B------:R1:W-:Y:S01]  /*1e30*/  STL [R1+0x4e8], R92 ;  /* 0x0004e85c01007387 */ /* 0x0003e20000100800 */
[-C--:B------:R-:W-:Y:S01]  /*1e40*/  LEA.HI.X.SX32 R86, R86, R2.reuse, 0x1, P3 ;  /* 0x0000000256567211 */ /* 0x080fe200018f0eff */
[----:B------:R-:W2:Y:S01]  /*1e50*/  LDC R10, c[0x0][0x3d8] ;  /* 0x0000f600ff0a7b82 */ /* 0x000ea20000000800 */
[----:B------:R-:W-:Y:S01]  /*1e60*/  LEA.HI.X.SX32 R85, R85, R2, 0x1, P4 ;  /* 0x0000000255557211 */ /* 0x000fe200020f0eff */
[----:B------:R1:W-:Y:S01]  /*1e70*/  STL [R1+0x4f0], R91 ;  /* 0x0004f05b01007387 */ /* 0x0003e20000100800 */
[----:B---3--:R-:W-:-:S02]  /*1e80*/  IMAD R23, R23, 0x2, R33 ;  /* 0x0000000217177824 */ /* 0x008fc400078e0221 */
[----:B0-----:R-:W-:Y:S01]  /*1e90*/  IMAD R93, R3, 0xf, RZ ;  /* 0x0000000f035d7824 */ /* 0x001fe200078e02ff */
[----:B------:R0:W-:Y:S01]  /*1ea0*/  STL [R1+0x4dc], R87 ;  /* 0x0004dc5701007387 */ /* 0x0001e20000100800 */
[----:B------:R-:W-:Y:S01]  /*1eb0*/  IMAD R5, R5, 0x2, R23 ;  /* 0x0000000205057824 */ /* 0x000fe200078e0217 */
[----:B------:R-:W3:Y:S01]  /*1ec0*/  LDC R9, c[0x0][0x3d8] ;  /* 0x0000f600ff097b82 */ /* 0x000ee20000000800 */
[C---:B-1----:R-:W-:Y:S01]  /*1ed0*/  IMAD.SHL.U32 R92, R3.reuse, 0x10, RZ ;  /* 0x00000010035c7824 */ /* 0x042fe200078e00ff */
[----:B------:R1:W-:Y:S01]  /*1ee0*/  STL [R1+0x4e4], R86 ;  /* 0x0004e45601007387 */ /* 0x0003e20000100800 */
[----:B------:R-:W-:-:S03]  /*1ef0*/  IMAD R91, R3, 0x11, RZ ;  /* 0x00000011035b7824 */ /* 0x000fc600078e02ff */
[----:B------:R2:W-:Y:S01]  /*1f00*/  STL [R1+0x4ec], R85 ;  /* 0x0004ec5501007387 */ /* 0x0005e20000100800 */
[----:B----4-:R-:W-:Y:S01]  /*1f10*/  IMAD R32, R32, 0x2, R5 ;  /* 0x0000000220207824 */ /* 0x010fe200078e0205 */
[-C--:B0-----:R-:W-:Y:S01]  /*1f20*/  IADD3 R87, P2, PT, R81, R8.reuse, RZ ;  /* 0x0000000851577210 */ /* 0x081fe20007f5e0ff */
[----:B------:R-:W0:Y:S01]  /*1f30*/  LDC R31, c[0x0][0x3d8] ;  /* 0x0000f600ff1f7b82 */ /* 0x000e220000000800 */
[----:B-1----:R-:W-:-:S03]  /*1f40*/  IADD3 R86, P3, PT, R80, R8, RZ ;  /* 0x0000000850567210 */ /* 0x002fc60007f7e0ff */
[----:B------:R1:W-:Y:S01]  /*1f50*/  STL [R1+0x4f8], R87 ;  /* 0x0004f85701007387 */ /* 0x0003e20000100800 */
[----:B------:R-:W-:Y:S02]  /*1f60*/  LEA.HI.X.SX32 R81, R81, R2, 0x1, P2 ;  /* 0x0000000251517211 */ /* 0x000fe400010f0eff */
[C---:B--2---:R-:W-:Y:S01]  /*1f70*/  IADD3 R85, P4, PT, R79.reuse, R8, RZ ;  /* 0x000000084f557210 */ /* 0x044fe20007f9e0ff */
[----:B------:R2:W-:Y:S01]  /*1f80*/  STL [R1+0x500], R86 ;  /* 0x0005005601007387 */ /* 0x0005e20000100800 */
[-C--:B------:R-:W-:Y:S01]  /*1f90*/  LEA.HI.X.SX32 R80, R80, R2.reuse, 0x1, P3 ;  /* 0x0000000250507211 */ /* 0x080fe200018f0eff */
[----:B------:R-:W4:Y:S01]  /*1fa0*/  LDC R22, c[0x0][0x3d8] ;  /* 0x0000f600ff167b82 */ /* 0x000f220000000800 */
[----:B------:R-:W-:Y:S01]  /*1fb0*/  LEA.HI.X.SX32 R79, R79, R2, 0x1, P4 ;  /* 0x000000024f4f7211 */ /* 0x000fe200020f0eff */
[----:B------:R2:W-:Y:S01]  /*1fc0*/  STL [R1+0x508], R85 ;  /* 0x0005085501007387 */ /* 0x0005e20000100800 */
[----:B------:R-:W-:Y:S02]  /*1fd0*/  IMAD R10, R10, 0x2, R32 ;  /* 0x000000020a0a7824 */ /* 0x000fe400078e0220 */
[----:B-1----:R-:W-:Y:S01]  /*1fe0*/  IMAD R87, R3, 0x15, RZ ;  /* 0x0000001503577824 */ /* 0x002fe200078e02ff */
[----:B------:R1:W-:Y:S01]  /*1ff0*/  STL [R1+0x4f4], R81 ;  /* 0x0004f45101007387 */ /* 0x0003e20000100800 */
[----:B---3--:R-:W-:Y:S01]  /*2000*/  IMAD R9, R9, 0x2, R10 ;  /* 0x0000000209097824 */ /* 0x008fe200078e020a */
[----:B------:R-:W3:Y:S01]  /*2010*/  LDC R16, c[0x0][0x3d8] ;  /* 0x0000f600ff107b82 */ /* 0x000ee20000000800 */
[C---:B--2---:R-:W-:Y:S01]  /*2020*/  IMAD R86, R3.reuse, 0x16, RZ ;  /* 0x0000001603567824 */ /* 0x044fe200078e02ff */
[----:B------:R2:W-:Y:S01]  /*2030*/  STL [R1+0x4fc], R80 ;  /* 0x0004fc5001007387 */ /* 0x0005e20000100800 */
[----:B------:R-:W-:-:S03]  /*2040*/  IMAD R85, R3, 0x17, RZ ;  /* 0x0000001703557824 */ /* 0x000fc600078e02ff */
[----:B------:R4:W-:Y:S01]  /*2050*/  STL [R1+0x504], R79 ;  /* 0x0005044f01007387 */ /* 0x0009e20000100800 */
[----:B0-----:R-:W-:Y:S01]  /*2060*/  IMAD R31, R31, 0x2, R9 ;  /* 0x000000021f1f7824 */ /* 0x001fe200078e0209 */
[-C--:B-1----:R-:W-:Y:S01]  /*2070*/  IADD3 R81, P2, PT, R75, R8.reuse, RZ ;  /* 0x000000084b517210 */ /* 0x082fe20007f5e0ff */
[----:B------:R-:W0:Y:S01]  /*2080*/  LDC R30, c[0x0][0x3d8] ;  /* 0x0000f600ff1e7b82 */ /* 0x000e220000000800 */
[----:B--2---:R-:W-:-:S03]  /*2090*/  IADD3 R80, P3, PT, R74, R8, RZ ;  /* 0x000000084a507210 */ /* 0x004fc60007f7e0ff */
[----:B------:R1:W-:Y:S01]  /*20a0*/  STL [R1+0x510], R81 ;  /* 0x0005105101007387 */ /* 0x0003e20000100800 */
[----:B------:R-:W-:Y:S02]  /*20b0*/  LEA.HI.X.SX32 R75, R75, R2, 0x1, P2 ;  /* 0x000000024b4b7211 */ /* 0x000fe400010f0eff */
[C---:B----4-:R-:W-:Y:S01]  /*20c0*/  IADD3 R79, P4, PT, R73.reuse, R8, RZ ;  /* 0x00000008494f7210 */ /* 0x050fe20007f9e0ff */
[----:B------:R2:W-:Y:S01]  /*20d0*/  STL [R1+0x518], R80 ;  /* 0x0005185001007387 */ /* 0x0005e20000100800 */
[-C--:B------:R-:W-:Y:S01]  /*20e0*/  LEA.HI.X.SX32 R74, R74, R2.reuse, 0x1, P3 ;  /* 0x000000024a4a7211 */ /* 0x080fe200018f0eff */
[----:B------:R-:W4:Y:S01]  /*20f0*/  LDC R21, c[0x0][0x3d8] ;  /* 0x0000f600ff157b82 */ /* 0x000f220000000800 */
[----:B------:R-:W-:Y:S01]  /*2100*/  LEA.HI.X.SX32 R73, R73, R2, 0x1, P4 ;  /* 0x0000000249497211 */ /* 0x000fe200020f0eff */
[----:B------:R2:W-:Y:S01]  /*2110*/  STL [R1+0x520], R79 ;  /* 0x0005204f01007387 */ /* 0x0005e20000100800 */
[----:B------:R-:W-:Y:S02]  /*2120*/  IMAD R22, R22, 0x2, R31 ;  /* 0x0000000216167824 */ /* 0x000fe400078e021f */
[C---:B-1----:R-:W-:Y:S01]  /*2130*/  IMAD R81, R3.reuse, 0x1b, RZ ;  /* 0x0000001b03517824 */ /* 0x042fe200078e02ff */
        /* <DEDUP_REMOVED lines=11> */
[----:B------:R-:W-:Y:S01]  /*21f0*/  STL [R1+0x528], R75 ;  /* 0x0005284b01007387 */ /* 0x000fe20000100800 */
[----:B------:R-:W-:Y:S02]  /*2200*/  LEA.HI.X.SX32 R69, R69, R2, 0x1, P2 ;  /* 0x0000000245457211 */ /* 0x000fe400010f0eff */
[C---:B----4-:R-:W-:Y:S01]  /*2210*/  IADD3 R73, P4, PT, R67.reuse, R8, RZ ;  /* 0x0000000843497210 */ /* 0x050fe20007f9e0ff */
[----:B------:R1:W-:Y:S01]  /*2220*/  STL [R1+0x530], R74 ;  /* 0x0005304a01007387 */ /* 0x0003e20000100800 */
[-C--:B------:R-:W-:Y:S01]  /*2230*/  LEA.HI.X.SX32 R68, R68, R2.reuse, 0x1, P3 ;  /* 0x0000000244447211 */ /* 0x080fe200018f0eff */
[----:B------:R-:W2:Y:S01]  /*2240*/  LDC R15, c[0x0][0x3d8] ;  /* 0x0000f600ff0f7b82 */ /* 0x000ea20000000800 */
[----:B------:R-:W-:Y:S01]  /*2250*/  LEA.HI.X.SX32 R67, R67, R2, 0x1, P4 ;  /* 0x0000000243437211 */ /* 0x000fe200020f0eff */
[----:B------:R-:W-:Y:S01]  /*2260*/  STL [R1+0x538], R73 ;  /* 0x0005384901007387 */ /* 0x000fe20000100800 */
[----:B------:R-:W-:-:S03]  /*2270*/  IMAD R21, R21, 0x2, R30 ;  /* 0x0000000215157824 */ /* 0x000fc600078e021e */
[----:B------:R4:W-:Y:S01]  /*2280*/  STL [R1+0x524], R69 ;  /* 0x0005244501007387 */ /* 0x0009e20000100800 */
[----:B---3--:R-:W-:Y:S01]  /*2290*/  IMAD R12, R12, 0x2, R21 ;  /* 0x000000020c0c7824 */ /* 0x008fe200078e0215 */
[----:B------:R-:W3:Y:S01]  /*22a0*/  LDC R7, c[0x0][0x3d8] ;  /* 0x0000f600ff077b82 */ /* 0x000ee20000000800 */
[----:B-1----:R-:W-:Y:S01]  /*22b0*/  CS2R R74, SRZ ;  /* 0x00000000004a7805 */ /* 0x002fe2000001ff00 */
[----:B------:R1:W-:Y:S04]  /*22c0*/  STL [R1+0x52c], R68 ;  /* 0x00052c4401007387 */ /* 0x0003e80000100800 */
[----:B------:R2:W-:Y:S01]  /*22d0*/  STL [R1+0x534], R67 ;  /* 0x0005344301007387 */ /* 0x0005e20000100800 */
[----:B0-----:R-:W-:Y:S01]  /*22e0*/  IMAD R29, R29, 0x2, R12 ;  /* 0x000000021d1d7824 */ /* 0x001fe200078e020c */
[-C--:B----4-:R-:W-:Y:S01]  /*22f0*/  IADD3 R69, P2, PT, R63, R8.reuse, RZ ;  /* 0x000000083f457210 */ /* 0x090fe20007f5e0ff */
        /* <DEDUP_REMOVED lines=46> */
[C---:B------:R-:W-:Y:S01]  /*25e0*/  IADD3 R54, P4, PT, R48.reuse, R8, RZ ;  /* 0x0000000830367210 */ /* 0x040fe20007f9e0ff */
[----:B------:R2:W-:Y:S01]  /*25f0*/  STL [R1+0x578], R55 ;  /* 0x0005783701007387 */ /* 0x0005e20000100800 */
[-C--:B------:R-:W-:Y:S01]  /*2600*/  LEA.HI.X.SX32 R49, R49, R2.reuse, 0x1, P3 ;  /* 0x0000000231317211 */ /* 0x080fe200018f0eff */
[----:B------:R-:W0:Y:S01]  /*2610*/  LDC R45, c[0x0][0x3d8] ;  /* 0x0000f600ff2d7b82 */ /* 0x000e220000000800 */
[----:B------:R-:W-:Y:S01]  /*2620*/  LEA.HI.X.SX32 R48, R48, R2, 0x1, P4 ;  /* 0x0000000230307211 */ /* 0x000fe200020f0eff */
[----:B------:R4:W-:Y:S01]  /*2630*/  STL [R1+0x580], R54 ;  /* 0x0005803601007387 */ /* 0x0009e20000100800 */
[----:B-1----:R-:W-:-:S03]  /*2640*/  IMAD R57, R3, 0x71, RZ ;  /* 0x0000007103397824 */ /* 0x002fc600078e02ff */
[----:B------:R1:W-:Y:S02]  /*2650*/  STL [R1+0x56c], R50 ;  /* 0x00056c3201007387 */ /* 0x0003e40000100800 */
[----:B------:R-:W0:Y:S01]  /*2660*/  LDC R46, c[0x0][0x3d8] ;  /* 0x0000f600ff2e7b82 */ /* 0x000e220000000800 */
[C---:B--2---:R-:W-:Y:S01]  /*2670*/  IMAD R55, R3.reuse, 0x2d, RZ ;  /* 0x0000002d03377824 */ /* 0x044fe200078e02ff */
[----:B------:R2:W-:Y:S01]  /*2680*/  STL [R1+0x574], R49 ;  /* 0x0005743101007387 */ /* 0x0005e20000100800 */
[----:B----4-:R-:W-:-:S03]  /*2690*/  IMAD R54, R3, 0x2e, RZ ;  /* 0x0000002e03367824 */ /* 0x010fc600078e02ff */
[----:B------:R4:W-:Y:S01]  /*26a0*/  STL [R1+0x57c], R48 ;  /* 0x00057c3001007387 */ /* 0x0009e20000100800 */
[-C--:B-1----:R-:W-:Y:S01]  /*26b0*/  IADD3 R50, P2, PT, R44, R8.reuse, RZ ;  /* 0x000000082c327210 */ /* 0x082fe20007f5e0ff */
[----:B------:R-:W1:Y:S01]  /*26c0*/  LDC R47, c[0x0][0x3d8] ;  /* 0x0000f600ff2f7b82 */ /* 0x000e620000000800 */
[----:B--2---:R-:W-:-:S03]  /*26d0*/  IADD3 R49, P3, PT, R43, R8, RZ ;  /* 0x000000082b317210 */ /* 0x004fc60007f7e0ff */
[----:B------:R2:W-:Y:S01]  /*26e0*/  STL [R1+0x588], R50 ;  /* 0x0005883201007387 */ /* 0x0005e20000100800 */
[----:B------:R-:W-:Y:S02]  /*26f0*/  LEA.HI.X.SX32 R44, R44, R2, 0x1, P2 ;  /* 0x000000022c2c7211 */ /* 0x000fe400010f0eff */
[C---:B----4-:R-:W-:Y:S01]  /*2700*/  IADD3 R48, P4, PT, R42.reuse, R8, RZ ;  /* 0x000000082a307210 */ /* 0x050fe20007f9e0ff */
[----:B------:R4:W-:Y:S01]  /*2710*/  STL [R1+0x590], R49 ;  /* 0x0005903101007387 */ /* 0x0009e20000100800 */
[-C--:B------:R-:W-:Y:S01]  /*2720*/  LEA.HI.X.SX32 R43, R43, R2.reuse, 0x1, P3 ;  /* 0x000000022b2b7211 */ /* 0x080fe200018f0eff */
[----:B------:R-:W0:Y:S01]  /*2730*/  LDC R51, c[0x0][0x3d8] ;  /* 0x0000f600ff337b82 */ /* 0x000e220000000800 */
[----:B------:R-:W-:Y:S01]  /*2740*/  LEA.HI.X.SX32 R42, R42, R2, 0x1, P4 ;  /* 0x000000022a2a7211 */ /* 0x000fe200020f0eff */
[----:B------:R3:W-:Y:S01]  /*2750*/  STL [R1+0x598], R48 ;  /* 0x0005983001007387 */ /* 0x0007e20000100800 */
[----:B--2---:R-:W-:-:S03]  /*2760*/  IMAD R50, R3, 0x32, RZ ;  /* 0x0000003203327824 */ /* 0x004fc600078e02ff */
[----:B------:R2:W-:Y:S02]  /*2770*/  STL [R1+0x584], R44 ;  /* 0x0005842c01007387 */ /* 0x0005e40000100800 */
[----:B------:R-:W0:Y:S01]  /*2780*/  LDC R52, c[0x0][0x3d8] ;  /* 0x0000f600ff347b82 */ /* 0x000e220000000800 */
[C---:B----4-:R-:W-:Y:S01]  /*2790*/  IMAD R49, R3.reuse, 0x33, RZ ;  /* 0x0000003303317824 */ /* 0x050fe200078e02ff */
[----:B------:R4:W-:Y:S01]  /*27a0*/  STL [R1+0x58c], R43 ;  /* 0x00058c2b01007387 */ /* 0x0009e20000100800 */
[----:B---3--:R-:W-:-:S03]  /*27b0*/  IMAD R48, R3, 0x34, RZ ;  /* 0x0000003403307824 */ /* 0x008fc600078e02ff */
[----:B------:R3:W-:Y:S01]  /*27c0*/  STL [R1+0x594], R42 ;  /* 0x0005942a01007387 */ /* 0x0007e20000100800 */
[-C--:B--2---:R-:W-:Y:S01]  /*27d0*/  IADD3 R44, P2, PT, R38, R8.reuse, RZ ;  /* 0x00000008262c7210 */ /* 0x084fe20007f5e0ff */
[----:B------:R-:W2:Y:S01]  /*27e0*/  LDC R53, c[0x0][0x3d8] ;  /* 0x0000f600ff357b82 */ /* 0x000ea20000000800 */
[----:B----4-:R-:W-:-:S03]  /*27f0*/  IADD3 R43, P3, PT, R19, R8, RZ ;  /* 0x00000008132b7210 */ /* 0x010fc60007f7e0ff */
[----:B------:R4:W-:Y:S01]  /*2800*/  STL [R1+0x5a0], R44 ;  /* 0x0005a02c01007387 */ /* 0x0009e20000100800 */
[----:B---3--:R-:W-:-:S03]  /*2810*/  IADD3 R42, P4, PT, R4, R8, RZ ;  /* 0x00000008042a7210 */ /* 0x008fc60007f9e0ff */
[----:B------:R3:W-:Y:S01]  /*2820*/  STL [R1+0x5a8], R43 ;  /* 0x0005a82b01007387 */ /* 0x0007e20000100800 */
[----:B------:R-:W0:Y:S03]  /*2830*/  LDC R58, c[0x0][0x3d8] ;  /* 0x0000f600ff3a7b82 */ /* 0x000e260000000800 */
[----:B------:R1:W-:Y:S01]  /*2840*/  STL [R1+0x5b0], R42 ;  /* 0x0005b02a01007387 */ /* 0x0003e20000100800 */
[----:B----4-:R-:W-:-:S04]  /*2850*/  IMAD R44, R3, 0x38, RZ ;  /* 0x00000038032c7824 */ /* 0x010fc800078e02ff */
[----:B------:R-:W4:Y:S01]  /*2860*/  LDC R59, c[0x0][0x3d8] ;  /* 0x0000f600ff3b7b82 */ /* 0x000f220000000800 */
[-C--:B---3--:R-:W-:Y:S02]  /*2870*/  LEA.HI.X.SX32 R43, R38, R2.reuse, 0x1, P2 ;  /* 0x00000002262b7211 */ /* 0x088fe400010f0eff */
[-C--:B------:R-:W-:Y:S02]  /*2880*/  LEA.HI.X.SX32 R38, R4, R2.reuse, 0x1, P4 ;  /* 0x0000000204267211 */ /* 0x080fe400020f0eff */
[----:B-1----:R-:W-:Y:S01]  /*2890*/  LEA.HI.X.SX32 R42, R19, R2, 0x1, P3 ;  /* 0x00000002132a7211 */ /* 0x002fe200018f0eff */
[----:B------:R1:W-:Y:S01]  /*28a0*/  STL [R1+0x59c], R43 ;  /* 0x00059c2b01007387 */ /* 0x0003e20000100800 */
[----:B------:R-:W-:Y:S01]  /*28b0*/  IMAD R19, R39, 0x2, R27 ;  /* 0x0000000227137824 */ /* 0x000fe200078e021b */
[-C--:B------:R-:W-:Y:S01]  /*28c0*/  IADD3 R4, P2, PT, R37, R8.reuse, RZ ;  /* 0x0000000825047210 */ /* 0x080fe20007f5e0ff */
[----:B------:R-:W3:Y:S01]  /*28d0*/  LDC R60, c[0x0][0x3d8] ;  /* 0x0000f600ff3c7b82 */ /* 0x000ee20000000800 */
[----:B------:R1:W-:Y:S01]  /*28e0*/  STL [R1+0x5a4], R42 ;  /* 0x0005a42a01007387 */ /* 0x0003e20000100800 */
[----:B------:R-:W-:-:S03]  /*28f0*/  IADD3 R39, P3, PT, R26, R8, RZ ;  /* 0x000000081a277210 */ /* 0x000fc60007f7e0ff */
[----:B------:R1:W-:Y:S02]  /*2900*/  STL [R1+0x5ac], R38 ;  /* 0x0005ac2601007387 */ /* 0x0003e40000100800 */
[C---:B-1----:R-:W-:Y:S01]  /*2910*/  IMAD R43, R3.reuse, 0x39, RZ ;  /* 0x00000039032b7824 */ /* 0x042fe200078e02ff */
[----:B------:R-:W1:Y:S01]  /*2920*/  LDC R64, c[0x0][0x3d8] ;  /* 0x0000f600ff407b82 */ /* 0x000e620000000800 */
[----:B------:R2:W-:Y:S01]  /*2930*/  STL [R1+0x5b8], R4 ;  /* 0x0005b80401007387 */ /* 0x0005e20000100800 */
[----:B------:R-:W-:-:S03]  /*2940*/  IMAD R42, R3, 0x3a, RZ ;  /* 0x0000003a032a7824 */ /* 0x000fc600078e02ff */
[----:B------:R2:W-:Y:S01]  /*2950*/  STL [R1+0x5c0], R39 ;  /* 0x0005c02701007387 */ /* 0x0005e20000100800 */
[----:B------:R-:W-:Y:S02]  /*2960*/  IADD3 R38, P4, PT, R14, R8, RZ ;  /* 0x000000080e267210 */ /* 0x000fe40007f9e0ff */
[----:B------:R-:W1:Y:S01]  /*2970*/  LDC R65, c[0x0][0x3d8] ;  /* 0x0000f600ff417b82 */ /* 0x000e620000000800 */
[----:B--2---:R-:W-:Y:S02]  /*2980*/  IMAD R4, R40, 0x2, R19 ;  /* 0x0000000228047824 */ /* 0x004fe400078e0213 */
[----:B------:R2:W-:Y:S01]  /*2990*/  STL [R1+0x5c8], R38 ;  /* 0x0005c82601007387 */ /* 0x0005e20000100800 */
[----:B------:R-:W-:Y:S01]  /*29a0*/  IMAD R40, R3, 0x3c, RZ ;  /* 0x0000003c03287824 */ /* 0x000fe200078e02ff */
[----:B------:R-:W-:-:S03]  /*29b0*/  LEA.HI.X.SX32 R39, R37, R2, 0x1, P2 ;  /* 0x0000000225277211 */ /* 0x000fc600010f0eff */
[----:B------:R-:W1:Y:S01]  /*29c0*/  LDC R66, c[0x0][0x3d8] ;  /* 0x0000f600ff427b82 */ /* 0x000e620000000800 */
[----:B------:R-:W-:Y:S02]  /*29d0*/  LEA.HI.X.SX32 R37, R14, R2, 0x1, P4 ;  /* 0x000000020e257211 */ /* 0x000fe400020f0eff */
[----:B------:R-:W-:Y:S01]  /*29e0*/  IADD3 R14, P2, PT, R36, R8, RZ ;  /* 0x00000008240e7210 */ /* 0x000fe20007f5e0ff */
[----:B------:R4:W-:Y:S01]  /*29f0*/  STL [R1+0x5b4], R39 ;  /* 0x0005b42701007387 */ /* 0x0009e20000100800 */
[----:B--2---:R-:W-:Y:S01]  /*2a00*/  LEA.HI.X.SX32 R38, R26, R2, 0x1, P3 ;  /* 0x000000021a267211 */ /* 0x004fe200018f0eff */
[----:B0-----:R-:W-:Y:S02]  /*2a10*/  IMAD R26, R41, 0x2, R4 ;  /* 0x00000002291a7824 */ /* 0x001fe400078e0204 */
[----:B------:R-:W0:Y:S01]  /*2a20*/  LDC R70, c[0x0][0x3d8] ;  /* 0x0000f600ff467b82 */ /* 0x000e220000000800 */
[C---:B------:R-:W-:Y:S01]  /*2a30*/  IMAD R41, R3.reuse, 0x3b, RZ ;  /* 0x0000003b03297824 */ /* 0x040fe200078e02ff */
[----:B------:R2:W-:Y:S01]  /*2a40*/  STL [R1+0x5bc], R38 ;  /* 0x0005bc2601007387 */ /* 0x0005e20000100800 */
[----:B----4-:R-:W-:-:S03]  /*2a50*/  IMAD R39, R3, 0x3d, RZ ;  /* 0x0000003d03277824 */ /* 0x010fc600078e02ff */
[----:B------:R4:W-:Y:S02]  /*2a60*/  STL [R1+0x5c4], R37 ;  /* 0x0005c42501007387 */ /* 0x0009e40000100800 */
[----:B------:R-:W0:Y:S02]  /*2a70*/  LDC R71, c[0x0][0x3d8] ;  /* 0x0000f600ff477b82 */ /* 0x000e240000000800 */
[----:B------:R3:W-:Y:S01]  /*2a80*/  STL [R1+0x868], R14 ;  /* 0x0008680e01007387 */ /* 0x0007e20000100800 */
[----:B--2---:R-:W-:-:S05]  /*2a90*/  IADD3 R38, P4, PT, R6, R8, RZ ;  /* 0x0000000806267210 */ /* 0x004fca0007f9e0ff */
[----:B------:R-:W2:Y:S01]  /*2aa0*/  LDC R72, c[0x0][0x3d8] ;  /* 0x0000f600ff487b82 */ /* 0x000ea20000000800 */
[----:B----4-:R-:W-:-:S04]  /*2ab0*/  IADD3 R37, P3, PT, R25, R8, RZ ;  /* 0x0000000819257210 */ /* 0x010fc80007f7e0ff */
[-C--:B------:R-:W-:Y:S01]  /*2ac0*/  LEA.HI.X.SX32 R25, R25, R2.reuse, 0x1, P3 ;  /* 0x0000000219197211 */ /* 0x080fe200018f0eff */
[----:B------:R4:W-:Y:S01]  /*2ad0*/  STL [R1+0x86c], R37 ;  /* 0x00086c2501007387 */ /* 0x0009e20000100800 */
[----:B---3--:R-:W-:Y:S01]  /*2ae0*/  IMAD R14, R45, 0x2, R26 ;  /* 0x000000022d0e7824 */ /* 0x008fe200078e021a */
[----:B------:R-:W3:Y:S01]  /*2af0*/  LDC R76, c[0x0][0x3d8] ;  /* 0x0000f600ff4c7b82 */ /* 0x000ee20000000800 */
[----:B------:R-:W-:Y:S01]  /*2b00*/  IMAD R45, R3, 0x37, RZ ;  /* 0x00000037032d7824 */ /* 0x000fe200078e02ff */
[----:B------:R1:W-:Y:S01]  /*2b10*/  STL [R1+0x870], R38 ;  /* 0x0008702601007387 */ /* 0x0003e20000100800 */
[----:B----4-:R-:W-:-:S05]  /*2b20*/  LEA.HI.X.SX32 R37, R36, R2, 0x1, P2 ;  /* 0x0000000224257211 */ /* 0x010fca00010f0eff */
[----:B------:R-:W4:Y:S01]  /*2b30*/  LDC R77, c[0x0][0x3d8] ;  /* 0x0000f600ff4d7b82 */ /* 0x000f220000000800 */
[----:B------:R-:W-:Y:S01]  /*2b40*/  LEA.HI.X.SX32 R36, R6, R2, 0x1, P4 ;  /* 0x0000000206247211 */ /* 0x000fe200020f0eff */
[----:B------:R-:W-:Y:S01]  /*2b50*/  IMAD R6, R46, 0x2, R14 ;  /* 0x000000022e067824 */ /* 0x000fe200078e020e */
[----:B------:R0:W-:Y:S01]  /*2b60*/  STL [R1+0x5cc], R37 ;  /* 0x0005cc2501007387 */ /* 0x0001e20000100800 */
[C---:B------:R-:W-:Y:S02]  /*2b70*/  IMAD R46, R3.reuse, 0x36, RZ ;  /* 0x00000036032e7824 */ /* 0x040fe400078e02ff */
[----:B-1----:R-:W-:Y:S01]  /*2b80*/  IMAD R38, R3, 0x3e, RZ ;  /* 0x0000003e03267824 */ /* 0x002fe200078e02ff */
[----:B------:R1:W-:Y:S01]  /*2b90*/  STL [R1+0x854], R25 ;  /* 0x0008541901007387 */ /* 0x0003e20000100800 */
[----:B------:R-:W2:Y:S03]  /*2ba0*/  LDC R78, c[0x0][0x3d8] ;  /* 0x0000f600ff4e7b82 */ /* 0x000ea60000000800 */
[----:B------:R0:W-:Y:S02]  /*2bb0*/  STL [R1+0x858], R36 ;  /* 0x0008582401007387 */ /* 0x0001e40000100800 */
[----:B0-----:R-:W-:-:S03]  /*2bc0*/  IADD3 R37, P3, PT, R18, R8, RZ ;  /* 0x0000000812257210 */ /* 0x001fc60007f7e0ff */
[----:B------:R-:W0:Y:S01]  /*2bd0*/  LDC R82, c[0x0][0x3d8] ;  /* 0x0000f600ff527b82 */ /* 0x000e220000000800 */
[-C--:B-1----:R-:W-:Y:S02]  /*2be0*/  IADD3 R25, P2, PT, R35, R8.reuse, RZ ;  /* 0x0000000823197210 */ /* 0x082fe40007f5e0ff */
[----:B------:R-:W-:-:S03]  /*2bf0*/  IADD3 R36, P4, PT, R13, R8, RZ ;  /* 0x000000080d247210 */ /* 0x000fc60007f9e0ff */
[----:B------:R1:W-:Y:S02]  /*2c00*/  STL [R1+0x85c], R25 ;  /* 0x00085c1901007387 */ /* 0x0003e40000100800 */
[----:B------:R-:W0:Y:S02]  /*2c10*/  LDC R83, c[0x0][0x3d8] ;  /* 0x0000f600ff537b82 */ /* 0x000e240000000800 */
[----:B------:R3:W-:Y:S04]  /*2c20*/  STL [R1+0x860], R37 ;  /* 0x0008602501007387 */ /* 0x0007e80000100800 */
[----:B------:R3:W-:Y:S01]  /*2c30*/  STL [R1+0x864], R36 ;  /* 0x0008642401007387 */ /* 0x0007e20000100800 */
[----:B-1----:R-:W-:Y:S01]  /*2c40*/  IMAD R25, R47, 0x2, R6 ;  /* 0x000000022f197824 */ /* 0x002fe200078e0206 */
[----:B------:R-:W1:Y:S01]  /*2c50*/  LDC R84, c[0x0][0x3d8] ;  /* 0x0000f600ff547b82 */ /* 0x000e620000000800 */
[----:B------:R-:W-:Y:S01]  /*2c60*/  IMAD R47, R3, 0x35, RZ ;  /* 0x00000035032f7824 */ /* 0x000fe200078e02ff */
[----:B---3--:R-:W-:-:S02]  /*2c70*/  LEA.HI.X.SX32 R37, R35, R2, 0x1, P2 ;  /* 0x0000000223257211 */ /* 0x008fc400010f0eff */
[-C--:B------:R-:W-:Y:S02]  /*2c80*/  LEA.HI.X.SX32 R35, R13, R2.reuse, 0x1, P4 ;  /* 0x000000020d237211 */ /* 0x080fe400020f0eff */
[----:B------:R-:W-:Y:S01]  /*2c90*/  LEA.HI.X.SX32 R36, R18, R2, 0x1, P3 ;  /* 0x0000000212247211 */ /* 0x000fe200018f0eff */
[----:B------:R3:W-:Y:S01]  /*2ca0*/  STL [R1+0x5d0], R37 ;  /* 0x0005d02501007387 */ /* 0x0007e20000100800 */
[----:B------:R-:W-:Y:S01]  /*2cb0*/  IADD3 R13, P2, PT, R34, R8, RZ ;  /* 0x00000008220d7210 */ /* 0x000fe20007f5e0ff */
[----:B------:R-:W-:Y:S01]  /*2cc0*/  IMAD R18, R51, 0x2, R25 ;  /* 0x0000000233127824 */ /* 0x000fe200078e0219 */
[----:B------:R-:W0:Y:S01]  /*2cd0*/  LDC R88, c[0x0][0x3d8] ;  /* 0x0000f600ff587b82 */ /* 0x000e220000000800 */
[----:B------:R2:W-:Y:S01]  /*2ce0*/  STL [R1+0x840], R36 ;  /* 0x0008402401007387 */ /* 0x0005e20000100800 */
[----:B------:R-:W-:-:S03]  /*2cf0*/  IMAD R51, R3, 0x31, RZ ;  /* 0x0000003103337824 */ /* 0x000fc600078e02ff */
[----:B------:R4:W-:Y:S01]  /*2d00*/  STL [R1+0x844], R35 ;  /* 0x0008442301007387 */ /* 0x0009e20000100800 */
[----:B---3--:R-:W-:Y:S02]  /*2d10*/  IMAD R37, R3, 0x3f, RZ ;  /* 0x0000003f03257824 */ /* 0x008fe400078e02ff */
[----:B------:R-:W3:Y:S01]  /*2d20*/  LDC R89, c[0x0][0x3d8] ;  /* 0x0000f600ff597b82 */ /* 0x000ee20000000800 */
[----:B------:R4:W-:Y:S01]  /*2d30*/  STL [R1+0x848], R13 ;  /* 0x0008480d01007387 */ /* 0x0009e20000100800 */
[-C--:B--2---:R-:W-:Y:S02]  /*2d40*/  IADD3 R36, P3, PT, R24, R8.reuse, RZ ;  /* 0x0000000818247210 */ /* 0x084fe40007f7e0ff */
[----:B----4-:R-:W-:-:S03]  /*2d50*/  IADD3 R35, P4, PT, R17, R8, RZ ;  /* 0x0000000811237210 */ /* 0x010fc60007f9e0ff */
[----:B------:R2:W-:Y:S01]  /*2d60*/  STL [R1+0x84c], R36 ;  /* 0x00084c2401007387 */ /* 0x0005e20000100800 */
[----:B------:R-:W4:Y:S01]  /*2d70*/  LDC R90, c[0x0][0x3d8] ;  /* 0x0000f600ff5a7b82 */ /* 0x000f220000000800 */
[----:B------:R-:W-:Y:S02]  /*2d80*/  IMAD R13, R52, 0x2, R18 ;  /* 0x00000002340d7824 */ /* 0x000fe400078e0212 */
[----:B------:R2:W-:Y:S01]  /*2d90*/  STL [R1+0x850], R35 ;  /* 0x0008502301007387 */ /* 0x0005e20000100800 */
[----:B------:R-:W-:-:S04]  /*2da0*/  IMAD R52, R3, 0x30, RZ ;  /* 0x0000003003347824 */ /* 0x000fc800078e02ff */
[----:B------:R-:W0:Y:S01]  /*2db0*/  LDC R94, c[0x0][0x3d8] ;  /* 0x0000f600ff5e7b82 */ /* 0x000e220000000800 */
[-C--:B--2---:R-:W-:Y:S02]  /*2dc0*/  LEA.HI.X.SX32 R36, R34, R2.reuse, 0x1, P2 ;  /* 0x0000000222247211 */ /* 0x084fe400010f0eff */
        /* <DEDUP_REMOVED lines=9> */
[----:B--2---:R-:W-:Y:S02]  /*2e60*/  IMAD.SHL.U32 R36, R3, 0x40, RZ ;  /* 0x0000004003247824 */ /* 0x004fe400078e00ff */
[----:B------:R-:W2:Y:S01]  /*2e70*/  LDC R96, c[0x0][0x3d8] ;  /* 0x0000f600ff607b82 */ /* 0x000ea20000000800 */
[----:B------:R3:W-:Y:S01]  /*2e80*/  STL [R1+0x834], R17 ;  /* 0x0008341101007387 */ /* 0x0007e20000100800 */
[-C--:B-1----:R-:W-:Y:S02]  /*2e90*/  IADD3 R35, P4, PT, R5, R8.reuse, RZ ;  /* 0x0000000805237210 */ /* 0x082fe40007f9e0ff */
[----:B------:R-:W-:-:S04]  /*2ea0*/  IADD3 R34, P3, PT, R23, R8, RZ ;  /* 0x0000000817227210 */ /* 0x000fc80007f7e0ff */
[----:B------:R-:W1:Y:S01]  /*2eb0*/  LDC R100, c[0x0][0x3d8] ;  /* 0x0000f600ff647b82 */ /* 0x000e620000000800 */
[-C--:B------:R-:W-:Y:S01]  /*2ec0*/  LEA.HI.X.SX32 R23, R23, R2.reuse, 0x1, P3 ;  /* 0x0000000217177211 */ /* 0x080fe200018f0eff */
[----:B------:R4:W-:Y:S01]  /*2ed0*/  STL [R1+0x838], R34 ;  /* 0x0008382201007387 */ /* 0x0009e20000100800 */
[----:B---3--:R-:W-:Y:S02]  /*2ee0*/  IMAD R17, R58, 0x2, R24 ;  /* 0x000000023a117824 */ /* 0x008fe400078e0218 */
[----:B------:R-:W-:Y:S01]  /*2ef0*/  IMAD R58, R3, 0x70, RZ ;  /* 0x00000070033a7824 */ /* 0x000fe200078e02ff */
[----:B------:R3:W-:Y:S02]  /*2f00*/  STL [R1+0x83c], R35 ;  /* 0x00083c2301007387 */ /* 0x0007e40000100800 */
[----:B------:R-:W0:Y:S01]  /*2f10*/  LDC R101, c[0x0][0x3d8] ;  /* 0x0000f600ff657b82 */ /* 0x000e220000000800 */
[-C--:B----4-:R-:W-:Y:S02]  /*2f20*/  LEA.HI.X.SX32 R34, R33, R2.reuse, 0x1, P2 ;  /* 0x0000000221227211 */ /* 0x090fe400010f0eff */
[----:B------:R-:W-:Y:S01]  /*2f30*/  LEA.HI.X.SX32 R33, R5, R2, 0x1, P4 ;  /* 0x0000000205217211 */ /* 0x000fe200020f0eff */
[----:B------:R-:W-:-:S04]  /*2f40*/  IMAD R5, R59, 0x2, R17 ;  /* 0x000000023b057824 */ /* 0x000fc800078e0211 */
[----:B------:R-:W4:Y:S01]  /*2f50*/  LDC R102, c[0x0][0x3d8] ;  /* 0x0000f600ff667b82 */ /* 0x000f220000000800 */
[----:B------:R2:W-:Y:S01]  /*2f60*/  STL [R1+0x5d8], R34 ;  /* 0x0005d82201007387 */ /* 0x0005e20000100800 */
[----:B---3--:R-:W-:-:S03]  /*2f70*/  IMAD R35, R3, 0x41, RZ ;  /* 0x0000004103237824 */ /* 0x008fc600078e02ff */
[----:B------:R3:W-:Y:S03]  /*2f80*/  STL [R1+0x818], R23 ;  /* 0x0008181701007387 */ /* 0x0007e60000100800 */
[----:B------:R-:W0:Y:S01]  /*2f90*/  LDC R106, c[0x0][0x3d8] ;  /* 0x0000f600ff6a7b82 */ /* 0x000e220000000800 */
[----:B------:R2:W-:Y:S02]  /*2fa0*/  STL [R1+0x81c], R33 ;  /* 0x00081c2101007387 */ /* 0x0005e40000100800 */
[-C--:B--2---:R-:W-:Y:S02]  /*2fb0*/  IADD3 R34, P3, PT, R10, R8.reuse, RZ ;  /* 0x000000080a227210 */ /* 0x084fe40007f7e0ff */
[----:B---3--:R-:W-:-:S03]  /*2fc0*/  IADD3 R23, P2, PT, R32, R8, RZ ;  /* 0x0000000820177210 */ /* 0x008fc60007f5e0ff */
[----:B------:R-:W2:Y:S01]  /*2fd0*/  LDC R107, c[0x0][0x3d8] ;  /* 0x0000f600ff6b7b82 */ /* 0x000ea20000000800 */
[----:B------:R-:W-:Y:S01]  /*2fe0*/  IADD3 R33, P4, PT, R9, R8, RZ ;  /* 0x0000000809217210 */ /* 0x000fe20007f9e0ff */
[----:B------:R3:W-:Y:S04]  /*2ff0*/  STL [R1+0x820], R23 ;  /* 0x0008201701007387 */ /* 0x0007e80000100800 */
[----:B------:R1:W-:Y:S02]  /*3000*/  STL [R1+0x824], R34 ;  /* 0x0008242201007387 */ /* 0x0003e40000100800 */
[----:B------:R-:W0:Y:S02]  /*3010*/  LDC R108, c[0x0][0x3d8] ;  /* 0x0000f600ff6c7b82 */ /* 0x000e240000000800 */
[----:B------:R1:W-:Y:S01]  /*3020*/  STL [R1+0x828], R33 ;  /* 0x0008282101007387 */ /* 0x0003e20000100800 */
[----:B---3--:R-:W-:-:S02]  /*3030*/  IMAD R23, R60, 0x2, R5 ;  /* 0x000000023c177824 */ /* 0x008fc400078e0205 */
[----:B------:R-:W-:-:S03]  /*3040*/  IMAD R60, R3, 0x2c, RZ ;  /* 0x0000002c033c7824 */ /* 0x000fc600078e02ff */
[----:B------:R-:W3:Y:S01]  /*3050*/  LDC R113, c[0x0][0x3d8] ;  /* 0x0000f600ff717b82 */ /* 0x000ee20000000800 */
[-C--:B-1----:R-:W-:Y:S02]  /*3060*/  LEA.HI.X.SX32 R34, R32, R2.reuse, 0x1, P2 ;  /* 0x0000000220227211 */ /* 0x082fe400010f0eff */
        /* <DEDUP_REMOVED lines=9> */
[----:B-1----:R-:W-:Y:S02]  /*3100*/  IMAD R34, R3, 0x42, RZ ;  /* 0x0000004203227824 */ /* 0x002fe400078e02ff */
[----:B------:R-:W1:Y:S01]  /*3110*/  LDC R117, c[0x0][0x3d8] ;  /* 0x0000f600ff757b82 */ /* 0x000e620000000800 */
[----:B------:R2:W-:Y:S01]  /*3120*/  STL [R1+0x80c], R9 ;  /* 0x00080c0901007387 */ /* 0x0005e20000100800 */
[-C--:B----4-:R-:W-:Y:S02]  /*3130*/  IADD3 R33, P3, PT, R22, R8.reuse, RZ ;  /* 0x0000000816217210 */ /* 0x090fe40007f7e0ff */
[----:B------:R-:W-:-:S03]  /*3140*/  IADD3 R32, P4, PT, R16, R8, RZ ;  /* 0x0000000810207210 */ /* 0x000fc60007f9e0ff */
[----:B------:R4:W-:Y:S01]  /*3150*/  STL [R1+0x810], R33 ;  /* 0x0008102101007387 */ /* 0x0009e20000100800 */
[----:B------:R-:W0:Y:S01]  /*3160*/  LDC R120, c[0x0][0x3d8] ;  /* 0x0000f600ff787b82 */ /* 0x000e220000000800 */
[----:B--2---:R-:W-:Y:S02]  /*3170*/  IMAD R9, R65, 0x2, R10 ;  /* 0x0000000241097824 */ /* 0x004fe400078e020a */
[----:B------:R2:W-:Y:S01]  /*3180*/  STL [R1+0x814], R32 ;  /* 0x0008142001007387 */ /* 0x0005e20000100800 */
[----:B------:R-:W-:-:S04]  /*3190*/  IMAD R65, R3, 0x27, RZ ;  /* 0x0000002703417824 */ /* 0x000fc800078e02ff */
[----:B------:R-:W0:Y:S01]  /*31a0*/  LDC R121, c[0x0][0x3d8] ;  /* 0x0000f600ff797b82 */ /* 0x000e220000000800 */
[-C--:B----4-:R-:W-:Y:S02]  /*31b0*/  LEA.HI.X.SX32 R33, R31, R2.reuse, 0x1, P2 ;  /* 0x000000021f217211 */ /* 0x090fe400010f0eff */
[-C--:B------:R-:W-:Y:S02]  /*31c0*/  LEA.HI.X.SX32 R31, R16, R2.reuse, 0x1, P4 ;  /* 0x00000002101f7211 */ /* 0x080fe400020f0eff */
[----:B--2---:R-:W-:Y:S01]  /*31d0*/  LEA.HI.X.SX32 R32, R22, R2, 0x1, P3 ;  /* 0x0000000216207211 */ /* 0x004fe200018f0eff */
[----:B------:R2:W-:Y:S01]  /*31e0*/  STL [R1+0x5e0], R33 ;  /* 0x0005e02101007387 */ /* 0x0005e20000100800 */
[----:B------:R-:W-:Y:S01]  /*31f0*/  IADD3 R16, P2, PT, R30, R8, RZ ;  /* 0x000000081e107210 */ /* 0x000fe20007f5e0ff */
[----:B------:R-:W-:Y:S01]  /*3200*/  IMAD R22, R66, 0x2, R9 ;  /* 0x0000000242167824 */ /* 0x000fe200078e0209 */
[----:B------:R-:W4:Y:S01]  /*3210*/  LDC R122, c[0x0][0x3d8] ;  /* 0x0000f600ff7a7b82 */ /* 0x000f220000000800 */
[----:B------:R3:W-:Y:S01]  /*3220*/  STL [R1+0x7f0], R32 ;  /* 0x0007f02001007387 */ /* 0x0007e20000100800 */
[----:B------:R-:W-:-:S03]  /*3230*/  IMAD R66, R3, 0x26, RZ ;  /* 0x0000002603427824 */ /* 0x000fc600078e02ff */
[----:B------:R3:W-:Y:S01]  /*3240*/  STL [R1+0x7f4], R31 ;  /* 0x0007f41f01007387 */ /* 0x0007e20000100800 */
[----:B--2---:R-:W-:Y:S02]  /*3250*/  IMAD R33, R3, 0x43, RZ ;  /* 0x0000004303217824 */ /* 0x004fe400078e02ff */
[----:B------:R-:W2:Y:S01]  /*3260*/  LDC R123, c[0x0][0x3d8] ;  /* 0x0000f600ff7b7b82 */ /* 0x000ea20000000800 */
[----:B------:R1:W-:Y:S01]  /*3270*/  STL [R1+0x7f8], R16 ;  /* 0x0007f81001007387 */ /* 0x0003e20000100800 */
[-C--:B---3--:R-:W-:Y:S02]  /*3280*/  IADD3 R32, P4, PT, R12, R8.reuse, RZ ;  /* 0x000000080c207210 */ /* 0x088fe40007f9e0ff */
[----:B------:R-:W-:-:S04]  /*3290*/  IADD3 R31, P3, PT, R21, R8, RZ ;  /* 0x00000008151f7210 */ /* 0x000fc80007f7e0ff */
[----:B------:R-:W3:Y:S01]  /*32a0*/  LDC R124, c[0x0][0x3d8] ;  /* 0x0000f600ff7c7b82 */ /* 0x000ee20000000800 */
[-C--:B------:R-:W-:Y:S01]  /*32b0*/  LEA.HI.X.SX32 R21, R21, R2.reuse, 0x1, P3 ;  /* 0x0000000215157211 */ /* 0x080fe200018f0eff */
[----:B------:R0:W-:Y:S01]  /*32c0*/  STL [R1+0x7fc], R31 ;  /* 0x0007fc1f01007387 */ /* 0x0001e20000100800 */
[----:B-1----:R-:W-:Y:S02]  /*32d0*/  IMAD R16, R70, 0x2, R22 ;  /* 0x0000000246107824 */ /* 0x002fe400078e0216 */
[----:B------:R-:W-:Y:S01]  /*32e0*/  IMAD R70, R3, 0x22, RZ ;  /* 0x0000002203467824 */ /* 0x000fe200078e02ff */
[----:B------:R1:W-:Y:S02]  /*32f0*/  STL [R1+0x800], R32 ;  /* 0x0008002001007387 */ /* 0x0003e40000100800 */
[----:B------:R-:W2:Y:S01]  /*3300*/  LDC R125, c[0x0][0x3d8] ;  /* 0x0000f600ff7d7b82 */ /* 0x000ea20000000800 */
[-C--:B0-----:R-:W-:Y:S02]  /*3310*/  LEA.HI.X.SX32 R31, R30, R2.reuse, 0x1, P2 ;  /* 0x000000021e1f7211 */ /* 0x081fe400010f0eff */
[----:B------:R-:W-:Y:S01]  /*3320*/  LEA.HI.X.SX32 R30, R12, R2, 0x1, P4 ;  /* 0x000000020c1e7211 */ /* 0x000fe200020f0eff */
[----:B------:R-:W-:-:S04]  /*3330*/  IMAD R12, R71, 0x2, R16 ;  /* 0x00000002470c7824 */ /* 0x000fc800078e0210 */
[----:B------:R-:W0:Y:S01]  /*3340*/  LDC R119, c[0x0][0x3d8] ;  /* 0x0000f600ff777b82 */ /* 0x000e220000000800 */
[----:B------:R4:W-:Y:S01]  /*3350*/  STL [R1+0x5e4], R31 ;  /* 0x0005e41f01007387 */ /* 0x0009e20000100800 */
[C---:B------:R-:W-:Y:S02]  /*3360*/  IMAD R71, R3.reuse, 0x21, RZ ;  /* 0x0000002103477824 */ /* 0x040fe400078e02ff */
[----:B-1----:R-:W-:Y:S01]  /*3370*/  IMAD R32, R3, 0x44, RZ ;  /* 0x0000004403207824 */ /* 0x002fe200078e02ff */
[----:B------:R1:W-:Y:S04]  /*3380*/  STL [R1+0x7dc], R21 ;  /* 0x0007dc1501007387 */ /* 0x0003e80000100800 */
[----:B------:R1:W-:Y:S01]  /*3390*/  STL [R1+0x7e0], R30 ;  /* 0x0007e01e01007387 */ /* 0x0003e20000100800 */
[----:B----4-:R-:W-:-:S02]  /*33a0*/  IADD3 R31, P3, PT, R15, R8, RZ ;  /* 0x000000080f1f7210 */ /* 0x010fc40007f7e0ff */
[-C--:B-1----:R-:W-:Y:S02]  /*33b0*/  IADD3 R21, P2, PT, R29, R8.reuse, RZ ;  /* 0x000000081d157210 */ /* 0x082fe40007f5e0ff */
[----:B------:R-:W-:-:S03]  /*33c0*/  IADD3 R30, P4, PT, R7, R8, RZ ;  /* 0x00000008071e7210 */ /* 0x000fc60007f9e0ff */
[----:B------:R1:W-:Y:S04]  /*33d0*/  STL [R1+0x7e4], R21 ;  /* 0x0007e41501007387 */ /* 0x0003e80000100800 */
[----:B------:R4:W-:Y:S04]  /*33e0*/  STL [R1+0x7e8], R31 ;  /* 0x0007e81f01007387 */ /* 0x0009e80000100800 */
[----:B------:R2:W-:Y:S01]  /*33f0*/  STL [R1+0x7ec], R30 ;  /* 0x0007ec1e01007387 */ /* 0x0005e20000100800 */
[----:B-1----:R-:W-:Y:S01]  /*3400*/  IMAD R21, R72, 0x2, R12 ;  /* 0x0000000248157824 */ /* 0x002fe200078e020c */
[----:B------:R-:W-:-:S02]  /*3410*/  CS2R R72, SRZ ;  /* 0x0000000000487805 */ /* 0x000fc4000001ff00 */
[-C--:B----4-:R-:W-:Y:S02]  /*3420*/  LEA.HI.X.SX32 R31, R29, R2.reuse, 0x1, P2 ;  /* 0x000000021d1f7211 */ /* 0x090fe400010f0eff */
[-C--:B------:R-:W-:Y:S02]  /*3430*/  LEA.HI.X.SX32 R29, R7, R2.reuse, 0x1, P4 ;  /* 0x00000002071d7211 */ /* 0x080fe400020f0eff */
[----:B--2---:R-:W-:Y:S01]  /*3440*/  LEA.HI.X.SX32 R30, R15, R2, 0x1, P3 ;  /* 0x000000020f1e7211 */ /* 0x004fe200018f0eff */
[----:B------:R1:W-:Y:S01]  /*3450*/  STL [R1+0x5e8], R31 ;  /* 0x0005e81f01007387 */ /* 0x0003e20000100800 */
[----:B------:R-:W-:Y:S01]  /*3460*/  IADD3 R7, P2, PT, R28, R8, RZ ;  /* 0x000000081c077210 */ /* 0x000fe20007f5e0ff */
[----:B------:R-:W-:Y:S02]  /*3470*/  IMAD R15, R76, 0x2, R21 ;  /* 0x000000024c0f7824 */ /* 0x000fe400078e0215 */
[----:B------:R2:W-:Y:S01]  /*3480*/  STL [R1+0x7c8], R30 ;  /* 0x0007c81e01007387 */ /* 0x0005e20000100800 */
[----:B------:R-:W-:-:S03]  /*3490*/  IMAD.SHL.U32 R76, R3, 0x20, RZ ;  /* 0x00000020034c7824 */ /* 0x000fc600078e00ff */
[----:B------:R4:W-:Y:S01]  /*34a0*/  STL [R1+0x7cc], R29 ;  /* 0x0007cc1d01007387 */ /* 0x0009e20000100800 */
[----:B-1----:R-:W-:-:S03]  /*34b0*/  IMAD R31, R3, 0x45, RZ ;  /* 0x00000045031f7824 */ /* 0x002fc600078e02ff */
[----:B------:R1:W-:Y:S01]  /*34c0*/  STL [R1+0x7d0], R7 ;  /* 0x0007d00701007387 */ /* 0x0003e20000100800 */
[-C--:B--2---:R-:W-:Y:S02]  /*34d0*/  IADD3 R30, P3, PT, R20, R8.reuse, RZ ;  /* 0x00000008141e7210 */ /* 0x084fe40007f7e0ff */
[----:B----4-:R-:W-:-:S03]  /*34e0*/  IADD3 R29, P4, PT, R11, R8, RZ ;  /* 0x000000080b1d7210 */ /* 0x010fc60007f9e0ff */
[----:B------:R2:W-:Y:S01]  /*34f0*/  STL [R1+0x7d4], R30 ;  /* 0x0007d41e01007387 */ /* 0x0005e20000100800 */
[----:B-1----:R-:W-:-:S03]  /*3500*/  IMAD R7, R77, 0x2, R15 ;  /* 0x000000024d077824 */ /* 0x002fc600078e020f */
[----:B------:R1:W-:Y:S01]  /*3510*/  STL [R1+0x7d8], R29 ;  /* 0x0007d81d01007387 */ /* 0x0003e20000100800 */
[----:B------:R-:W-:Y:S01]  /*3520*/  IMAD R77, R3, 0x1f, RZ ;  /* 0x0000001f034d7824 */ /* 0x000fe200078e02ff */
[-C--:B--2---:R-:W-:Y:S02]  /*3530*/  LEA.HI.X.SX32 R30, R28, R2.reuse, 0x1, P2 ;  /* 0x000000021c1e7211 */ /* 0x084fe400010f0eff */
[-C--:B------:R-:W-:Y:S02]  /*3540*/  LEA.HI.X.SX32 R28, R11, R2.reuse, 0x1, P4 ;  /* 0x000000020b1c7211 */ /* 0x080fe400020f0eff */
[----:B-1----:R-:W-:Y:S01]  /*3550*/  LEA.HI.X.SX32 R29, R20, R2, 0x1, P3 ;  /* 0x00000002141d7211 */ /* 0x002fe200018f0eff */
[----:B------:R1:W-:Y:S01]  /*3560*/  STL [R1+0x5ec], R30 ;  /* 0x0005ec1e01007387 */ /* 0x0003e20000100800 */
[----:B------:R-:W-:Y:S01]  /*3570*/  IADD3 R11, P2, PT, R27, R8, RZ ;  /* 0x000000081b0b7210 */ /* 0x000fe20007f5e0ff */
[----:B------:R-:W-:Y:S02]  /*3580*/  IMAD R20, R78, 0x2, R7 ;  /* 0x000000024e147824 */ /* 0x000fe400078e0207 */
[----:B------:R2:W-:Y:S01]  /*3590*/  STL [R1+0x7b4], R29 ;  /* 0x0007b41d01007387 */ /* 0x0005e20000100800 */
[----:B------:R-:W-:-:S03]  /*35a0*/  IMAD R78, R3, 0x1e, RZ ;  /* 0x0000001e034e7824 */ /* 0x000fc600078e02ff */
[----:B------:R4:W-:Y:S01]  /*35b0*/  STL [R1+0x7b8], R28 ;  /* 0x0007b81c01007387 */ /* 0x0009e20000100800 */
[----:B-1----:R-:W-:-:S03]  /*35c0*/  IMAD R30, R3, 0x46, RZ ;  /* 0x00000046031e7824 */ /* 0x002fc600078e02ff */
[----:B------:R1:W-:Y:S01]  /*35d0*/  STL [R1+0x7bc], R11 ;  /* 0x0007bc0b01007387 */ /* 0x0003e20000100800 */
[-C--:B--2---:R-:W-:Y:S02]  /*35e0*/  IADD3 R29, P4, PT, R4, R8.reuse, RZ ;  /* 0x00000008041d7210 */ /* 0x084fe40007f9e0ff */
[----:B----4-:R-:W-:-:S04]  /*35f0*/  IADD3 R28, P3, PT, R19, R8, RZ ;  /* 0x00000008131c7210 */ /* 0x010fc80007f7e0ff */
[-C--:B------:R-:W-:Y:S01]  /*3600*/  LEA.HI.X.SX32 R19, R19, R2.reuse, 0x1, P3 ;  /* 0x0000000213137211 */ /* 0x080fe200018f0eff */
[----:B------:R2:W-:Y:S01]  /*3610*/  STL [R1+0x7c0], R28 ;  /* 0x0007c01c01007387 */ /* 0x0005e20000100800 */
[----:B-1----:R-:W-:Y:S02]  /*3620*/  IMAD R11, R82, 0x2, R20 ;  /* 0x00000002520b7824 */ /* 0x002fe400078e0214 */
[----:B------:R-:W-:Y:S01]  /*3630*/  IMAD R82, R3, 0x1a, RZ ;  /* 0x0000001a03527824 */ /* 0x000fe200078e02ff */
[----:B------:R1:W-:Y:S01]  /*3640*/  STL [R1+0x7c4], R29 ;  /* 0x0007c41d01007387 */ /* 0x0003e20000100800 */
[-C--:B--2---:R-:W-:Y:S02]  /*3650*/  LEA.HI.X.SX32 R28, R27, R2.reuse, 0x1, P2 ;  /* 0x000000021b1c7211 */ /* 0x084fe400010f0eff */
[----:B------:R-:W-:Y:S01]  /*3660*/  LEA.HI.X.SX32 R27, R4, R2, 0x1, P4 ;  /* 0x00000002041b7211 */ /* 0x000fe200020f0eff */
[----:B------:R-:W-:Y:S02]  /*3670*/  IMAD R4, R83, 0x2, R11 ;  /* 0x0000000253047824 */ /* 0x000fe400078e020b */
[----:B------:R2:W-:Y:S01]  /*3680*/  STL [R1+0x5f0], R28 ;  /* 0x0005f01c01007387 */ /* 0x0005e20000100800 */
[----:B------:R-:W-:-:S02]  /*3690*/  IMAD R83, R3, 0x19, RZ ;  /* 0x0000001903537824 */ /* 0x000fc400078e02ff */
[----:B-1----:R-:W-:Y:S01]  /*36a0*/  IMAD R29, R3, 0x47, RZ ;  /* 0x00000047031d7824 */ /* 0x002fe200078e02ff */
[----:B------:R1:W-:Y:S04]  /*36b0*/  STL [R1+0x7a0], R19 ;  /* 0x0007a01301007387 */ /* 0x0003e80000100800 */
[----:B------:R4:W-:Y:S01]  /*36c0*/  STL [R1+0x7a4], R27 ;  /* 0x0007a41b01007387 */ /* 0x0009e20000100800 */
[-C--:B--2---:R-:W-:Y:S02]  /*36d0*/  IADD3 R28, P3, PT, R14, R8.reuse, RZ ;  /* 0x000000080e1c7210 */ /* 0x084fe40007f7e0ff */
[-C--:B-1----:R-:W-:Y:S02]  /*36e0*/  IADD3 R19, P2, PT, R26, R8.reuse, RZ ;  /* 0x000000081a137210 */ /* 0x082fe40007f5e0ff */
[----:B----4-:R-:W-:-:S03]  /*36f0*/  IADD3 R27, P4, PT, R6, R8, RZ ;  /* 0x00000008061b7210 */ /* 0x010fc60007f9e0ff */
[----:B------:R1:W-:Y:S04]  /*3700*/  STL [R1+0x7a8], R19 ;  /* 0x0007a81301007387 */ /* 0x0003e80000100800 */
[----:B------:R2:W-:Y:S04]  /*3710*/  STL [R1+0x7ac], R28 ;  /* 0x0007ac1c01007387 */ /* 0x0005e80000100800 */
[----:B------:R4:W-:Y:S01]  /*3720*/  STL [R1+0x7b0], R27 ;  /* 0x0007b01b01007387 */ /* 0x0009e20000100800 */
[----:B-1----:R-:W-:Y:S02]  /*3730*/  IMAD R19, R84, 0x2, R4 ;  /* 0x0000000254137824 */ /* 0x002fe400078e0204 */
[----:B------:R-:W-:Y:S01]  /*3740*/  IMAD R84, R3, 0x18, RZ ;  /* 0x0000001803547824 */ /* 0x000fe200078e02ff */
[----:B--2---:R-:W-:-:S02]  /*3750*/  LEA.HI.X.SX32 R28, R26, R2, 0x1, P2 ;  /* 0x000000021a1c7211 */ /* 0x004fc400010f0eff */
[-C--:B------:R-:W-:Y:S02]  /*3760*/  LEA.HI.X.SX32 R26, R6, R2.reuse, 0x1, P4 ;  /* 0x00000002061a7211 */ /* 0x080fe400020f0eff */
[----:B----4-:R-:W-:Y:S01]  /*3770*/  LEA.HI.X.SX32 R27, R14, R2, 0x1, P3 ;  /* 0x000000020e1b7211 */ /* 0x010fe200018f0eff */
        /* <DEDUP_REMOVED lines=81> */
[----:B------:R-:W-:Y:S01]  /*3c90*/  IMAD.SHL.U32 R106, R3, 0x2, RZ ;  /* 0x00000002036a7824 */ /* 0x000fe200078e00ff */
[----:B------:R1:W-:Y:S01]  /*3ca0*/  STL [R1+0x74c], R23 ;  /* 0x00074c1701007387 */ /* 0x0003e20000100800 */
[-C--:B--2---:R-:W-:Y:S02]  /*3cb0*/  LEA.HI.X.SX32 R22, R21, R2.reuse, 0x1, P2 ;  /* 0x0000000215167211 */ /* 0x084fe400010f0eff */
[----:B------:R-:W-:Y:S01]  /*3cc0*/  LEA.HI.X.SX32 R21, R7, R2, 0x1, P4 ;  /* 0x0000000207157211 */ /* 0x000fe200020f0eff */
[----:B------:R-:W-:Y:S02]  /*3cd0*/  IMAD R7, R107, 0x2, R12 ;  /* 0x000000026b077824 */ /* 0x000fe400078e020c */
[----:B------:R2:W-:Y:S01]  /*3ce0*/  STL [R1+0x608], R22 ;  /* 0x0006081601007387 */ /* 0x0005e20000100800 */
[----:B-1----:R-:W-:-:S02]  /*3cf0*/  IMAD R23, R3, 0x4d, RZ ;  /* 0x0000004d03177824 */ /* 0x002fc400078e02ff */
[----:B------:R-:W-:Y:S01]  /*3d00*/  IMAD R107, R3, 0x60, RZ ;  /* 0x00000060036b7824 */ /* 0x000fe200078e02ff */
        /* <DEDUP_REMOVED lines=72> */
[CC--:B--2---:R-:W-:Y:S02]  /*4190*/  IADD3 R18, P4, PT, R7.reuse, R8.reuse, RZ ;  /* 0x0000000807127210 */ /* 0x0c4fe40007f9e0ff */
[----:B----4-:R-:W-:Y:S02]  /*41a0*/  IADD3 R17, P3, PT, R12, R8, RZ ;  /* 0x000000080c117210 */ /* 0x010fe40007f7e0ff */
[----:B------:R-:W-:Y:S01]  /*41b0*/  LEA.HI.X.SX32 R7, R7, R2, 0x1, P4 ;  /* 0x0000000207077211 */ /* 0x000fe200020f0eff */
[----:B---3--:R-:W-:Y:S02]  /*41c0*/  IMAD R9, R124, 0x2, R10 ;  /* 0x000000027c097824 */ /* 0x008fe400078e020a */
[----:B------:R1:W-:Y:S01]  /*41d0*/  STL [R1+0x6e4], R17 ;  /* 0x0006e41101007387 */ /* 0x0003e20000100800 */
[----:B------:R-:W-:-:S03]  /*41e0*/  IMAD R124, R3, 0x6d, RZ ;  /* 0x0000006d037c7824 */ /* 0x000fc600078e02ff */
[----:B------:R2:W-:Y:S01]  /*41f0*/  STL [R1+0x6e8], R18 ;  /* 0x0006e81201007387 */ /* 0x0005e20000100800 */
[-C--:B-1----:R-:W-:Y:S02]  /*4200*/  LEA.HI.X.SX32 R17, R16, R2.reuse, 0x1, P2 ;  /* 0x0000000210117211 */ /* 0x082fe400010f0eff */
[----:B------:R-:W-:Y:S01]  /*4210*/  LEA.HI.X.SX32 R16, R12, R2, 0x1, P3 ;  /* 0x000000020c107211 */ /* 0x000fe200018f0eff */
[----:B------:R-:W-:Y:S02]  /*4220*/  IMAD R12, R125, 0x2, R9 ;  /* 0x000000027d0c7824 */ /* 0x000fe400078e0209 */
[----:B------:R1:W-:Y:S01]  /*4230*/  STL [R1+0x61c], R17 ;  /* 0x00061c1101007387 */ /* 0x0003e20000100800 */
[C---:B--2---:R-:W-:Y:S02]  /*4240*/  IMAD R18, R3.reuse, 0x52, RZ ;  /* 0x0000005203127824 */ /* 0x044fe400078e02ff */
[----:B------:R-:W-:Y:S01]  /*4250*/  IMAD R125, R3, 0x6e, RZ ;  /* 0x0000006e037d7824 */ /* 0x000fe200078e02ff */
[----:B------:R2:W-:Y:S04]  /*4260*/  STL [R1+0x6c4], R16 ;  /* 0x0006c41001007387 */ /* 0x0005e80000100800 */
[----:B------:R3:W-:Y:S01]  /*4270*/  STL [R1+0x6c8], R7 ;  /* 0x0006c80701007387 */ /* 0x0007e20000100800 */
[----:B-1----:R-:W-:-:S02]  /*4280*/  IADD3 R17, P3, PT, R11, R8, RZ ;  /* 0x000000080b117210 */ /* 0x002fc40007f7e0ff */
[-C--:B--2---:R-:W-:Y:S02]  /*4290*/  IADD3 R16, P4, PT, R4, R8.reuse, RZ ;  /* 0x0000000804107210 */ /* 0x084fe40007f9e0ff */
[----:B---3--:R-:W-:-:S05]  /*42a0*/  IADD3 R7, P2, PT, R15, R8, RZ ;  /* 0x000000080f077210 */ /* 0x008fca0007f5e0ff */
[----:B------:R0:W-:Y:S04]  /*42b0*/  STL [R1+0x6cc], R7 ;  /* 0x0006cc0701007387 */ /* 0x0001e80000100800 */
[----:B------:R1:W-:Y:S04]  /*42c0*/  STL [R1+0x6d0], R17 ;  /* 0x0006d01101007387 */ /* 0x0003e80000100800 */
[----:B------:R2:W-:Y:S01]  /*42d0*/  STL [R1+0x6d4], R16 ;  /* 0x0006d41001007387 */ /* 0x0005e20000100800 */
[----:B0-----:R-:W-:Y:S02]  /*42e0*/  IMAD R7, R119, 0x2, R12 ;  /* 0x0000000277077824 */ /* 0x001fe400078e020c */
[----:B------:R-:W0:Y:S01]  /*42f0*/  LDC R119, c[0x0][0x3d8] ;  /* 0x0000f600ff777b82 */ /* 0x000e220000000800 */
[----:B-1----:R-:W-:Y:S01]  /*4300*/  IMAD R17, R3, 0x53, RZ ;  /* 0x0000005303117824 */ /* 0x002fe200078e02ff */
[----:B--2---:R-:W-:-:S02]  /*4310*/  LEA.HI.X.SX32 R16, R15, R2, 0x1, P2 ;  /* 0x000000020f107211 */ /* 0x004fc400010f0eff */
[-C--:B------:R-:W-:Y:S02]  /*4320*/  LEA.HI.X.SX32 R15, R11, R2.reuse, 0x1, P3 ;  /* 0x000000020b0f7211 */ /* 0x080fe400018f0eff */
[----:B------:R-:W-:Y:S01]  /*4330*/  LEA.HI.X.SX32 R11, R4, R2, 0x1, P4 ;  /* 0x00000002040b7211 */ /* 0x000fe200020f0eff */
[----:B------:R1:W-:Y:S04]  /*4340*/  STL [R1+0x620], R16 ;  /* 0x0006201001007387 */ /* 0x0003e80000100800 */
[----:B------:R2:W-:Y:S04]  /*4350*/  STL [R1+0x6b0], R15 ;  /* 0x0006b00f01007387 */ /* 0x0005e80000100800 */
[----:B------:R3:W-:Y:S01]  /*4360*/  STL [R1+0x6b4], R11 ;  /* 0x0006b40b01007387 */ /* 0x0007e20000100800 */
[-C--:B-1----:R-:W-:Y:S01]  /*4370*/  IADD3 R16, P3, PT, R6, R8.reuse, RZ ;  /* 0x0000000806107210 */ /* 0x082fe20007f7e0ff */
[----:B0-----:R-:W-:Y:S01]  /*4380*/  IMAD R4, R119, 0x2, R7 ;  /* 0x0000000277047824 */ /* 0x001fe200078e0207 */
[-C--:B--2---:R-:W-:Y:S01]  /*4390*/  IADD3 R15, P4, PT, R5, R8.reuse, RZ ;  /* 0x00000008050f7210 */ /* 0x084fe20007f9e0ff */
[----:B------:R-:W0:Y:S01]  /*43a0*/  LDC R119, c[0x0][0x3d8] ;  /* 0x0000f600ff777b82 */ /* 0x000e220000000800 */
[----:B---3--:R-:W-:-:S02]  /*43b0*/  IADD3 R11, P2, PT, R14, R8, RZ ;  /* 0x000000080e0b7210 */ /* 0x008fc40007f5e0ff */
[----:B------:R-:W-:-:S03]  /*43c0*/  LEA.HI.X.SX32 R5, R5, R2, 0x1, P4 ;  /* 0x0000000205057211 */ /* 0x000fc600020f0eff */
[----:B------:R-:W-:Y:S04]  /*43d0*/  STL [R1+0x6b8], R11 ;  /* 0x0006b80b01007387 */ /* 0x000fe80000100800 */
[----:B------:R1:W-:Y:S04]  /*43e0*/  STL [R1+0x6bc], R16 ;  /* 0x0006bc1001007387 */ /* 0x0003e80000100800 */
[----:B------:R2:W-:Y:S01]  /*43f0*/  STL [R1+0x6c0], R15 ;  /* 0x0006c00f01007387 */ /* 0x0005e20000100800 */
[----:B-1----:R-:W-:Y:S02]  /*4400*/  IMAD R16, R3, 0x54, RZ ;  /* 0x0000005403107824 */ /* 0x002fe400078e02ff */
[----:B0-----:R-:W-:-:S02]  /*4410*/  IMAD R11, R119, 0x2, R4 ;  /* 0x00000002770b7824 */ /* 0x001fc400078e0204 */
[----:B------:R-:W0:Y:S01]  /*4420*/  LDC R119, c[0x0][0x3d8] ;  /* 0x0000f600ff777b82 */ /* 0x000e220000000800 */
[-C--:B--2---:R-:W-:Y:S02]  /*4430*/  LEA.HI.X.SX32 R15, R14, R2.reuse, 0x1, P2 ;  /* 0x000000020e0f7211 */ /* 0x084fe400010f0eff */
[----:B------:R-:W-:-:S03]  /*4440*/  LEA.HI.X.SX32 R14, R6, R2, 0x1, P3 ;  /* 0x00000002060e7211 */ /* 0x000fc600018f0eff */
[----:B------:R1:W-:Y:S04]  /*4450*/  STL [R1+0x624], R15 ;  /* 0x0006240f01007387 */ /* 0x0003e80000100800 */
[----:B------:R2:W-:Y:S04]  /*4460*/  STL [R1+0x69c], R14 ;  /* 0x00069c0e01007387 */ /* 0x0005e80000100800 */
[----:B------:R3:W-:Y:S01]  /*4470*/  STL [R1+0x6a0], R5 ;  /* 0x0006a00501007387 */ /* 0x0007e20000100800 */
[-C--:B-1----:R-:W-:Y:S02]  /*4480*/  IADD3 R15, P3, PT, R10, R8.reuse, RZ ;  /* 0x000000080a0f7210 */ /* 0x082fe40007f7e0ff */
[-C--:B--2---:R-:W-:Y:S01]  /*4490*/  IADD3 R14, P4, PT, R9, R8.reuse, RZ ;  /* 0x00000008090e7210 */ /* 0x084fe20007f9e0ff */
[----:B0-----:R-:W-:Y:S01]  /*44a0*/  IMAD R6, R119, 0x2, R11 ;  /* 0x0000000277067824 */ /* 0x001fe200078e020b */
[----:B---3--:R-:W-:Y:S01]  /*44b0*/  IADD3 R5, P2, PT, R13, R8, RZ ;  /* 0x000000080d057210 */ /* 0x008fe20007f5e0ff */
[----:B------:R-:W0:Y:S01]  /*44c0*/  LDC R119, c[0x0][0x3d8] ;  /* 0x0000f600ff777b82 */ /* 0x000e220000000800 */
[----:B------:R-:W-:-:S03]  /*44d0*/  LEA.HI.X.SX32 R9, R9, R2, 0x1, P4 ;  /* 0x0000000209097211 */ /* 0x000fc600020f0eff */
[----:B------:R-:W-:Y:S04]  /*44e0*/  STL [R1+0x6a4], R5 ;  /* 0x0006a40501007387 */ /* 0x000fe80000100800 */
[----:B------:R1:W-:Y:S04]  /*44f0*/  STL [R1+0x6a8], R15 ;  /* 0x0006a80f01007387 */ /* 0x0003e80000100800 */
[----:B------:R2:W-:Y:S01]  /*4500*/  STL [R1+0x6ac], R14 ;  /* 0x0006ac0e01007387 */ /* 0x0005e20000100800 */
[----:B-1----:R-:W-:Y:S01]  /*4510*/  IMAD R15, R3, 0x55, RZ ;  /* 0x00000055030f7824 */ /* 0x002fe200078e02ff */
[-C--:B--2---:R-:W-:Y:S01]  /*4520*/  LEA.HI.X.SX32 R14, R13, R2.reuse, 0x1, P2 ;  /* 0x000000020d0e7211 */ /* 0x084fe200010f0eff */
[----:B0-----:R-:W-:Y:S01]  /*4530*/  IMAD R5, R119, 0x2, R6 ;  /* 0x0000000277057824 */ /* 0x001fe200078e0206 */
[----:B------:R-:W-:Y:S01]  /*4540*/  LEA.HI.X.SX32 R13, R10, R2, 0x1, P3 ;  /* 0x000000020a0d7211 */ /* 0x000fe200018f0eff */
[----:B------:R-:W0:Y:S02]  /*4550*/  LDC R119, c[0x0][0x3d8] ;  /* 0x0000f600ff777b82 */ /* 0x000e240000000800 */
[----:B------:R1:W-:Y:S04]  /*4560*/  STL [R1+0x628], R14 ;  /* 0x0006280e01007387 */ /* 0x0003e80000100800 */
[----:B------:R2:W-:Y:S04]  /*4570*/  STL [R1+0x688], R13 ;  /* 0x0006880d01007387 */ /* 0x0005e80000100800 */
[----:B------:R3:W-:Y:S01]  /*4580*/  STL [R1+0x68c], R9 ;  /* 0x00068c0901007387 */ /* 0x0007e20000100800 */
[----:B-1----:R-:W-:-:S02]  /*4590*/  IADD3 R14, P3, PT, R7, R8, RZ ;  /* 0x00000008070e7210 */ /* 0x002fc40007f7e0ff */
[-C--:B--2---:R-:W-:Y:S02]  /*45a0*/  IADD3 R13, P4, PT, R4, R8.reuse, RZ ;  /* 0x00000008040d7210 */ /* 0x084fe40007f9e0ff */
[----:B---3--:R-:W-:Y:S01]  /*45b0*/  IADD3 R9, P2, PT, R12, R8, RZ ;  /* 0x000000080c097210 */ /* 0x008fe20007f5e0ff */
[----:B0-----:R-:W-:-:S04]  /*45c0*/  IMAD R10, R119, 0x2, R5 ;  /* 0x00000002770a7824 */ /* 0x001fc800078e0205 */
[----:B------:R-:W-:Y:S01]  /*45d0*/  STL [R1+0x690], R9 ;  /* 0x0006900901007387 */ /* 0x000fe20000100800 */
[----:B------:R-:W0:Y:S03]  /*45e0*/  LDC R119, c[0x0][0x3d8] ;  /* 0x0000f600ff777b82 */ /* 0x000e260000000800 */
[----:B------:R1:W-:Y:S04]  /*45f0*/  STL [R1+0x694], R14 ;  /* 0x0006940e01007387 */ /* 0x0003e80000100800 */
[----:B------:R2:W-:Y:S01]  /*4600*/  STL [R1+0x698], R13 ;  /* 0x0006980d01007387 */ /* 0x0005e20000100800 */
[----:B-1----:R-:W-:Y:S01]  /*4610*/  IMAD R14, R3, 0x56, RZ ;  /* 0x00000056030e7824 */ /* 0x002fe200078e02ff */
[----:B--2---:R-:W-:-:S02]  /*4620*/  LEA.HI.X.SX32 R13, R12, R2, 0x1, P2 ;  /* 0x000000020c0d7211 */ /* 0x004fc400010f0eff */
[-C--:B------:R-:W-:Y:S02]  /*4630*/  LEA.HI.X.SX32 R12, R7, R2.reuse, 0x1, P3 ;  /* 0x00000002070c7211 */ /* 0x080fe400018f0eff */
[----:B------:R-:W-:Y:S01]  /*4640*/  LEA.HI.X.SX32 R7, R4, R2, 0x1, P4 ;  /* 0x0000000204077211 */ /* 0x000fe200020f0eff */
[----:B------:R1:W-:Y:S01]  /*4650*/  STL [R1+0x62c], R13 ;  /* 0x00062c0d01007387 */ /* 0x0003e20000100800 */
[----:B0-----:R-:W-:Y:S02]  /*4660*/  IMAD R9, R119, 0x2, R10 ;  /* 0x0000000277097824 */ /* 0x001fe400078e020a */
[----:B------:R-:W0:Y:S01]  /*4670*/  LDC R119, c[0x0][0x3d8] ;  /* 0x0000f600ff777b82 */ /* 0x000e220000000800 */
[----:B------:R2:W-:Y:S04]  /*4680*/  STL [R1+0x674], R12 ;  /* 0x0006740c01007387 */ /* 0x0005e80000100800 */
[----:B------:R3:W-:Y:S01]  /*4690*/  STL [R1+0x678], R7 ;  /* 0x0006780701007387 */ /* 0x0007e20000100800 */
[----:B-1----:R-:W-:-:S02]  /*46a0*/  IADD3 R13, P3, PT, R6, R8, RZ ;  /* 0x00000008060d7210 */ /* 0x002fc40007f7e0ff */
[-C--:B--2---:R-:W-:Y:S02]  /*46b0*/  IADD3 R12, P4, PT, R5, R8.reuse, RZ ;  /* 0x00000008050c7210 */ /* 0x084fe40007f9e0ff */
[----:B---3--:R-:W-:Y:S02]  /*46c0*/  IADD3 R7, P2, PT, R11, R8, RZ ;  /* 0x000000080b077210 */ /* 0x008fe40007f5e0ff */
[----:B------:R-:W-:-:S03]  /*46d0*/  LEA.HI.X.SX32 R5, R5, R2, 0x1, P4 ;  /* 0x0000000205057211 */ /* 0x000fc600020f0eff */
[----:B------:R-:W-:Y:S01]  /*46e0*/  STL [R1+0x67c], R7 ;  /* 0x00067c0701007387 */ /* 0x000fe20000100800 */
[----:B0-----:R-:W-:-:S03]  /*46f0*/  IMAD R4, R119, 0x2, R9 ;  /* 0x0000000277047824 */ /* 0x001fc600078e0209 */
[----:B------:R0:W-:Y:S01]  /*4700*/  STL [R1+0x680], R13 ;  /* 0x0006800d01007387 */ /* 0x0001e20000100800 */
[----:B------:R-:W1:Y:S03]  /*4710*/  LDC R119, c[0x0][0x3d8] ;  /* 0x0000f600ff777b82 */ /* 0x000e660000000800 */
[----:B------:R2:W-:Y:S01]  /*4720*/  STL [R1+0x684], R12 ;  /* 0x0006840c01007387 */ /* 0x0005e20000100800 */
[----:B0-----:R-:W-:Y:S01]  /*4730*/  IMAD R13, R3, 0x57, RZ ;  /* 0x00000057030d7824 */ /* 0x001fe200078e02ff */
[-C--:B--2---:R-:W-:Y:S02]  /*4740*/  LEA.HI.X.SX32 R12, R11, R2.reuse, 0x1, P2 ;  /* 0x000000020b0c7211 */ /* 0x084fe400010f0eff */
[----:B------:R-:W-:-:S03]  /*4750*/  LEA.HI.X.SX32 R11, R6, R2, 0x1, P3 ;  /* 0x00000002060b7211 */ /* 0x000fc600018f0eff */
[----:B------:R0:W-:Y:S04]  /*4760*/  STL [R1+0x630], R12 ;  /* 0x0006300c01007387 */ /* 0x0001e80000100800 */
[----:B------:R2:W-:Y:S01]  /*4770*/  STL [R1+0x660], R11 ;  /* 0x0006600b01007387 */ /* 0x0005e20000100800 */
[----:B-1----:R-:W-:Y:S02]  /*4780*/  IMAD R7, R119, 0x2, R4 ;  /* 0x0000000277077824 */ /* 0x002fe400078e0204 */
[----:B------:R-:W1:Y:S01]  /*4790*/  LDC R119, c[0x0][0x3d8] ;  /* 0x0000f600ff777b82 */ /* 0x000e620000000800 */
[----:B------:R3:W-:Y:S01]  /*47a0*/  STL [R1+0x664], R5 ;  /* 0x0006640501007387 */ /* 0x0007e20000100800 */
[-C--:B0-----:R-:W-:Y:S02]  /*47b0*/  IADD3 R12, P3, PT, R9, R8.reuse, RZ ;  /* 0x00000008090c7210 */ /* 0x081fe40007f7e0ff */
[----:B--2---:R-:W-:-:S02]  /*47c0*/  IADD3 R11, P4, PT, R4, R8, RZ ;  /* 0x00000008040b7210 */ /* 0x004fc40007f9e0ff */
[----:B---3--:R-:W-:-:S05]  /*47d0*/  IADD3 R5, P2, PT, R10, R8, RZ ;  /* 0x000000080a057210 */ /* 0x008fca0007f5e0ff */
[----:B------:R-:W-:Y:S04]  /*47e0*/  STL [R1+0x668], R5 ;  /* 0x0006680501007387 */ /* 0x000fe80000100800 */
[----:B------:R0:W-:Y:S01]  /*47f0*/  STL [R1+0x66c], R12 ;  /* 0x00066c0c01007387 */ /* 0x0001e20000100800 */
[----:B-1----:R-:W-:-:S03]  /*4800*/  IMAD R6, R119, 0x2, R7 ;  /* 0x0000000277067824 */ /* 0x002fc600078e0207 */
[----:B------:R1:W-:Y:S01]  /*4810*/  STL [R1+0x670], R11 ;  /* 0x0006700b01007387 */ /* 0x0003e20000100800 */
[----:B------:R-:W2:Y:S01]  /*4820*/  LDC R119, c[0x0][0x3d8] ;  /* 0x0000f600ff777b82 */ /* 0x000ea20000000800 */
[----:B0-----:R-:W-:Y:S01]  /*4830*/  IMAD R12, R3, 0x58, RZ ;  /* 0x00000058030c7824 */ /* 0x001fe200078e02ff */
[-C--:B-1----:R-:W-:Y:S02]  /*4840*/  LEA.HI.X.SX32 R11, R10, R2.reuse, 0x1, P2 ;  /* 0x000000020a0b7211 */ /* 0x082fe400010f0eff */
[-C--:B------:R-:W-:Y:S02]  /*4850*/  LEA.HI.X.SX32 R10, R9, R2.reuse, 0x1, P3 ;  /* 0x00000002090a7211 */ /* 0x080fe400018f0eff */
[----:B------:R-:W-:Y:S01]  /*4860*/  LEA.HI.X.SX32 R9, R4, R2, 0x1, P4 ;  /* 0x0000000204097211 */ /* 0x000fe200020f0eff */
[----:B------:R0:W-:Y:S04]  /*4870*/  STL [R1+0x634], R11 ;  /* 0x0006340b01007387 */ /* 0x0001e80000100800 */
[----:B------:R1:W-:Y:S04]  /*4880*/  STL [R1+0x638], R10 ;  /* 0x0006380a01007387 */ /* 0x0003e80000100800 */
[----:B------:R3:W-:Y:S01]  /*4890*/  STL [R1+0x650], R9 ;  /* 0x0006500901007387 */ /* 0x0007e20000100800 */
[----:B--2---:R-:W-:Y:S01]  /*48a0*/  IMAD R5, R119, 0x2, R6 ;  /* 0x0000000277057824 */ /* 0x004fe200078e0206 */
[-C--:B0-----:R-:W-:Y:S01]  /*48b0*/  IADD3 R11, P2, PT, R7, R8.reuse, RZ ;  /* 0x00000008070b7210 */ /* 0x081fe20007f5e0ff */
[----:B------:R-:W0:Y:S01]  /*48c0*/  LDC R119, c[0x0][0x3d8] ;  /* 0x0000f600ff777b82 */ /* 0x000e220000000800 */
[----:B-1----:R-:W-:-:S02]  /*48d0*/  IADD3 R10, P3, PT, R6, R8, RZ ;  /* 0x00000008060a7210 */ /* 0x002fc40007f7e0ff */
[----:B------:R-:W-:Y:S01]  /*48e0*/  LEA.HI.X.SX32 R7, R7, R2, 0x1, P2 ;  /* 0x0000000207077211 */ /* 0x000fe200010f0eff */
[----:B------:R1:W-:Y:S01]  /*48f0*/  STL [R1+0x654], R11 ;  /* 0x0006540b01007387 */ /* 0x0003e20000100800 */
[----:B---3--:R-:W-:Y:S02]  /*4900*/  IADD3 R9, P4, PT, R5, R8, RZ ;  /* 0x0000000805097210 */ /* 0x008fe40007f9e0ff */
[----:B------:R-:W-:Y:S01]  /*4910*/  LEA.HI.X.SX32 R6, R6, R2, 0x1, P3 ;  /* 0x0000000206067211 */ /* 0x000fe200018f0eff */
[----:B------:R2:W-:Y:S01]  /*4920*/  STL [R1+0x658], R10 ;  /* 0x0006580a01007387 */ /* 0x0005e20000100800 */
[-C--:B------:R-:W-:Y:S02]  /*4930*/  IADD3 RZ, P3, PT, R106, R0.reuse, RZ ;  /* 0x000000006aff7210 */ /* 0x080fe40007f7e0ff */
[----:B------:R-:W-:Y:S01]  /*4940*/  IADD3 RZ, P2, PT, R104, R0, RZ ;  /* 0x0000000068ff7210 */ /* 0x000fe20007f5e0ff */
[----:B------:R3:W-:Y:S01]  /*4950*/  STL [R1+0x65c], R9 ;  /* 0x00065c0901007387 */ /* 0x0007e20000100800 */
[----:B-1----:R-:W-:-:S02]  /*4960*/  IMAD R11, R3, 0x59, RZ ;  /* 0x00000059030b7824 */ /* 0x002fc400078e02ff */
[C---:B--2---:R-:W-:Y:S02]  /*4970*/  IMAD R10, R3.reuse, 0x5a, RZ ;  /* 0x0000005a030a7824 */ /* 0x044fe400078e02ff */
[----:B---3--:R-:W-:Y:S02]  /*4980*/  IMAD R9, R3, 0x5b, RZ ;  /* 0x0000005b03097824 */ /* 0x008fe400078e02ff */
[----:B0-----:R-:W-:Y:S01]  /*4990*/  IMAD R4, R119, 0x2, R5 ;  /* 0x0000000277047824 */ /* 0x001fe200078e0205 */
[----:B------:R-:W-:Y:S01]  /*49a0*/  LEA.HI.X.SX32 R5, R5, R2, 0x1, P4 ;  /* 0x0000000205057211 */ /* 0x000fe200020f0eff */
[----:B------:R-:W-:Y:S01]  /*49b0*/  IMAD R119, R3, 0x68, RZ ;  /* 0x0000006803777824 */ /* 0x000fe200078e02ff */
[----:B------:R-:W-:Y:S02]  /*49c0*/  IADD3 RZ, P4, PT, R102, R0, RZ ;  /* 0x0000000066ff7210 */ /* 0x000fe40007f9e0ff */
[----:B------:R-:W-:-:S04]  /*49d0*/  IADD3 R8, P5, PT, R4, R8, RZ ;  /* 0x0000000804087210 */ /* 0x000fc80007fbe0ff */
[----:B------:R-:W-:Y:S01]  /*49e0*/  LEA.HI.X.SX32 R4, R4, R2, 0x1, P5 ;  /* 0x0000000204047211 */ /* 0x000fe200028f0eff */
[----:B------:R0:W-:Y:S01]  /*49f0*/  STL [R1+0x64c], R8 ;  /* 0x00064c0801007387 */ /* 0x0001e20000100800 */
[----:B------:R-:W-:Y:S02]  /*4a00*/  SEL R2, RZ, 0x90, !P1 ;  /* 0x00000090ff027807 */ /* 0x000fe40004800000 */
[----:B------:R-:W-:Y:S01]  /*4a10*/  LOP3.LUT P1, RZ, R112, 0x7, RZ, 0xc0, !PT ;  /* 0x0000000770ff7812 */ /* 0x000fe2000782c0ff */
[----:B------:R1:W-:Y:S01]  /*4a20*/  STL [R1+0x63c], R7 ;  /* 0x00063c0701007387 */ /* 0x0003e20000100800 */
[--C-:B------:R-:W-:Y:S02]  /*4a30*/  LOP3.LUT R2, R2, 0x7f, R112.reuse, 0x78, !PT ;  /* 0x0000007f02027812 */ /* 0x100fe400078e7870 */
[----:B------:R-:W-:Y:S01]  /*4a40*/  SHF.R.U32.HI R112, RZ, 0x2, R112 ;  /* 0x00000002ff707819 */ /* 0x000fe20000011670 */
[----:B------:R2:W-:Y:S01]  /*4a50*/  STL [R1+0x640], R6 ;  /* 0x0006400601007387 */ /* 0x0005e20000100800 */
[----:B------:R-:W-:Y:S01]  /*4a60*/  IADD3 RZ, P5, PT, R103, R0, RZ ;  /* 0x0000000067ff7210 */ /* 0x000fe20007fbe0ff */
[----:B0-----:R-:W-:-:S02]  /*4a70*/  IMAD R8, R3, 0x5c, RZ ;  /* 0x0000005c03087824 */ /* 0x001fc400078e02ff */
[----:B------:R0:W-:Y:S01]  /*4a80*/  STL [R1+0x644], R5 ;  /* 0x0006440501007387 */ /* 0x0001e20000100800 */
[----:B-1----:R-:W-:-:S03]  /*4a90*/  IMAD R7, R3, 0x5d, RZ ;  /* 0x0000005d03077824 */ /* 0x002fc600078e02ff */
[----:B------:R1:W-:Y:S01]  /*4aa0*/  STL [R1+0x648], R4 ;  /* 0x0006480401007387 */ /* 0x0003e20000100800 */
[C---:B--2---:R-:W-:Y:S02]  /*4ab0*/  IMAD R6, R3.reuse, 0x5e, RZ ;  /* 0x0000005e03067824 */ /* 0x044fe400078e02ff */
[C---:B0-----:R-:W-:Y:S02]  /*4ac0*/  IMAD R5, R3.reuse, 0x5f, RZ ;  /* 0x0000005f03057824 */ /* 0x041fe400078e02ff */
[----:B-1----:R-:W-:-:S05]  /*4ad0*/  IMAD R4, R3, 0x6f, RZ ;  /* 0x0000006f03047824 */ /* 0x002fca00078e02ff */
[----:B------:R0:W-:Y:S04]  /*4ae0*/  STL [R1], R4 ;  /* 0x0000000401007387 */ /* 0x0001e80000100800 */
[----:B------:R1:W-:Y:S04]  /*4af0*/  STL [R1+0x4], R58 ;  /* 0x0000043a01007387 */ /* 0x0003e80000100800 */
[----:B------:R2:W-:Y:S01]  /*4b00*/  STL [R1+0x8], R57 ;  /* 0x0000083901007387 */ /* 0x0005e20000100800 */
[C---:B0-----:R-:W-:Y:S02]  /*4b10*/  IMAD R4, R3.reuse, 0x72, RZ ;  /* 0x0000007203047824 */ /* 0x041fe400078e02ff */
[----:B-1----:R-:W-:-:S03]  /*4b20*/  IMAD R58, R3, 0x73, RZ ;  /* 0x00000073033a7824 */ /* 0x002fc600078e02ff */
[----:B------:R0:W-:Y:S01]  /*4b30*/  STL [R1+0xc], R4 ;  /* 0x00000c0401007387 */ /* 0x0001e20000100800 */
[----:B--2---:R-:W-:-:S03]  /*4b40*/  IMAD R57, R3, 0x74, RZ ;  /* 0x0000007403397824 */ /* 0x004fc600078e02ff */
        /* <DEDUP_REMOVED lines=21> */
[----:B------:R-:W-:Y:S02]  /*4ca0*/  IMAD R3, R3, 0x7e, RZ ;  /* 0x0000007e03037824 */ /* 0x000fe400078e02ff */
[----:B-1----:R-:W-:Y:S01]  /*4cb0*/  IMAD.MOV.U32 R58, RZ, RZ, -0x800000 ;  /* 0xff800000ff3a7424 */ /* 0x002fe200078e00ff */
[----:B------:R0:W-:Y:S01]  /*4cc0*/  STL [R1+0x40], R4 ;  /* 0x0000400401007387 */ /* 0x0001e20000100800 */
[----:B--2---:R-:W-:-:S03]  /*4cd0*/  IMAD.MOV.U32 R57, RZ, RZ, -0x800000 ;  /* 0xff800000ff397424 */ /* 0x004fc600078e00ff */
[----:B------:R1:W-:Y:S04]  /*4ce0*/  STL [R1+0x38], R3 ;  /* 0x0000380301007387 */ /* 0x0003e80000100800 */
[----:B------:R2:W-:Y:S01]  /*4cf0*/  STL [R1+0x890], R2 ;  /* 0x0008900201007387 */ /* 0x0005e20000100800 */
[----:B0-----:R-:W-:-:S03]  /*4d00*/  SHF.R.U32.HI R4, RZ, 0x3, R115 ;  /* 0x00000003ff047819 */ /* 0x001fc60000011673 */
[----:B------:R-:W-:Y:S01]  /*4d10*/  STL [R1+0x54], R57 ;  /* 0x0000543901007387 */ /* 0x000fe20000100800 */
[C---:B-1----:R-:W-:Y:S01]  /*4d20*/  IMAD R3, R118.reuse, 0x8, R56 ;  /* 0x0000000876037824 */ /* 0x042fe200078e0238 */
[----:B------:R-:W-:Y:S01]  /*4d30*/  LEA R56, R115, UR7, 0x2 ;  /* 0x0000000773387c11 */ /* 0x000fe2000f8e10ff */
[----:B------:R-:W-:Y:S01]  /*4d40*/  IMAD.MOV.U32 R56, RZ, RZ, -0x800000 ;  /* 0xff800000ff387424 */ /* 0x000fe200078e00ff */
[----:B------:R-:W0:Y:S01]  /*4d50*/  S2R R115, SR_CTAID.X ;  /* 0x0000000000737919 */ /* 0x000e220000002500 */
[----:B--2---:R-:W-:Y:S01]  /*4d60*/  LEA R2, R118, UR7, 0x3 ;  /* 0x0000000776027c11 */ /* 0x004fe2000f8e18ff */
[----:B------:R-:W-:Y:S01]  /*4d70*/  IMAD.SHL.U32 R3, R3, 0x8, RZ ;  /* 0x0000000803037824 */ /* 0x000fe200078e00ff */
[----:B------:R-:W-:Y:S01]  /*4d80*/  SGXT.U32 R118, R112, 0x3 ;  /* 0x000000037076781a */ /* 0x000fe20000000000 */
[----:B------:R1:W-:Y:S01]  /*4d90*/  STL [R1+0x50], R56 ;  /* 0x0000503801007387 */ /* 0x0003e20000100800 */
[----:B------:R-:W-:-:S03]  /*4da0*/  LOP3.LUT R4, R4, 0x1c, RZ, 0xc0, !PT ;  /* 0x0000001c04047812 */ /* 0x000fc600078ec0ff */
[----:B------:R2:W-:Y:S02]  /*4db0*/  STL [R1+0x58], R58 ;  /* 0x0000583a01007387 */ /* 0x0005e40000100800 */
[----:B------:R-:W-:Y:S02]  /*4dc0*/  IMAD.IADD R2, R2, 0x1, R4 ;  /* 0x0000000102027824 */ /* 0x000fe400078e0204 */
[----:B-1----:R-:W-:Y:S01]  /*4dd0*/  IMAD.MOV.U32 R56, RZ, RZ, RZ ;  /* 0x000000ffff387224 */ /* 0x002fe200078e00ff */
[----:B--2---:R-:W-:-:S04]  /*4de0*/  CS2R R58, SRZ ;  /* 0x00000000003a7805 */ /* 0x004fc8000001ff00 */
[----:B------:R-:W-:Y:S04]  /*4df0*/  STL [R1+0x894], R56 ;  /* 0x0008943801007387 */ /* 0x000fe80000100800 */
[----:B------:R1:W-:Y:S01]  /*4e00*/  STL [R1+0x5c], R57 ;  /* 0x00005c3901007387 */ /* 0x0003e20000100800 */
[----:B0-----:R-:W-:Y:S02]  /*4e10*/  IMAD.SHL.U32 R115, R115, 0x20, RZ ;  /* 0x0000002073737824 */ /* 0x001fe400078e00ff */
[----:B-1----:R-:W-:-:S03]  /*4e20*/  IMAD.MOV.U32 R57, RZ, RZ, RZ ;  /* 0x000000ffff397224 */ /* 0x002fc600078e00ff */
[C---:B------:R-:W-:Y:S02]  /*4e30*/  LOP3.LUT R56, R118.reuse, R115, RZ, 0xfc, !PT ;  /* 0x0000007376387212 */ /* 0x040fe400078efcff */
[----:B------:R0:W-:Y:S01]  /*4e40*/  STL [R1+0x898], R57 ;  /* 0x0008983901007387 */ /* 0x0001e20000100800 */
[C-C-:B------:R-:W-:Y:S02]  /*4e50*/  LOP3.LUT R112, R115.reuse, 0x8, R118.reuse, 0xfe, !PT ;  /* 0x0000000873707812 */ /* 0x140fe400078efe76 */
[C-C-:B------:R-:W-:Y:S01]  /*4e60*/  LOP3.LUT R56, R115.reuse, 0x18, R118.reuse, 0xfe, !PT ;  /* 0x0000001873387812 */ /* 0x140fe200078efe76 */
[----:B------:R1:W-:Y:S01]  /*4e70*/  STL [R1+0xbc], R2 ;  /* 0x0000bc0201007387 */ /* 0x0003e20000100800 */
[C---:B------:R-:W-:Y:S02]  /*4e80*/  LOP3.LUT R112, R118.reuse, 0x8, RZ, 0xfc, !PT ;  /* 0x0000000876707812 */ /* 0x040fe400078efcff */
[----:B0-----:R-:W-:Y:S02]  /*4e90*/  LOP3.LUT R57, R115, 0x10, R118, 0xfe, !PT ;  /* 0x0000001073397812 */ /* 0x001fe400078efe76 */
[----:B------:R-:W-:-:S02]  /*4ea0*/  LOP3.LUT R115, R118, 0x10, RZ, 0xfc, !PT ;  /* 0x0000001076737812 */ /* 0x000fc400078efcff */
[----:B------:R-:W-:Y:S02]  /*4eb0*/  LOP3.LUT R118, R118, 0x18, RZ, 0xfc, !PT ;  /* 0x0000001876767812 */ /* 0x000fe400078efcff */
[----:B------:R-:W-:Y:S02]  /*4ec0*/  LEA R57, R112, UR7, 0x5 ;  /* 0x0000000770397c11 */ /* 0x000fe4000f8e28ff */
[----:B------:R-:W-:Y:S02]  /*4ed0*/  LEA R56, R115, UR7, 0x5 ;  /* 0x0000000773387c11 */ /* 0x000fe4000f8e28ff */
[-C--:B------:R-:W-:Y:S01]  /*4ee0*/  LEA.HI.X.SX32 R112, R106, R116.reuse, 0x1, P3 ;  /* 0x000000746a707211 */ /* 0x080fe200018f0eff */
[----:B------:R-:W-:Y:S01]  /*4ef0*/  STL [R1+0xa8], R57 ;  /* 0x0000a83901007387 */ /* 0x000fe20000100800 */
[----:B-1----:R-:W-:Y:S02]  /*4f00*/  LEA R2, R118, UR7, 0x5 ;  /* 0x0000000776027c11 */ /* 0x002fe4000f8e28ff */
[----:B------:R-:W-:Y:S01]  /*4f10*/  LEA.HI.X.SX32 R106, R105, R116, 0x1, P6 ;  /* 0x00000074696a7211 */ /* 0x000fe200030f0eff */
[----:B------:R-:W-:Y:S01]  /*4f20*/  STL [R1+0xa4], R56 ;  /* 0x0000a43801007387 */ /* 0x000fe20000100800 */
[----:B------:R-:W-:-:S02]  /*4f30*/  IADD3 RZ, P3, PT, R101, R0, RZ ;  /* 0x0000000065ff7210 */ /* 0x000fc40007f7e0ff */
[----:B------:R-:W-:Y:S01]  /*4f40*/  LEA.HI.X.SX32 R105, R104, R116, 0x1, P2 ;  /* 0x0000007468697211 */ /* 0x000fe200010f0eff */
[----:B------:R-:W-:Y:S01]  /*4f50*/  STL [R1+0xa0], R2 ;  /* 0x0000a00201007387 */ /* 0x000fe20000100800 */
[----:B------:R-:W-:Y:S02]  /*4f60*/  IADD3 RZ, P2, PT, R100, R0, RZ ;  /* 0x0000000064ff7210 */ /* 0x000fe40007f5e0ff */
[----:B------:R-:W-:Y:S01]  /*4f70*/  LEA.HI.X.SX32 R104, R103, R116, 0x1, P5 ;  /* 0x0000007467687211 */ /* 0x000fe200028f0eff */
[----:B------:R-:W-:Y:S01]  /*4f80*/  STL [R1+0xc0], R112 ;  /* 0x0000c07001007387 */ /* 0x000fe20000100800 */
[----:B------:R-:W-:Y:S02]  /*4f90*/  IADD3 RZ, P5, PT, R99, R0, RZ ;  /* 0x0000000063ff7210 */ /* 0x000fe40007fbe0ff */
        /* <DEDUP_REMOVED lines=18> */
[-C--:B------:R-:W-:Y:S01]  /*50c0*/  LEA.HI.X.SX32 R97, R96, R116.reuse, 0x1, P2 ;  /* 0x0000007460617211 */ /* 0x080fe200010f0eff */
[----:B------:R-:W-:Y:S01]  /*50d0*/  STL [R1+0xdc], R100 ;  /* 0x0000dc6401007387 */ /* 0x000fe20000100800 */
[----:B------:R-:W-:-:S02]  /*50e0*/  LEA.HI.X.SX32 R96, R95, R116, 0x1, P5 ;  /* 0x000000745f607211 */ /* 0x000fc400028f0eff */
[----:B------:R-:W-:Y:S01]  /*50f0*/  LEA.HI.X.SX32 R95, R94, R116, 0x1, P4 ;  /* 0x000000745e5f7211 */ /* 0x000fe200020f0eff */
[----:B------:R-:W-:Y:S01]  /*5100*/  STL [R1+0xe0], R99 ;  /* 0x0000e06301007387 */ /* 0x000fe20000100800 */
[----:B------:R-:W-:Y:S02]  /*5110*/  IADD3 R94, P4, PT, R90, R0, RZ ;  /* 0x000000005a5e7210 */ /* 0x000fe40007f9e0ff */
[----:B------:R-:W-:Y:S01]  /*5120*/  LEA.HI.X.SX32 R93, R93, R116, 0x1, P3 ;  /* 0x000000745d5d7211 */ /* 0x000fe200018f0eff */
[----:B------:R-:W-:Y:S01]  /*5130*/  STL [R1+0xe4], R98 ;  /* 0x0000e46201007387 */ /* 0x000fe20000100800 */
[-C--:B------:R-:W-:Y:S02]  /*5140*/  IADD3 RZ, P2, PT, R92, R0.reuse, RZ ;  /* 0x000000005cff7210 */ /* 0x080fe40007f5e0ff */
[-C--:B------:R-:W-:Y:S01]  /*5150*/  IADD3 RZ, P5, PT, R91, R0.reuse, RZ ;  /* 0x000000005bff7210 */ /* 0x080fe20007fbe0ff */
[----:B------:R-:W-:Y:S04]  /*5160*/  STL [R1+0xe8], R97 ;  /* 0x0000e86101007387 */ /* 0x000fe80000100800 */
[----:B------:R-:W-:Y:S04]  /*5170*/  STL [R1+0xec], R96 ;  /* 0x0000ec6001007387 */ /* 0x000fe80000100800 */
[----:B------:R0:W-:Y:S04]  /*5180*/  STL [R1+0xf0], R95 ;  /* 0x0000f05f01007387 */ /* 0x0001e80000100800 */
[----:B------:R1:W-:Y:S04]  /*5190*/  STL [R1+0x104], R94 ;  /* 0x0001045e01007387 */ /* 0x0003e80000100800 */
[----:B------:R2:W-:Y:S01]  /*51a0*/  STL [R1+0xf4], R93 ;  /* 0x0000f45d01007387 */ /* 0x0005e20000100800 */
[----:B0-----:R-:W-:-:S02]  /*51b0*/  IADD3 R95, P3, PT, R89, R0, RZ ;  /* 0x00000000595f7210 */ /* 0x001fc40007f7e0ff */
[----:B-1----:R-:W-:-:S03]  /*51c0*/  LEA.HI.X.SX32 R94, R92, R116, 0x1, P2 ;  /* 0x000000745c5e7211 */ /* 0x002fc600010f0eff */
[----:B------:R-:W-:Y:S01]  /*51d0*/  STL [R1+0x10c], R95 ;  /* 0x00010c5f01007387 */ /* 0x000fe20000100800 */
[----:B------:R-:W-:Y:S02]  /*51e0*/  LEA.HI.X.SX32 R92, R91, R116, 0x1, P5 ;  /* 0x000000745b5c7211 */ /* 0x000fe400028f0eff */
[CC--:B--2---:R-:W-:Y:S01]  /*51f0*/  IADD3 R93, P2, PT, R88.reuse, R0.reuse, RZ ;  /* 0x00000000585d7210 */ /* 0x0c4fe20007f5e0ff */
[----:B------:R-:W-:Y:S01]  /*5200*/  STL [R1+0xf8], R94 ;  /* 0x0000f85e01007387 */ /* 0x000fe20000100800 */
[----:B------:R-:W-:Y:S02]  /*5210*/  IADD3 R91, P6, PT, R87, R0, RZ ;  /* 0x00000000575b7210 */ /* 0x000fe40007fde0ff */
[----:B------:R-:W-:Y:S01]  /*5220*/  LEA.HI.X.SX32 R88, R88, R116, 0x1, P2 ;  /* 0x0000007458587211 */ /* 0x000fe200010f0eff */
        /* <DEDUP_REMOVED lines=295> */
[-C--:B--2---:R-:W-:Y:S01]  /*64a0*/  IADD3 R11, P2, PT, R5, R0.reuse, RZ ;  /* 0x00000000050b7210 */ /* 0x084fe20007f5e0ff */
        /* <DEDUP_REMOVED lines=13> */
[----:B------:R-:W-:-:S03]  /*6580*/  IADD3 R6, P3, PT, R110, R0, RZ ;  /* 0x000000006e067210 */ /* 0x000fc60007f7e0ff */
[----:B------:R-:W-:Y:S04]  /*6590*/  STL [R1+0x33c], R8 ;  /* 0x00033c0801007387 */ /* 0x000fe80000100800 */
[----:B------:R0:W-:Y:S04]  /*65a0*/  STL [R1+0x254], R7 ;  /* 0x0002540701007387 */ /* 0x0001e80000100800 */
[----:B------:R1:W-:Y:S04]  /*65b0*/  STL [R1+0x338], R6 ;  /* 0x0003380601007387 */ /* 0x0003e80000100800 */
[----:B------:R2:W-:Y:S01]  /*65c0*/  STL [R1+0x258], R5 ;  /* 0x0002580501007387 */ /* 0x0005e20000100800 */
[----:B0-----:R-:W-:-:S02]  /*65d0*/  IADD3 R7, P2, PT, R111, R0, RZ ;  /* 0x000000006f077210 */ /* 0x001fc40007f5e0ff */
[----:B-1----:R-:W-:-:S03]  /*65e0*/  LEA.HI.X.SX32 R6, R107, R116, 0x1, P6 ;  /* 0x000000746b067211 */ /* 0x002fc600030f0eff */
[----:B------:R0:W-:Y:S01]  /*65f0*/  STL [R1+0x270], R7 ;  /* 0x0002700701007387 */ /* 0x0001e20000100800 */
[----:B--2---:R-:W-:-:S03]  /*6600*/  IADD3 R5, P6, PT, R113, R0, RZ ;  /* 0x0000000071057210 */ /* 0x004fc60007fde0ff */
[----:B------:R1:W-:Y:S04]  /*6610*/  STL [R1+0x25c], R6 ;  /* 0x00025c0601007387 */ /* 0x0003e80000100800 */
[----:B------:R2:W-:Y:S01]  /*6620*/  STL [R1+0x278], R5 ;  /* 0x0002780501007387 */ /* 0x0005e20000100800 */
[----:B0-----:R-:W-:Y:S02]  /*6630*/  LEA.HI.X.SX32 R7, R108, R116, 0x1, P5 ;  /* 0x000000746c077211 */ /* 0x001fe400028f0eff */
[----:B-1----:R-:W-:-:S03]  /*6640*/  IADD3 R6, P5, PT, R114, R0, RZ ;  /* 0x0000000072067210 */ /* 0x002fc60007fbe0ff */
[----:B------:R0:W-:Y:S01]  /*6650*/  STL [R1+0x260], R7 ;  /* 0x0002600701007387 */ /* 0x0001e20000100800 */
[----:B--2---:R-:W-:-:S03]  /*6660*/  LEA.HI.X.SX32 R5, R109, R116, 0x1, P4 ;  /* 0x000000746d057211 */ /* 0x004fc600020f0eff */
[----:B------:R-:W2:Y:S04]  /*6670*/  LDL.LU R93, [R1] ;  /* 0x00000000015d7983 */ /* 0x000ea80000300800 */
[----:B------:R1:W-:Y:S01]  /*6680*/  STL [R1+0x280], R6 ;  /* 0x0002800601007387 */ /* 0x0003e20000100800 */
[----:B0-----:R-:W-:-:S03]  /*6690*/  IADD3 R7, P4, PT, R117, R0, RZ ;  /* 0x0000000075077210 */ /* 0x001fc60007f9e0ff */
[----:B------:R0:W-:Y:S04]  /*66a0*/  STL [R1+0x264], R5 ;  /* 0x0002640501007387 */ /* 0x0001e80000100800 */
[----:B------:R-:W-:Y:S01]  /*66b0*/  STL [R1+0x288], R7 ;  /* 0x0002880701007387 */ /* 0x000fe20000100800 */
[----:B-1----:R-:W-:-:S03]  /*66c0*/  LEA.HI.X.SX32 R6, R110, R116, 0x1, P3 ;  /* 0x000000746e067211 */ /* 0x002fc600018f0eff */
[----:B------:R-:W3:Y:S01]  /*66d0*/  LDL.LU R94, [R1+0x4] ;  /* 0x00000400015e7983 */ /* 0x000ee20000300800 */
[----:B0-----:R-:W-:-:S03]  /*66e0*/  IADD3 R5, P3, PT, R119, R0, RZ ;  /* 0x0000000077057210 */ /* 0x001fc60007f7e0ff */
[----:B------:R0:W-:Y:S04]  /*66f0*/  STL [R1+0x268], R6 ;  /* 0x0002680601007387 */ /* 0x0001e80000100800 */
[----:B------:R1:W-:Y:S04]  /*6700*/  STL [R1+0x290], R5 ;  /* 0x0002900501007387 */ /* 0x0003e80000100800 */
[----:B------:R-:W4:Y:S01]  /*6710*/  LDL.LU R95, [R1+0x8] ;  /* 0x00000800015f7983 */ /* 0x000f220000300800 */
[----:B0-----:R-:W-:Y:S02]  /*6720*/  LEA.HI.X.SX32 R6, R111, R116, 0x1, P2 ;  /* 0x000000746f067211 */ /* 0x001fe400010f0eff */
[----:B-1----:R-:W-:-:S03]  /*6730*/  IADD3 R5, P2, PT, R120, R0, RZ ;  /* 0x0000000078057210 */ /* 0x002fc60007f5e0ff */
[----:B------:R0:W-:Y:S04]  /*6740*/  STL [R1+0x26c], R6 ;  /* 0x00026c0601007387 */ /* 0x0001e80000100800 */
[----:B------:R-:W4:Y:S04]  /*6750*/  LDL.LU R96, [R1+0xc] ;  /* 0x00000c0001607983 */ /* 0x000f280000300800 */
[----:B------:R1:W-:Y:S01]  /*6760*/  STL [R1+0x298], R5 ;  /* 0x0002980501007387 */ /* 0x0003e20000100800 */
[----:B0-----:R-:W-:-:S03]  /*6770*/  LEA.HI.X.SX32 R6, R113, R116, 0x1, P6 ;  /* 0x0000007471067211 */ /* 0x001fc600030f0eff */
[----:B------:R-:W4:Y:S04]  /*6780*/  LDL.LU R97, [R1+0x10] ;  /* 0x0000100001617983 */ /* 0x000f280000300800 */
[----:B------:R0:W-:Y:S01]  /*6790*/  STL [R1+0x274], R6 ;  /* 0x0002740601007387 */ /* 0x0001e20000100800 */
[----:B-1----:R-:W-:-:S03]  /*67a0*/  IADD3 R5, P6, PT, R121, R0, RZ ;  /* 0x0000000079057210 */ /* 0x002fc60007fde0ff */
        /* <DEDUP_REMOVED lines=28> */
[----:B------:R0:W-:Y:S04]  /*6970*/  STL [R1+0x29c], R6 ;  /* 0x00029c0601007387 */ /* 0x0001e80000100800 */
[----:B------:R-:W4:Y:S01]  /*6980*/  LDL.LU R115, [R1+0x38] ;  /* 0x0000380001737983 */ /* 0x000f220000300800 */
[----:B--2---:R-:W-:-:S05]  /*6990*/  IADD3 R5, P6, PT, R93, R0, RZ ;  /* 0x000000005d057210 */ /* 0x004fca0007fde0ff */
[----:B------:R3:W-:Y:S04]  /*69a0*/  STL [R1+0x2c8], R5 ;  /* 0x0002c80501007387 */ /* 0x0007e80000100800 */
[----:B------:R-:W2:Y:S01]  /*69b0*/  LDL.LU R112, [R1+0x40] ;  /* 0x0000400001707983 */ /* 0x000ea20000300800 */
[----:B0-----:R-:W-:Y:S02]  /*69c0*/  LEA.HI.X.SX32 R6, R122, R116, 0x1, P5 ;  /* 0x000000747a067211 */ /* 0x001fe400028f0eff */
[----:B---3--:R-:W-:-:S03]  /*69d0*/  IADD3 R5, P5, PT, R94, R0, RZ ;  /* 0x000000005e057210 */ /* 0x008fc60007fbe0ff */
[----:B------:R0:W-:Y:S04]  /*69e0*/  STL [R1+0x2a4], R6 ;  /* 0x0002a40601007387 */ /* 0x0001e80000100800 */
[----:B------:R1:W-:Y:S01]  /*69f0*/  STL [R1+0x2d0], R5 ;  /* 0x0002d00501007387 */ /* 0x0003e20000100800 */
[----:B0-----:R-:W-:Y:S02]  /*6a00*/  LEA.HI.X.SX32 R6, R123, R116, 0x1, P4 ;  /* 0x000000747b067211 */ /* 0x001fe400020f0eff */
[----:B----4-:R-:W-:Y:S02]  /*6a10*/  IADD3 R7, P4, PT, R95, R0, RZ ;  /* 0x000000005f077210 */ /* 0x010fe40007f9e0ff */
[----:B-1----:R-:W-:Y:S01]  /*6a20*/  LEA.HI.X.SX32 R5, R124, R116, 0x1, P3 ;  /* 0x000000747c057211 */ /* 0x002fe200018f0eff */
[----:B------:R0:W-:Y:S04]  /*6a30*/  STL [R1+0x2ac], R6 ;  /* 0x0002ac0601007387 */ /* 0x0001e80000100800 */
[----:B------:R1:W-:Y:S04]  /*6a40*/  STL [R1+0x2d8], R7 ;  /* 0x0002d80701007387 */ /* 0x0003e80000100800 */
[----:B------:R3:W-:Y:S01]  /*6a50*/  STL [R1+0x2b4], R5 ;  /* 0x0002b40501007387 */ /* 0x0007e20000100800 */
[----:B0-----:R-:W-:-:S02]  /*6a60*/  IADD3 R6, P3, PT, R96, R0, RZ ;  /* 0x0000000060067210 */ /* 0x001fc40007f7e0ff */
[----:B-1----:R-:W-:-:S03]  /*6a70*/  LEA.HI.X.SX32 R7, R125, R116, 0x1, P2 ;  /* 0x000000747d077211 */ /* 0x002fc600010f0eff */
[----:B------:R0:W-:Y:S01]  /*6a80*/  STL [R1+0x2e0], R6 ;  /* 0x0002e00601007387 */ /* 0x0001e20000100800 */
[----:B---3--:R-:W-:-:S03]  /*6a90*/  IADD3 R5, P2, PT, R97, R0, RZ ;  /* 0x0000000061057210 */ /* 0x008fc60007f5e0ff */
[----:B------:R1:W-:Y:S04]  /*6aa0*/  STL [R1+0x2bc], R7 ;  /* 0x0002bc0701007387 */ /* 0x0003e80000100800 */
[----:B------:R3:W-:Y:S01]  /*6ab0*/  STL [R1+0x2e8], R5 ;  /* 0x0002e80501007387 */ /* 0x0007e20000100800 */
[----:B0-----:R-:W-:Y:S02]  /*6ac0*/  LEA.HI.X.SX32 R6, R93, R116, 0x1, P6 ;  /* 0x000000745d067211 */ /* 0x001fe400030f0eff */
[----:B-1----:R-:W-:-:S03]  /*6ad0*/  IADD3 R7, P6, PT, R98, R0, RZ ;  /* 0x0000000062077210 */ /* 0x002fc60007fde0ff */
[----:B------:R0:W-:Y:S01]  /*6ae0*/  STL [R1+0x2c4], R6 ;  /* 0x0002c40601007387 */ /* 0x0001e20000100800 */
[----:B---3--:R-:W-:-:S03]  /*6af0*/  LEA.HI.X.SX32 R5, R94, R116, 0x1, P5 ;  /* 0x000000745e057211 */ /* 0x008fc600028f0eff */
[----:B------:R1:W-:Y:S04]  /*6b00*/  STL [R1+0x2f0], R7 ;  /* 0x0002f00701007387 */ /* 0x0003e80000100800 */
[----:B------:R3:W-:Y:S01]  /*6b10*/  STL [R1+0x2cc], R5 ;  /* 0x0002cc0501007387 */ /* 0x0007e20000100800 */
[----:B0-----:R-:W-:Y:S02]  /*6b20*/  IADD3 R6, P5, PT, R99, R0, RZ ;  /* 0x0000000063067210 */ /* 0x001fe40007fbe0ff */
        /* <DEDUP_REMOVED lines=34> */
[----:B------:R-:W-:Y:S01]  /*6d50*/  STL [R1+0x314], R5 ;  /* 0x0003140501007387 */ /* 0x000fe20000100800 */
[----:B0-----:R-:W-:Y:S02]  /*6d60*/  IADD3 R6, P6, PT, R115, R0, RZ ;  /* 0x0000000073067210 */ /* 0x001fe40007fde0ff */
[----:B-1----:R-:W-:-:S03]  /*6d70*/  LEA.HI.X.SX32 R7, R104, R116, 0x1, P5 ;  /* 0x0000007468077211 */ /* 0x002fc600028f0eff */
[----:B------:R0:W-:Y:S04]  /*6d80*/  STL [R1+0x330], R6 ;  /* 0x0003300601007387 */ /* 0x0001e80000100800 */
[----:B------:R-:W-:Y:S01]  /*6d90*/  STL [R1+0x31c], R7 ;  /* 0x00031c0701007387 */ /* 0x000fe20000100800 */
[----:B0-----:R-:W-:-:S03]  /*6da0*/  IMAD.IADD R6, R4, 0x1, R57 ;  /* 0x0000000104067824 */ /* 0x001fc600078e0239 */
[----:B------:R0:W5:Y:S01]  /*6db0*/  LDL.LU R57, [R1+0x898] ;  /* 0x0008980001397983 */ /* 0x0001620000300800 */
[----:B--2---:R-:W-:-:S05]  /*6dc0*/  IADD3 R5, P5, PT, R112, R0, RZ ;  /* 0x0000000070057210 */ /* 0x004fca0007fbe0ff */
[----:B------:R1:W-:Y:S02]  /*6dd0*/  STL [R1+0x334], R5 ;  /* 0x0003340501007387 */ /* 0x0003e40000100800 */
[C---:B-1----:R-:W-:Y:S02]  /*6de0*/  IMAD.IADD R5, R4.reuse, 0x1, R56 ;  /* 0x0000000104057824 */ /* 0x042fe400078e0238 */
[----:B------:R0:W5:Y:S04]  /*6df0*/  LDL.LU R56, [R1+0x894] ;  /* 0x0008940001387983 */ /* 0x0001680000300800 */
[----:B------:R1:W-:Y:S02]  /*6e00*/  STL [R1+0xb8], R6 ;  /* 0x0000b80601007387 */ /* 0x0003e40000100800 */
[----:B-1----:R-:W-:-:S02]  /*6e10*/  IMAD.IADD R6, R4, 0x1, R2 ;  /* 0x0000000104067824 */ /* 0x002fc400078e0202 */
[----:B------:R-:W2:Y:S01]  /*6e20*/  LDL.LU R2, [R1+0x890] ;  /* 0x0008900001027983 */ /* 0x000ea20000300800 */
[----:B------:R-:W-:-:S03]  /*6e30*/  LEA.HI.X.SX32 R4, R106, R116, 0x1, P3 ;  /* 0x000000746a047211 */ /* 0x000fc600018f0eff */
[----:B------:R1:W-:Y:S04]  /*6e40*/  STL [R1+0xb4], R5 ;  /* 0x0000b40501007387 */ /* 0x0003e80000100800 */
[----:B------:R3:W-:Y:S01]  /*6e50*/  STL [R1+0xb0], R6 ;  /* 0x0000b00601007387 */ /* 0x0007e20000100800 */
[-C--:B-1----:R-:W-:Y:S02]  /*6e60*/  LEA.HI.X.SX32 R5, R105, R116.reuse, 0x1, P4 ;  /* 0x0000007469057211 */ /* 0x082fe400020f0eff */
[----:B---3--:R-:W-:-:S03]  /*6e70*/  LEA.HI.X.SX32 R6, R118, R116, 0x1, P2 ;  /* 0x0000007476067211 */ /* 0x008fc600010f0eff */
[----:B------:R-:W-:Y:S04]  /*6e80*/  STL [R1+0x240], R5 ;  /* 0x0002400501007387 */ /* 0x000fe80000100800 */
[----:B------:R1:W-:Y:S04]  /*6e90*/  STL [R1+0x244], R4 ;  /* 0x0002440401007387 */ /* 0x0003e80000100800 */
[----:B------:R-:W-:Y:S01]  /*6ea0*/  STL [R1+0x248], R6 ;  /* 0x0002480601007387 */ /* 0x000fe20000100800 */
[----:B-1----:R-:W-:-:S03]  /*6eb0*/  LEA.HI.X.SX32 R4, R112, R116, 0x1, P5 ;  /* 0x0000007470047211 */ /* 0x002fc600028f0eff */
[----:B------:R-:W3:Y:S01]  /*6ec0*/  LDL R112, [R1+0x88] ;  /* 0x0000880001707983 */ /* 0x000ee20000100800 */
[----:B------:R-:W-:-:S05]  /*6ed0*/  LEA.HI.X.SX32 R5, R115, R116, 0x1, P6 ;  /* 0x0000007473057211 */ /* 0x000fca00030f0eff */
[----:B------:R2:W-:Y:S04]  /*6ee0*/  STL [R1+0x24c], R5 ;  /* 0x00024c0501007387 */ /* 0x0005e80000100800 */
[----:B------:R1:W-:Y:S01]  /*6ef0*/  STL [R1+0x250], R4 ;  /* 0x0002500401007387 */ /* 0x0003e20000100800 */
[----:B------:R-:W-:Y:S01]  /*6f00*/  IMAD.MOV.U32 R7, RZ, RZ, 0x3f800000 ;  /* 0x3f800000ff077424 */ /* 0x000fe200078e00ff */
[----:B------:R-:W-:Y:S02]  /*6f10*/  CS2R R84, SRZ ;  /* 0x0000000000547805 */ /* 0x000fe4000001ff00 */
        /* <DEDUP_REMOVED lines=10> */
[----:B------:R-:W-:Y:S02]  /*6fc0*/  CS2R R54, SRZ ;  /* 0x0000000000367805 */ /* 0x000fe4000001ff00 */
[C---:B--2---:R-:W-:Y:S02]  /*6fd0*/  LOP3.LUT R5, R2.reuse, 0x40, RZ, 0x3c, !PT ;  /* 0x0000004002057812 */ /* 0x044fe400078e3cff */
[C---:B-1----:R-:W-:Y:S02]  /*6fe0*/  LOP3.LUT R4, R2.reuse, 0x60, RZ, 0x3c, !PT ;  /* 0x0000006002047812 */ /* 0x042fe400078e3cff */
[----:B------:R-:W-:-:S02]  /*6ff0*/  LOP3.LUT R6, R2, 0x20, RZ, 0x3c, !PT ;  /* 0x0000002002067812 */ /* 0x000fc400078e3cff */
[C---:B------:R-:W-:Y:S01]  /*7000*/  LOP3.LUT R5, R3.reuse, 0x40, RZ, 0x3c, !PT ;  /* 0x0000004003057812 */ /* 0x040fe200078e3cff */
[----:B------:R-:W-:Y:S01]  /*7010*/  IMAD.MOV.U32 R5, RZ, RZ, 0x3f800000 ;  /* 0x3f800000ff057424 */ /* 0x000fe200078e00ff */
[C---:B------:R-:W-:Y:S01]  /*7020*/  LOP3.LUT R4, R3.reuse, 0x60, RZ, 0x3c, !PT ;  /* 0x0000006003047812 */ /* 0x040fe200078e3cff */
[----:B------:R-:W-:Y:S01]  /*7030*/  IMAD.MOV.U32 R4, RZ, RZ, 0x3f800000 ;  /* 0x3f800000ff047424 */ /* 0x000fe200078e00ff */
[----:B------:R-:W-:Y:S01]  /*7040*/  LOP3.LUT R6, R3, 0x20, RZ, 0x3c, !PT ;  /* 0x0000002003067812 */ /* 0x000fe200078e3cff */
[----:B------:R-:W-:Y:S01]  /*7050*/  IMAD.MOV.U32 R6, RZ, RZ, 0x3f800000 ;  /* 0x3f800000ff067424 */ /* 0x000fe200078e00ff */
[----:B---3--:R-:W-:-:S05]  /*7060*/  LOP3.LUT R8, R112, 0x40, RZ, 0x3c, !PT ;  /* 0x0000004070087812 */ /* 0x008fca00078e3cff */
[----:B------:R0:W-:Y:S04]  /*7070*/  STL [R1+0x88c], R8 ;  /* 0x00088c0801007387 */ /* 0x0001e80000100800 */
[----:B------:R0:W-:Y:S04]  /*7080*/  STL.64 [R1+0x98], R4 ;  /* 0x0000980401007387 */ /* 0x0001e80000100a00 */
[----:B------:R0:W-:Y:S02]  /*7090*/  STL.64 [R1+0x90], R6 ;  /* 0x0000900601007387 */ /* 0x0001e40000100a00 */
.L_x_9:
[----:B01----:R-:W2:Y:S04]  /*70a0*/  LDL R7, [R1+0x104] ;  /* 0x0001040001077983 */ /* 0x003ea80000100800 */
[----:B------:R-:W3:Y:S04]  /*70b0*/  LDL R5, [R1+0x100] ;  /* 0x0001000001057983 */ /* 0x000ee80000100800 */
[----:B------:R-:W4:Y:S04]  /*70c0*/  LDL R4, [R1+0x114] ;  /* 0x0001140001047983 */ /* 0x000f280000100800 */
[----:B------:R-:W4:Y:S04]  /*70d0*/  LDL R15, [R1+0x110] ;  /* 0x00011000010f7983 */ /* 0x000f280000100800 */
[----:B------:R-:W4:Y:S04]  /*70e0*/  LDL R6, [R1+0x10c] ;  /* 0x00010c0001067983 */ /* 0x000f280000100800 */
[----:B------:R-:W4:Y:S04]  /*70f0*/  LDL R12, [R1+0x108] ;  /* 0x00010800010c7983 */ /* 0x000f280000100800 */
[----:B------:R-:W4:Y:S04]  /*7100*/  LDL R21, [R1+0x46c] ;  /* 0x00046c0001157983 */ /* 0x000f280000100800 */
[----:B------:R-:W4:Y:S01]  /*7110*/  LDL R14, [R1+0x118] ;  /* 0x00011800010e7983 */ /* 0x000f220000100800 */
[----:B------:R-:W-:-:S03]  /*7120*/  USHF.R.S32.HI UR8, URZ, 0x1f, UR4 ;  /* 0x0000001fff087899 */ /* 0x000fc60008011404 */
[----:B------:R-:W4:Y:S04]  /*7130*/  LDL R17, [R1+0x470] ;  /* 0x0004700001117983 */ /* 0x000f280000100800 */
[----:B------:R-:W4:Y:S04]  /*7140*/  LDL R20, [R1+0x468] ;  /* 0x0004680001147983 */ /* 0x000f280000100800 */
[----:B------:R-:W4:Y:S04]  /*7150*/  LDL R16, [R1+0x11c] ;  /* 0x00011c0001107983 */ /* 0x000f280000100800 */
[----:B------:R-:W4:Y:S04]  /*7160*/  LDL R11, [R1+0x464] ;  /* 0x00046400010b7983 */ /* 0x000f280000100800 */
[----:B------:R-:W4:Y:S04]  /*7170*/  LDL R10, [R1+0x120] ;  /* 0x00012000010a7983 */ /* 0x000f280000100800 */
[----:B------:R-:W-:Y:S04]  /*7180*/  STL [R1+0x914], R87 ;  /* 0x0009145701007387 */ /* 0x000fe80000100800 */
[----:B------:R-:W-:Y:S04]  /*7190*/  STL [R1+0x910], R86 ;  /* 0x0009105601007387 */ /* 0x000fe80000100800 */
[----:B------:R-:W-:Y:S04]  /*71a0*/  STL [R1+0x90c], R85 ;  /* 0x00090c5501007387 */ /* 0x000fe80000100800 */
[----:B------:R-:W-:Y:S04]  /*71b0*/  STL [R1+0x908], R84 ;  /* 0x0009085401007387 */ /* 0x000fe80000100800 */
[----:B------:R-:W-:Y:S04]  /*71c0*/  STL [R1+0x904], R79 ;  /* 0x0009044f01007387 */ /* 0x000fe80000100800 */
[----:B------:R-:W-:Y:S04]  /*71d0*/  STL [R1+0x900], R78 ;  /* 0x0009004e01007387 */ /* 0x000fe80000100800 */
[----:B------:R0:W-:Y:S01]  /*71e0*/  STL [R1+0x8fc], R77 ;  /* 0x0008fc4d01007387 */ /* 0x0001e20000100800 */
[----:B--2---:R-:W-:-:S04]  /*71f0*/  IADD3 R8, P3, PT, R7, UR4, RZ ;  /* 0x0000000407087c10 */ /* 0x004fc8000ff7e0ff */
[----:B---3--:R-:W-:Y:S02]  /*7200*/  IADD3.X R9, PT, PT, R5, UR8, RZ, P3, !PT ;  /* 0x0000000805097c10 */ /* 0x008fe40009ffe4ff */
[----:B----4-:R-:W-:-:S03]  /*7210*/  IADD3 R4, P3, PT, R4, UR4, RZ ;  /* 0x0000000404047c10 */ /* 0x010fc6000ff7e0ff */
[----:B------:R1:W2:Y:S01]  /*7220*/  LDG.E.U8 R22, desc[UR12][R8.64] ;  /* 0x0000000c08167981 */ /* 0x0002a2000c1e1100 */
[----:B------:R-:W-:-:S05]  /*7230*/  IADD3.X R5, PT, PT, R15, UR8, RZ, P3, !PT ;  /* 0x000000080f057c10 */ /* 0x000fca0009ffe4ff */
[----:B0-----:R-:W3:Y:S01]  /*7240*/  LDG.E.U8 R77, desc[UR12][R4.64] ;  /* 0x0000000c044d7981 */ /* 0x001ee2000c1e1100 */
[----:B-----5:R-:W-:-:S04]  /*7250*/  IADD3 R110, P2, PT, R0, UR4, RZ ;  /* 0x00000004006e7c10 */ /* 0x020fc8000ff5e0ff */
[----:B------:R-:W-:Y:S02]  /*7260*/  IADD3.X R111, PT, PT, R116, UR8, RZ, P2, !PT ;  /* 0x00000008746f7c10 */ /* 0x000fe400097fe4ff */
[----:B------:R-:W-:Y:S01]  /*7270*/  IADD3 R6, P2, PT, R6, UR4, RZ ;  /* 0x0000000406067c10 */ /* 0x000fe2000ff5e0ff */
[----:B------:R-:W-:Y:S03]  /*7280*/  STL [R1+0x8f8], R76 ;  /* 0x0008f84c01007387 */ /* 0x000fe60000100800 */
[----:B------:R-:W-:Y:S01]  /*7290*/  IADD3.X R7, PT, PT, R12, UR8, RZ, P2, !PT ;  /* 0x000000080c077c10 */ /* 0x000fe200097fe4ff */
[----:B------:R-:W4:Y:S01]  /*72a0*/  LDG.E.U8 R110, desc[UR12][R110.64] ;  /* 0x0000000c6e6e7981 */ /* 0x000f22000c1e1100 */
[----:B-1----:R-:W-:-:S03]  /*72b0*/  IADD3 R8, P2, PT, R21, UR4, RZ ;  /* 0x0000000415087c10 */ /* 0x002fc6000ff5e0ff */
[----:B------:R-:W-:Y:S01]  /*72c0*/  STL [R1+0x8f4], R75 ;  /* 0x0008f44b01007387 */ /* 0x000fe20000100800 */
[----:B------:R-:W-:-:S03]  /*72d0*/  IADD3.X R9, PT, PT, R14, UR8, RZ, P2, !PT ;  /* 0x000000080e097c10 */ /* 0x000fc600097fe4ff */
[----:B------:R-:W-:Y:S04]  /*72e0*/  STL [R1+0x8f0], R74 ;  /* 0x0008f04a01007387 */ /* 0x000fe80000100800 */
[----:B------:R-:W-:Y:S04]  /*72f0*/  STL [R1+0x8ec], R73 ;  /* 0x0008ec4901007387 */ /* 0x000fe80000100800 */
[----:B------:R-:W-:Y:S04]  /*7300*/  STL [R1+0x8e8], R72 ;  /* 0x0008e84801007387 */ /* 0x000fe80000100800 */
[----:B------:R-:W-:Y:S04]  /*7310*/  STL [R1+0x8e4], R71 ;  /* 0x0008e44701007387 */ /* 0x000fe80000100800 */
[----:B------:R0:W-:Y:S04]  /*7320*/  STL [R1+0x8e0], R70 ;  /* 0x0008e04601007387 */ /* 0x0001e80000100800 */
[----:B------:R1:W2:Y:S04]  /*7330*/  LDG.E.U8 R21, desc[UR12][R6.64] ;  /* 0x0000000c06157981 */ /* 0x0002a8000c1e1100 */
[----:B0-----:R-:W2:Y:S04]  /*7340*/  LDG.E.U8 R70, desc[UR12][R8.64] ;  /* 0x0000000c08467981 */ /* 0x001ea8000c1e1100 */
[----:B------:R-:W-:Y:S04]  /*7350*/  STL [R1+0x8dc], R69 ;  /* 0x0008dc4501007387 */ /* 0x000fe80000100800 */
[----:B------:R-:W-:Y:S04]  /*7360*/  STL [R1+0x8d8], R68 ;  /* 0x0008d84401007387 */ /* 0x000fe80000100800 */
[----:B------:R-:W-:Y:S04]  /*7370*/  STL [R1+0x8d4], R59 ;  /* 0x0008d43b01007387 */ /* 0x000fe80000100800 */
[----:B------:R-:W-:Y:S04]  /*7380*/  STL [R1+0x8d0], R58 ;  /* 0x0008d03a01007387 */ /* 0x000fe80000100800 */
[----:B-----5:R-:W-:Y:S04]  /*7390*/  STL [R1+0x8cc], R57 ;  /* 0x0008cc3901007387 */ /* 0x020fe80000100800 */
[----:B------:R-:W-:Y:S04]  /*73a0*/  STL [R1+0x8c8], R56 ;  /* 0x0008c83801007387 */ /* 0x000fe80000100800 */
        /* <DEDUP_REMOVED lines=12> */
[----:B------:R0:W-:Y:S04]  /*7470*/  STL [R1+0x894], R3 ;  /* 0x0008940301007387 */ /* 0x0001e80000100800 */
[----:B------:R0:W-:Y:S04]  /*7480*/  STL [R1+0x890], R2 ;  /* 0x0008900201007387 */ /* 0x0001e80000100800 */
[----:B------:R-:W4:Y:S04]  /*7490*/  LDL R18, [R1+0x460] ;  /* 0x0004600001127983 */ /* 0x000f280000100800 */
[----:B------:R-:W4:Y:S04]  /*74a0*/  LDL R13, [R1+0x124] ;  /* 0x00012400010d7983 */ /* 0x000f280000100800 */
[----:B------:R-:W4:Y:S01]  /*74b0*/  LDL R19, [R1+0x45c] ;  /* 0x00045c0001137983 */ /* 0x000f220000100800 */
[----:B-1----:R-:W-:-:S03]  /*74c0*/  IADD3 R6, P3, PT, R17, UR4, RZ ;  /* 0x0000000411067c10 */ /* 0x002fc6000ff7e0ff */
[----:B------:R-:W4:Y:S04]  /*74d0*/  LDL R12, [R1+0x128] ;  /* 0x00012800010c7983 */ /* 0x000f280000100800 */
[----:B------:R-:W4:Y:S04]  /*74e0*/  LDL R15, [R1+0x458] ;  /* 0x00045800010f7983 */ /* 0x000f280000100800 */
[----:B0-----:R-:W4:Y:S01]  /*74f0*/  LDL R3, [R1+0x12c] ;  /* 0x00012c0001037983 */ /* 0x001f220000100800 */
[----:B------:R-:W-:-:S03]  /*7500*/  IADD3.X R7, PT, PT, R16, UR8, RZ, P3, !PT ;  /* 0x0000000810077c10 */ /* 0x000fc60009ffe4ff */
[----:B------:R-:W4:Y:S04]  /*7510*/  LDL R14, [R1+0x454] ;  /* 0x00045400010e7983 */ /* 0x000f280000100800 */
[----:B------:R-:W4:Y:S01]  /*7520*/  LDL R17, [R1+0x130] ;  /* 0x0001300001117983 */ /* 0x000f220000100800 */
[----:B------:R-:W-:-:S03]  /*7530*/  IADD3 R4, P2, PT, R20, UR4, RZ ;  /* 0x0000000414047c10 */ /* 0x000fc6000ff5e0ff */
[----:B------:R0:W4:Y:S04]  /*7540*/  LDG.E.U8 R55, desc[UR12][R6.64] ;  /* 0x0000000c06377981 */ /* 0x000128000c1e1100 */
[----:B---3--:R1:W-:Y:S04]  /*7550*/  STL [R1+0x918], R77 ;  /* 0x0009184d01007387 */ /* 0x0083e80000100800 */
[----:B------:R-:W3:Y:S01]  /*7560*/  LDL R16, [R1+0x134] ;  /* 0x0001340001107983 */ /* 0x000ee20000100800 */
[----:B------:R-:W-:-:S03]  /*7570*/  IADD3.X R5, PT, PT, R10, UR8, RZ, P2, !PT ;  /* 0x000000080a057c10 */ /* 0x000fc600097fe4ff */
[----:B------:R-:W3:Y:S04]  /*7580*/  LDL R2, [R1+0x450] ;  /* 0x0004500001027983 */ /* 0x000ee80000100800 */
[----:B------:R0:W3:Y:S04]  /*7590*/  LDG.E.U8 R44, desc[UR12][R4.64] ;  /* 0x0000000c042c7981 */ /* 0x0000e8000c1e1100 */
[----:B--2---:R-:W-:Y:S04]  /*75a0*/  STL [R1+0x91c], R70 ;  /* 0x00091c4601007387 */ /* 0x004fe80000100800 */
[----:B------:R-:W2:Y:S01]  /*75b0*/  LDL R10, [R1+0x138] ;  /* 0x00013800010a7983 */ /* 0x000ea20000100800 */
[----:B------:R-:W-:-:S03]  /*75c0*/  IADD3 R108, P3, PT, R11, UR4, RZ ;  /* 0x000000040b6c7c10 */ /* 0x000fc6000ff7e0ff */
[----:B------:R-:W2:Y:S01]  /*75d0*/  LDL R11, [R1+0x44c] ;  /* 0x00044c00010b7983 */ /* 0x000ea20000100800 */
[----:B----4-:R-:W-:Y:S02]  /*75e0*/  IADD3 R106, P2, PT, R18, UR4, RZ ;  /* 0x00000004126a7c10 */ /* 0x010fe4000ff5e0ff */
[----:B------:R-:W-:Y:S02]  /*75f0*/  IADD3.X R109, PT, PT, R13, UR8, RZ, P3, !PT ;  /* 0x000000080d6d7c10 */ /* 0x000fe40009ffe4ff */
[----:B------:R-:W-:-:S03]  /*7600*/  IADD3 R8, P3, PT, R19, UR4, RZ ;  /* 0x0000000413087c10 */ /* 0x000fc6000ff7e0ff */
[----:B------:R-:W4:Y:S01]  /*7610*/  LDG.E.U8 R108, desc[UR12][R108.64] ;  /* 0x0000000c6c6c7981 */ /* 0x000f22000c1e1100 */
[----:B------:R-:W-:Y:S02]  /*7620*/  IADD3.X R107, PT, PT, R12, UR8, RZ, P2, !PT ;  /* 0x000000080c6b7c10 */ /* 0x000fe400097fe4ff */
[----:B0-----:R-:W-:-:S03]  /*7630*/  IADD3 R6, P2, PT, R15, UR4, RZ ;  /* 0x000000040f067c10 */ /* 0x001fc6000ff5e0ff */
[----:B------:R-:W4:Y:S01]  /*7640*/  LDG.E.U8 R106, desc[UR12][R106.64] ;  /* 0x0000000c6a6a7981 */ /* 0x000f22000c1e1100 */
[----:B------:R-:W-:Y:S02]  /*7650*/  IADD3.X R9, PT, PT, R3, UR8, RZ, P3, !PT ;  /* 0x0000000803097c10 */ /* 0x000fe40009ffe4ff */
[----:B------:R-:W-:Y:S02]  /*7660*/  IADD3 R4, P3, PT, R14, UR4, RZ ;  /* 0x000000040e047c10 */ /* 0x000fe4000ff7e0ff */
[----:B------:R-:W-:-:S05]  /*7670*/  IADD3.X R7, PT, PT, R17, UR8, RZ, P2, !PT ;  /* 0x0000000811077c10 */ /* 0x000fca00097fe4ff */
[----:B-1----:R-:W4:Y:S01]  /*7680*/  LDG.E.U8 R77, desc[UR12][R6.64] ;  /* 0x0000000c064d7981 */ /* 0x002f22000c1e1100 */
[----:B---3--:R-:W-:-:S05]  /*7690*/  IADD3.X R5, PT, PT, R16, UR8, RZ, P3, !PT ;  /* 0x0000000810057c10 */ /* 0x008fca0009ffe4ff */
[----:B------:R-:W3:Y:S04]  /*76a0*/  LDG.E.U8 R76, desc[UR12][R4.64] ;  /* 0x0000000c044c7981 */ /* 0x000ee8000c1e1100 */
[----:B------:R-:W-:Y:S04]  /*76b0*/  STL [R1+0x920], R55 ;  /* 0x0009203701007387 */ /* 0x000fe80000100800 */
[----:B------:R-:W3:Y:S04]  /*76c0*/  LDL R18, [R1+0x448] ;  /* 0x0004480001127983 */ /* 0x000ee80000100800 */
[----:B------:R-:W3:Y:S04]  /*76d0*/  LDL R13, [R1+0x13c] ;  /* 0x00013c00010d7983 */ /* 0x000ee80000100800 */
[----:B------:R-:W-:Y:S04]  /*76e0*/  STL [R1+0x4c], R22 ;  /* 0x00004c1601007387 */ /* 0x000fe80000100800 */
[----:B------:R-:W-:Y:S04]  /*76f0*/  STL [R1+0x924], R44 ;  /* 0x0009242c01007387 */ /* 0x000fe80000100800 */
[----:B------:R-:W3:Y:S04]  /*7700*/  LDL R12, [R1+0x444] ;  /* 0x00044400010c7983 */ /* 0x000ee80000100800 */
[----:B------:R0:W-:Y:S04]  /*7710*/  STL [R1+0x48], R21 ;  /* 0x0000481501007387 */ /* 0x0001e80000100800 */
[----:B------:R-:W3:Y:S04]  /*7720*/  LDL R15, [R1+0x140] ;  /* 0x00014000010f7983 */ /* 0x000ee80000100800 */
[----:B------:R-:W3:Y:S04]  /*7730*/  LDL R3, [R1+0x440] ;  /* 0x0004400001037983 */ /* 0x000ee80000100800 */
[----:B0-----:R0:W3:Y:S04]  /*7740*/  LDG.E.U8 R21, desc[UR12][R8.64] ;  /* 0x0000000c08157981 */ /* 0x0010e8000c1e1100 */
[----:B------:R-:W3:Y:S04]  /*7750*/  LDL R14, [R1+0x144] ;  /* 0x00014400010e7983 */ /* 0x000ee80000100800 */
[----:B------:R-:W3:Y:S01]  /*7760*/  LDL R20, [R1+0x43c] ;  /* 0x00043c0001147983 */ /* 0x000ee20000100800 */
[----:B0-----:R-:W-:-:S03]  /*7770*/  IADD3 R8, P2, PT, R2, UR4, RZ ;  /* 0x0000000402087c10 */ /* 0x001fc6000ff5e0ff */
[----:B------:R-:W3:Y:S01]  /*7780*/  LDL R2, [R1+0x148] ;  /* 0x0001480001027983 */ /* 0x000ee20000100800 */
[----:B--2---:R-:W-:-:S03]  /*7790*/  IADD3.X R9, PT, PT, R10, UR8, RZ, P2, !PT ;  /* 0x000000080a097c10 */ /* 0x004fc600097fe4ff */
[----:B------:R-:W2:Y:S04]  /*77a0*/  LDL R17, [R1+0x438] ;  /* 0x0004380001117983 */ /* 0x000ea80000100800 */
[----:B------:R-:W2:Y:S01]  /*77b0*/  LDG.E.U8 R69, desc[UR12][R8.64] ;  /* 0x0000000c08457981 */ /* 0x000ea2000c1e1100 */
[----:B------:R-:W-:-:S03]  /*77c0*/  IADD3 R6, P3, PT, R11, UR4, RZ ;  /* 0x000000040b067c10 */ /* 0x000fc6000ff7e0ff */
[----:B------:R-:W2:Y:S04]  /*77d0*/  LDL R16, [R1+0x14c] ;  /* 0x00014c0001107983 */ /* 0x000ea80000100800 */
[----:B----4-:R-:W-:Y:S04]  /*77e0*/  STL [R1+0x928], R77 ;  /* 0x0009284d01007387 */ /* 0x010fe80000100800 */
[----:B------:R-:W4:Y:S04]  /*77f0*/  LDL R11, [R1+0x434] ;  /* 0x00043400010b7983 */ /* 0x000f280000100800 */
[----:B------:R-:W4:Y:S04]  /*7800*/  LDL R10, [R1+0x150] ;  /* 0x00015000010a7983 */ /* 0x000f280000100800 */
[----:B---3--:R-:W-:Y:S04]  /*7810*/  STL [R1+0x92c], R76 ;  /* 0x00092c4c01007387 */ /* 0x008fe80000100800 */
[----:B------:R-:W3:Y:S01]  /*7820*/  LDL R19, [R1+0x430] ;  /* 0x0004300001137983 */ /* 0x000ee20000100800 */
[----:B------:R-:W-:-:S03]  /*7830*/  IADD3 R4, P2, PT, R18, UR4, RZ ;  /* 0x0000000412047c10 */ /* 0x000fc6000ff5e0ff */
[----:B------:R-:W3:Y:S01]  /*7840*/  LDL R18, [R1+0x154] ;  /* 0x0001540001127983 */ /* 0x000ee20000100800 */
[----:B------:R-:W-:-:S03]  /*7850*/  IADD3.X R7, PT, PT, R13, UR8, RZ, P3, !PT ;  /* 0x000000080d077c10 */ /* 0x000fc60009ffe4ff */
[----:B------:R-:W3:Y:S04]  /*7860*/  LDL R13, [R1+0x42c] ;  /* 0x00042c00010d7983 */ /* 0x000ee80000100800 */
[----:B------:R0:W3:Y:S01]  /*7870*/  LDG.E.U8 R54, desc[UR12][R6.64] ;  /* 0x0000000c06367981 */ /* 0x0000e2000c1e1100 */
[----:B------:R-:W-:Y:S02]  /*7880*/  IADD3 R104, P3, PT, R12, UR4, RZ ;  /* 0x000000040c687c10 */ /* 0x000fe4000ff7e0ff */
[----:B------:R-:W-:Y:S02]  /*7890*/  IADD3.X R5, PT, PT, R15, UR8, RZ, P2, !PT ;  /* 0x000000080f057c10 */ /* 0x000fe400097fe4ff */
[----:B------:R-:W-:-:S03]  /*78a0*/  IADD3 R102, P2, PT, R3, UR4, RZ ;  /* 0x0000000403667c10 */ /* 0x000fc6000ff5e0ff */
[----:B------:R4:W3:Y:S01]  /*78b0*/  LDG.E.U8 R39, desc[UR12][R4.64] ;  /* 0x0000000c04277981 */ /* 0x0008e2000c1e1100 */
[----:B------:R-:W-:-:S03]  /*78c0*/  IADD3.X R105, PT, PT, R14, UR8, RZ, P3, !PT ;  /* 0x000000080e697c10 */ /* 0x000fc60009ffe4ff */
[----:B--2---:R1:W-:Y:S04]  /*78d0*/  STL [R1+0x930], R69 ;  /* 0x0009304501007387 */ /* 0x0043e80000100800 */
[----:B------:R-:W2:Y:S04]  /*78e0*/  LDL R12, [R1+0x158] ;  /* 0x00015800010c7983 */ /* 0x000ea80000100800 */
[----:B------:R-:W2:Y:S04]  /*78f0*/  LDL R15, [R1+0x428] ;  /* 0x00042800010f7983 */ /* 0x000ea80000100800 */
[----:B------:R-:W2:Y:S01]  /*7900*/  LDL R3, [R1+0x15c] ;  /* 0x00015c0001037983 */ /* 0x000ea20000100800 */
[----:B------:R-:W-:-:S03]  /*7910*/  IADD3 R8, P3, PT, R20, UR4, RZ ;  /* 0x0000000414087c10 */ /* 0x000fc6000ff7e0ff */
[----:B------:R-:W2:Y:S01]  /*7920*/  LDL R14, [R1+0x424] ;  /* 0x00042400010e7983 */ /* 0x000ea20000100800 */
[----:B------:R-:W-:-:S03]  /*7930*/  IADD3.X R103, PT, PT, R2, UR8, RZ, P2, !PT ;  /* 0x0000000802677c10 */ /* 0x000fc600097fe4ff */
[----:B------:R1:W-:Y:S01]  /*7940*/  STL [R1+0x44], R21 ;  /* 0x0000441501007387 */ /* 0x0003e20000100800 */
[----:B0-----:R-:W-:-:S03]  /*7950*/  IADD3 R6, P2, PT, R17, UR4, RZ ;  /* 0x0000000411067c10 */ /* 0x001fc6000ff5e0ff */
[----:B------:R-:W2:Y:S04]  /*7960*/  LDL R20, [R1+0x160] ;  /* 0x0001600001147983 */ /* 0x000ea80000100800 */
[----:B------:R-:W2:Y:S04]  /*7970*/  LDL R2, [R1+0x420] ;  /* 0x0004200001027983 */ /* 0x000ea80000100800 */
[----:B------:R-:W2:Y:S01]  /*7980*/  LDL R17, [R1+0x164] ;  /* 0x0001640001117983 */ /* 0x000ea20000100800 */
[----:B------:R-:W-:-:S03]  /*7990*/  IADD3.X R9, PT, PT, R16, UR8, RZ, P3, !PT ;  /* 0x0000000810097c10 */ /* 0x000fc60009ffe4ff */
[----:B------:R-:W2:Y:S04]  /*79a0*/  LDL R16, [R1+0x41c] ;  /* 0x00041c0001107983 */ /* 0x000ea80000100800 */
[----:B-1----:R3:W2:Y:S04]  /*79b0*/  LDG.E.U8 R69, desc[UR12][R8.64] ;  /* 0x0000000c08457981 */ /* 0x0026a8000c1e1100 */
[----:B------:R-:W2:Y:S04]  /*79c0*/  LDL R21, [R1+0x1cc] ;  /* 0x0001cc0001157983 */ /* 0x000ea80000100800 */
        /* <DEDUP_REMOVED lines=12> */
[----:B------:R-:W2:Y:S01]  /*7a90*/  LDL R42, [R1+0x260] ;  /* 0x00026000012a7983 */ /* 0x000ea20000100800 */
[----:B----4-:R-:W-:-:S03]  /*7aa0*/  IADD3 R4, P3, PT, R11, UR4, RZ ;  /* 0x000000040b047c10 */ /* 0x010fc6000ff7e0ff */
[----:B------:R-:W4:Y:S01]  /*7ab0*/  LDL R11, [R1+0x168] ;  /* 0x00016800010b7983 */ /* 0x000f220000100800 */
[----:B------:R-:W-:-:S03]  /*7ac0*/  IADD3.X R7, PT, PT, R10, UR8, RZ, P2, !PT ;  /* 0x000000080a077c10 */ /* 0x000fc600097fe4ff */
[----:B------:R-:W4:Y:S04]  /*7ad0*/  LDL R10, [R1+0x174] ;  /* 0x00017400010a7983 */ /* 0x000f280000100800 */
[----:B------:R0:W4:Y:S04]  /*7ae0*/  LDG.E.U8 R87, desc[UR12][R6.64] ;  /* 0x0000000c06577981 */ /* 0x000128000c1e1100 */
[----:B------:R-:W4:Y:S04]  /*7af0*/  LDL R35, [R1+0x338] ;  /* 0x0003380001237983 */ /* 0x000f280000100800 */
        /* <DEDUP_REMOVED lines=14> */
[----:B------:R-:W4:Y:S04]  /*7be0*/  LDG.E.U8 R104, desc[UR12][R104.64] ;  /* 0x0000000c68687981 */ /* 0x000f28000c1e1100 */
[----:B------:R-:W4:Y:S04]  /*7bf0*/  LDG.E.U8 R102, desc[UR12][R102.64] ;  /* 0x0000000c66667981 */ /* 0x000f28000c1e1100 */
        /* <DEDUP_REMOVED lines=12> */
[----:B------:R-:W4:Y:S01]  /*7cc0*/  LDL R122, [R1+0x250] ;  /* 0x00025000017a7983 */ /* 0x000f220000100800 */
[----:B---3--:R-:W-:-:S03]  /*7cd0*/  IADD3 R8, P2, PT, R19, UR4, RZ ;  /* 0x0000000413087c10 */ /* 0x008fc6000ff5e0ff */
[----:B------:R-:W3:Y:S01]  /*7ce0*/  LDL R19, [R1+0x16c] ;  /* 0x00016c0001137983 */ /* 0x000ee20000100800 */
[----:B------:R-:W-:-:S03]  /*7cf0*/  IADD3.X R5, PT, PT, R18, UR8, RZ, P3, !PT ;  /* 0x0000000812057c10 */ /* 0x000fc60009ffe4ff */
[----:B------:R-:W3:Y:S01]  /*7d00*/  LDL R18, [R1+0x418] ;  /* 0x0004180001127983 */ /* 0x000ee20000100800 */
[----:B0-----:R-:W-:-:S03]  /*7d10*/  IADD3 R6, P3, PT, R13, UR4, RZ ;  /* 0x000000040d067c10 */ /* 0x001fc6000ff7e0ff */
[----:B------:R-:W3:Y:S04]  /*7d20*/  LDL R13, [R1+0x170] ;  /* 0x00017000010d7983 */ /* 0x000ee80000100800 */
[----:B------:R0:W3:Y:S01]  /*7d30*/  LDG.E.U8 R75, desc[UR12][R4.64] ;  /* 0x0000000c044b7981 */ /* 0x0000e2000c1e1100 */
[----:B--2---:R-:W-:-:S03]  /*7d40*/  IADD3.X R9, PT, PT, R12, UR8, RZ, P2, !PT ;  /* 0x000000080c097c10 */ /* 0x004fc600097fe4ff */
[----:B------:R-:W2:Y:S01]  /*7d50*/  LDL R12, [R1+0x414] ;  /* 0x00041400010c7983 */ /* 0x000ea20000100800 */
[----:B0-----:R-:W-:-:S03]  /*7d60*/  IADD3 R4, P2, PT, R15, UR4, RZ ;  /* 0x000000040f047c10 */ /* 0x001fc6000ff5e0ff */
[----:B------:R-:W2:Y:S01]  /*7d70*/  LDL R15, [R1+0x178] ;  /* 0x00017800010f7983 */ /* 0x000ea20000100800 */
[----:B------:R-:W-:-:S03]  /*7d80*/  IADD3.X R7, PT, PT, R3, UR8, RZ, P3, !PT ;  /* 0x0000000803077c10 */ /* 0x000fc60009ffe4ff */
[----:B------:R-:W2:Y:S01]  /*7d90*/  LDL R3, [R1+0x410] ;  /* 0x0004100001037983 */ /* 0x000ea20000100800 */
[----:B------:R-:W-:-:S03]  /*7da0*/  IADD3 R100, P3, PT, R14, UR4, RZ ;  /* 0x000000040e647c10 */ /* 0x000fc6000ff7e0ff */
[----:B------:R-:W2:Y:S04]  /*7db0*/  LDL R14, [R1+0x17c] ;  /* 0x00017c00010e7983 */ /* 0x000ea80000100800 */
[----:B------:R0:W2:Y:S01]  /*7dc0*/  LDG.E.U8 R68, desc[UR12][R8.64] ;  /* 0x0000000c08447981 */ /* 0x0000a2000c1e1100 */
[----:B------:R-:W-:-:S03]  /*7dd0*/  IADD3.X R5, PT, PT, R20, UR8, RZ, P2, !PT ;  /* 0x0000000814057c10 */ /* 0x000fc600097fe4ff */
[----:B------:R-:W2:Y:S01]  /*7de0*/  LDL R20, [R1+0x40c] ;  /* 0x00040c0001147983 */ /* 0x000ea20000100800 */
[----:B------:R-:W-:-:S03]  /*7df0*/  IADD3 R98, P2, PT, R2, UR4, RZ ;  /* 0x0000000402627c10 */ /* 0x000fc6000ff5e0ff */
[----:B------:R-:W2:Y:S01]  /*7e00*/  LDL R2, [R1+0x180] ;  /* 0x0001800001027983 */ /* 0x000ea20000100800 */
[----:B------:R-:W-:-:S03]  /*7e10*/  IADD3.X R101, PT, PT, R17, UR8, RZ, P3, !PT ;  /* 0x0000000811657c10 */ /* 0x000fc60009ffe4ff */
[----:B------:R-:W2:Y:S01]  /*7e20*/  LDL R17, [R1+0x408] ;  /* 0x0004080001117983 */ /* 0x000ea20000100800 */
[----:B0-----:R-:W-:-:S03]  /*7e30*/  IADD3 R8, P3, PT, R16, UR4, RZ ;  /* 0x0000000410087c10 */ /* 0x001fc6000ff7e0ff */
[----:B------:R-:W2:Y:S04]  /*7e40*/  LDL R16, [R1+0x184] ;  /* 0x0001840001107983 */ /* 0x000ea80000100800 */
[----:B------:R0:W2:Y:S04]  /*7e50*/  LDG.E.U8 R53, desc[UR12][R6.64] ;  /* 0x0000000c06357981 */ /* 0x0000a8000c1e1100 */
[----:B------:R1:W2:Y:S04]  /*7e60*/  LDG.E.U8 R38, desc[UR12][R4.64] ;  /* 0x0000000c04267981 */ /* 0x0002a8000c1e1100 */
[----:B------:R-:W2:Y:S04]  /*7e70*/  LDG.E.U8 R100, desc[UR12][R100.64] ;  /* 0x0000000c64647981 */ /* 0x000ea8000c1e1100 */
[----:B------:R-:W2:Y:S01]  /*7e80*/  LDL R101, [R1+0x310] ;  /* 0x0003100001657983 */ /* 0x000ea20000100800 */
[----:B----4-:R-:W-:-:S03]  /*7e90*/  IADD3.X R99, PT, PT, R11, UR8, RZ, P2, !PT ;  /* 0x000000080b637c10 */ /* 0x010fc600097fe4ff */
[----:B------:R-:W4:Y:S01]  /*7ea0*/  LDL R11, [R1+0x404] ;  /* 0x00040400010b7983 */ /* 0x000f220000100800 */
[----:B0-----:R-:W-:-:S03]  /*7eb0*/  IADD3 R6, P2, PT, R10, UR4, RZ ;  /* 0x000000040a067c10 */ /* 0x001fc6000ff5e0ff */
[----:B------:R-:W4:Y:S04]  /*7ec0*/  LDL R10, [R1+0x188] ;  /* 0x00018800010a7983 */ /* 0x000f280000100800 */
[----:B------:R-:W4:Y:S04]  /*7ed0*/  LDG.E.U8 R98, desc[UR12][R98.64] ;  /* 0x0000000c62627981 */ /* 0x000f28000c1e1100 */
[----:B------:R-:W4:Y:S01]  /*7ee0*/  LDL R99, [R1+0x320] ;  /* 0x0003200001637983 */ /* 0x000f220000100800 */
[----:B---3--:R-:W-:-:S03]  /*7ef0*/  IADD3.X R9, PT, PT, R19, UR8, RZ, P3, !PT ;  /* 0x0000000813097c10 */ /* 0x008fc60009ffe4ff */
[----:B------:R-:W3:Y:S01]  /*7f00*/  LDL R19, [R1+0x400] ;  /* 0x0004000001137983 */ /* 0x000ee20000100800 */
[----:B-1----:R-:W-:-:S03]  /*7f10*/  IADD3 R4, P3, PT, R18, UR4, RZ ;  /* 0x0000000412047c10 */ /* 0x002fc6000ff7e0ff */
[----:B------:R2:W3:Y:S04]  /*7f20*/  LDG.E.U8 R76, desc[UR12][R8.64] ;  /* 0x0000000c084c7981 */ /* 0x0004e8000c1e1100 */
[----:B------:R-:W3:Y:S01]  /*7f30*/  LDL R18, [R1+0x18c] ;  /* 0x00018c0001127983 */ /* 0x000ee20000100800 */
[----:B------:R-:W-:-:S03]  /*7f40*/  IADD3.X R7, PT, PT, R13, UR8, RZ, P2, !PT ;  /* 0x000000080d077c10 */ /* 0x000fc600097fe4ff */
[----:B------:R-:W3:Y:S04]  /*7f50*/  LDL R13, [R1+0x3fc] ;  /* 0x0003fc00010d7983 */ /* 0x000ee80000100800 */
[----:B------:R0:W3:Y:S01]  /*7f60*/  LDG.E.U8 R86, desc[UR12][R6.64] ;  /* 0x0000000c06567981 */ /* 0x0000e2000c1e1100 */
[----:B--2---:R-:W-:-:S03]  /*7f70*/  IADD3 R8, P2, PT, R12, UR4, RZ ;  /* 0x000000040c087c10 */ /* 0x004fc6000ff5e0ff */
[----:B------:R-:W2:Y:S01]  /*7f80*/  LDL R12, [R1+0x190] ;  /* 0x00019000010c7983 */ /* 0x000ea20000100800 */
[----:B------:R-:W-:-:S03]  /*7f90*/  IADD3.X R5, PT, PT, R15, UR8, RZ, P3, !PT ;  /* 0x000000080f057c10 */ /* 0x000fc60009ffe4ff */
[----:B------:R-:W2:Y:S01]  /*7fa0*/  LDL R15, [R1+0x3f8] ;  /* 0x0003f800010f7983 */ /* 0x000ea20000100800 */
[----:B0-----:R-:W-:-:S03]  /*7fb0*/  IADD3 R6, P3, PT, R3, UR4, RZ ;  /* 0x0000000403067c10 */ /* 0x001fc6000ff7e0ff */
[----:B------:R-:W2:Y:S01]  /*7fc0*/  LDL R3, [R1+0x194] ;  /* 0x0001940001037983 */ /* 0x000ea20000100800 */
[----:B------:R-:W-:-:S03]  /*7fd0*/  IADD3.X R9, PT, PT, R14, UR8, RZ, P2, !PT ;  /* 0x000000080e097c10 */ /* 0x000fc600097fe4ff */
[----:B------:R-:W2:Y:S04]  /*7fe0*/  LDL R14, [R1+0x3f4] ;  /* 0x0003f400010e7983 */ /* 0x000ea80000100800 */
[----:B------:R0:W2:Y:S04]  /*7ff0*/  LDG.E.U8 R74, desc[UR12][R4.64] ;  /* 0x0000000c044a7981 */ /* 0x0000a8000c1e1100 */
[----:B------:R3:W2:Y:S01]  /*8000*/  LDG.E.U8 R59, desc[UR12][R8.64] ;  /* 0x0000000c083b7981 */ /* 0x0006a2000c1e1100 */
[----:B------:R-:W-:-:S03]  /*8010*/  IADD3.X R7, PT, PT, R2, UR8, RZ, P3, !PT ;  /* 0x0000000802077c10 */ /* 0x000fc60009ffe4ff */
[----:B------:R-:W2:Y:S01]  /*8020*/  LDL R2, [R1+0x3f0] ;  /* 0x0003f00001027983 */ /* 0x000ea20000100800 */
[----:B0-----:R-:W-:-:S03]  /*8030*/  IADD3 R4, P2, PT, R20, UR4, RZ ;  /* 0x0000000414047c10 */ /* 0x001fc6000ff5e0ff */
[----:B------:R-:W2:Y:S01]  /*8040*/  LDL R20, [R1+0x198] ;  /* 0x0001980001147983 */ /* 0x000ea20000100800 */
[----:B------:R-:W-:-:S03]  /*8050*/  IADD3 R96, P3, PT, R17, UR4, RZ ;  /* 0x0000000411607c10 */ /* 0x000fc6000ff7e0ff */
[----:B------:R-:W2:Y:S01]  /*8060*/  LDL R17, [R1+0x19c] ;  /* 0x00019c0001117983 */ /* 0x000ea20000100800 */
[----:B------:R-:W-:-:S03]  /*8070*/  IADD3.X R5, PT, PT, R16, UR8, RZ, P2, !PT ;  /* 0x0000000810057c10 */ /* 0x000fc600097fe4ff */
[----:B------:R-:W2:Y:S04]  /*8080*/  LDL R16, [R1+0x3ec] ;  /* 0x0003ec0001107983 */ /* 0x000ea80000100800 */
[----:B------:R0:W2:Y:S04]  /*8090*/  LDG.E.U8 R52, desc[UR12][R6.64] ;  /* 0x0000000c06347981 */ /* 0x0000a8000c1e1100 */
[----:B------:R1:W2:Y:S01]  /*80a0*/  LDG.E.U8 R37, desc[UR12][R4.64] ;  /* 0x0000000c04257981 */ /* 0x0002a2000c1e1100 */
[----:B----4-:R-:W-:-:S03]  /*80b0*/  IADD3 R94, P2, PT, R11, UR4, RZ ;  /* 0x000000040b5e7c10 */ /* 0x010fc6000ff5e0ff */
[----:B------:R-:W4:Y:S01]  /*80c0*/  LDL R11, [R1+0x1a0] ;  /* 0x0001a000010b7983 */ /* 0x000f220000100800 */
[----:B------:R-:W-:-:S03]  /*80d0*/  IADD3.X R97, PT, PT, R10, UR8, RZ, P3, !PT ;  /* 0x000000080a617c10 */ /* 0x000fc60009ffe4ff */
[----:B------:R-:W4:Y:S04]  /*80e0*/  LDL R10, [R1+0x3e8] ;  /* 0x0003e800010a7983 */ /* 0x000f280000100800 */
[----:B------:R-:W4:Y:S04]  /*80f0*/  LDG.E.U8 R96, desc[UR12][R96.64] ;  /* 0x0000000c60607981 */ /* 0x000f28000c1e1100 */
[----:B------:R-:W4:Y:S01]  /*8100*/  LDL R97, [R1+0x324] ;  /* 0x0003240001617983 */ /* 0x000f220000100800 */
[----:B---3--:R-:W-:-:S03]  /*8110*/  IADD3 R8, P3, PT, R19, UR4, RZ ;  /* 0x0000000413087c10 */ /* 0x008fc6000ff7e0ff */
[----:B------:R-:W3:Y:S01]  /*8120*/  LDL R19, [R1+0x1a4] ;  /* 0x0001a40001137983 */ /* 0x000ee20000100800 */
[----:B------:R-:W-:-:S03]  /*8130*/  IADD3.X R95, PT, PT, R18, UR8, RZ, P2, !PT ;  /* 0x00000008125f7c10 */ /* 0x000fc600097fe4ff */
[----:B------:R-:W3:Y:S01]  /*8140*/  LDL R18, [R1+0x3e4] ;  /* 0x0003e40001127983 */ /* 0x000ee20000100800 */
[----:B0-----:R-:W-:-:S03]  /*8150*/  IADD3 R6, P2, PT, R13, UR4, RZ ;  /* 0x000000040d067c10 */ /* 0x001fc6000ff5e0ff */
[----:B------:R-:W3:Y:S04]  /*8160*/  LDL R13, [R1+0x1a8] ;  /* 0x0001a800010d7983 */ /* 0x000ee80000100800 */
[----:B------:R-:W3:Y:S04]  /*8170*/  LDG.E.U8 R94, desc[UR12][R94.64] ;  /* 0x0000000c5e5e7981 */ /* 0x000ee8000c1e1100 */
[----:B------:R-:W3:Y:S01]  /*8180*/  LDL R95, [R1+0x314] ;  /* 0x00031400015f7983 */ /* 0x000ee20000100800 */
[----:B--2---:R-:W-:-:S03]  /*8190*/  IADD3.X R9, PT, PT, R12, UR8, RZ, P3, !PT ;  /* 0x000000080c097c10 */ /* 0x004fc60009ffe4ff */
[----:B------:R-:W2:Y:S01]  /*81a0*/  LDL R12, [R1+0x3e0] ;  /* 0x0003e000010c7983 */ /* 0x000ea20000100800 */
[----:B-1----:R-:W-:-:S03]  /*81b0*/  IADD3 R4, P3, PT, R15, UR4, RZ ;  /* 0x000000040f047c10 */ /* 0x002fc6000ff7e0ff */
[----:B------:R-:W2:Y:S01]  /*81c0*/  LDL R15, [R1+0x1ac] ;  /* 0x0001ac00010f7983 */ /* 0x000ea20000100800 */
[----:B------:R-:W-:-:S03]  /*81d0*/  IADD3.X R7, PT, PT, R3, UR8, RZ, P2, !PT ;  /* 0x0000000803077c10 */ /* 0x000fc600097fe4ff */
[----:B------:R0:W2:Y:S04]  /*81e0*/  LDG.E.U8 R77, desc[UR12][R8.64] ;  /* 0x0000000c084d7981 */ /* 0x0000a8000c1e1100 */
[----:B------:R-:W2:Y:S04]  /*81f0*/  LDL R3, [R1+0x3dc] ;  /* 0x0003dc0001037983 */ /* 0x000ea80000100800 */
[----:B------:R1:W2:Y:S01]  /*8200*/  LDG.E.U8 R85, desc[UR12][R6.64] ;  /* 0x0000000c06557981 */ /* 0x0002a2000c1e1100 */
[----:B0-----:R-:W-:-:S03]  /*8210*/  IADD3 R8, P2, PT, R14, UR4, RZ ;  /* 0x000000040e087c10 */ /* 0x001fc6000ff5e0ff */
[----:B------:R-:W2:Y:S01]  /*8220*/  LDL R14, [R1+0x1b0] ;  /* 0x0001b000010e7983 */ /* 0x000ea20000100800 */
[----:B------:R-:W-:Y:S02]  /*8230*/  IADD3.X R5, PT, PT, R20, UR8, RZ, P3, !PT ;  /* 0x0000000814057c10 */ /* 0x000fe40009ffe4ff */
[----:B-1----:R-:W-:Y:S01]  /*8240*/  IADD3 R6, P3, PT, R2, UR4, RZ ;  /* 0x0000000402067c10 */ /* 0x002fe2000ff7e0ff */
[----:B------:R-:W2:Y:S01]  /*8250*/  LDL R20, [R1+0x3d8] ;  /* 0x0003d80001147983 */ /* 0x000ea20000100800 */
[----:B------:R-:W-:-:S03]  /*8260*/  IADD3.X R9, PT, PT, R17, UR8, RZ, P2, !PT ;  /* 0x0000000811097c10 */ /* 0x000fc600097fe4ff */
[----:B------:R-:W2:Y:S04]  /*8270*/  LDL R2, [R1+0x1b4] ;  /* 0x0001b40001027983 */ /* 0x000ea80000100800 */
[----:B------:R-:W2:Y:S04]  /*8280*/  LDL R17, [R1+0x3d4] ;  /* 0x0003d40001117983 */ /* 0x000ea80000100800 */
[----:B------:R0:W2:Y:S04]  /*8290*/  LDG.E.U8 R73, desc[UR12][R4.64] ;  /* 0x0000000c04497981 */ /* 0x0000a8000c1e1100 */
[----:B------:R2:W2:Y:S01]  /*82a0*/  LDG.E.U8 R58, desc[UR12][R8.64] ;  /* 0x0000000c083a7981 */ /* 0x0004a2000c1e1100 */
[----:B0-----:R-:W-:-:S03]  /*82b0*/  IADD3 R4, P2, PT, R16, UR4, RZ ;  /* 0x0000000410047c10 */ /* 0x001fc6000ff5e0ff */
[----:B------:R-:W2:Y:S01]  /*82c0*/  LDL R16, [R1+0x1b8] ;  /* 0x0001b80001107983 */ /* 0x000ea20000100800 */
[----:B----4-:R-:W-:-:S03]  /*82d0*/  IADD3.X R7, PT, PT, R11, UR8, RZ, P3, !PT ;  /* 0x000000080b077c10 */ /* 0x010fc60009ffe4ff */
[----:B------:R-:W4:Y:S01]  /*82e0*/  LDL R11, [R1+0x3d0] ;  /* 0x0003d000010b7983 */ /* 0x000f220000100800 */
[----:B------:R-:W-:-:S03]  /*82f0*/  IADD3 R92, P3, PT, R10, UR4, RZ ;  /* 0x000000040a5c7c10 */ /* 0x000fc6000ff7e0ff */
[----:B------:R-:W4:Y:S04]  /*8300*/  LDL R10, [R1+0x1bc] ;  /* 0x0001bc00010a7983 */ /* 0x000f280000100800 */
[----:B------:R0:W4:Y:S01]  /*8310*/  LDG.E.U8 R47, desc[UR12][R6.64] ;  /* 0x0000000c062f7981 */ /* 0x000122000c1e1100 */
[----:B---3--:R-:W-:-:S03]  /*8320*/  IADD3.X R5, PT, PT, R19, UR8, RZ, P2, !PT ;  /* 0x0000000813057c10 */ /* 0x008fc600097fe4ff */
[----:B------:R-:W3:Y:S04]  /*8330*/  LDL R19, [R1+0x3cc] ;  /* 0x0003cc0001137983 */ /* 0x000ee80000100800 */
[----:B------:R-:W3:Y:S01]  /*8340*/  LDG.E.U8 R36, desc[UR12][R4.64] ;  /* 0x0000000c04247981 */ /* 0x000ee2000c1e1100 */
[----:B------:R-:W-:-:S03]  /*8350*/  IADD3 R90, P2, PT, R18, UR4, RZ ;  /* 0x00000004125a7c10 */ /* 0x000fc6000ff5e0ff */
[----:B------:R-:W3:Y:S01]  /*8360*/  LDL R18, [R1+0x1c0] ;  /* 0x0001c00001127983 */ /* 0x000ee20000100800 */
[----:B------:R-:W-:-:S03]  /*8370*/  IADD3.X R93, PT, PT, R13, UR8, RZ, P3, !PT ;  /* 0x000000080d5d7c10 */ /* 0x000fc60009ffe4ff */
[----:B------:R-:W3:Y:S04]  /*8380*/  LDL R13, [R1+0x3c8] ;  /* 0x0003c800010d7983 */ /* 0x000ee80000100800 */
[----:B------:R-:W3:Y:S04]  /*8390*/  LDG.E.U8 R92, desc[UR12][R92.64] ;  /* 0x0000000c5c5c7981 */ /* 0x000ee8000c1e1100 */
[----:B------:R-:W3:Y:S01]  /*83a0*/  LDL R93, [R1+0x328] ;  /* 0x00032800015d7983 */ /* 0x000ee20000100800 */
[----:B--2---:R-:W-:-:S03]  /*83b0*/  IADD3 R8, P3, PT, R12, UR4, RZ ;  /* 0x000000040c087c10 */ /* 0x004fc6000ff7e0ff */
[----:B------:R-:W2:Y:S01]  /*83c0*/  LDL R12, [R1+0x1c4] ;  /* 0x0001c400010c7983 */ /* 0x000ea20000100800 */
[----:B------:R-:W-:-:S03]  /*83d0*/  IADD3.X R91, PT, PT, R15, UR8, RZ, P2, !PT ;  /* 0x000000080f5b7c10 */ /* 0x000fc600097fe4ff */
[----:B------:R-:W2:Y:S04]  /*83e0*/  LDL R15, [R1+0x3c4] ;  /* 0x0003c400010f7983 */ /* 0x000ea80000100800 */
[----:B------:R-:W2:Y:S01]  /*83f0*/  LDG.E.U8 R90, desc[UR12][R90.64] ;  /* 0x0000000c5a5a7981 */ /* 0x000ea2000c1e1100 */
[----:B0-----:R-:W-:-:S03]  /*8400*/  IADD3 R6, P2, PT, R3, UR4, RZ ;  /* 0x0000000403067c10 */ /* 0x001fc6000ff5e0ff */
[----:B------:R-:W2:Y:S01]  /*8410*/  LDL R3, [R1+0x1c8] ;  /* 0x0001c80001037983 */ /* 0x000ea20000100800 */
[----:B------:R-:W-:-:S03]  /*8420*/  IADD3.X R9, PT, PT, R14, UR8, RZ, P3, !PT ;  /* 0x000000080e097c10 */ /* 0x000fc60009ffe4ff */
[----:B------:R-:W2:Y:S04]  /*8430*/  LDL R91, [R1+0x32c] ;  /* 0x00032c00015b7983 */ /* 0x000ea80000100800 */
[----:B------:R-:W2:Y:S04]  /*8440*/  LDL R14, [R1+0x3c0] ;  /* 0x0003c000010e7983 */ /* 0x000ea80000100800 */
[----:B------:R0:W2:Y:S01]  /*8450*/  LDG.E.U8 R44, desc[UR12][R8.64] ;  /* 0x0000000c082c7981 */ /* 0x0000a2000c1e1100 */
[----:B------:R-:W-:-:S03]  /*8460*/  IADD3.X R7, PT, PT, R2, UR8, RZ, P2, !PT ;  /* 0x0000000802077c10 */ /* 0x000fc600097fe4ff */
[----:B------:R-:W2:Y:S01]  /*8470*/  LDL R2, [R1+0x3bc] ;  /* 0x0003bc0001027983 */ /* 0x000ea20000100800 */
[----:B0-----:R-:W-:-:S03]  /*8480*/  IADD3 R8, P2, PT, R17, UR4, RZ ;  /* 0x0000000411087c10 */ /* 0x001fc6000ff5e0ff */
[----:B------:R4:W2:Y:S04]  /*8490*/  LDG.E.U8 R84, desc[UR12][R6.64] ;  /* 0x0000000c06547981 */ /* 0x0008a8000c1e1100 */
[----:B------:R-:W2:Y:S01]  /*84a0*/  LDL R17, [R1+0x1d0] ;  /* 0x0001d00001117983 */ /* 0x000ea20000100800 */
[----:B------:R-:W-:-:S03]  /*84b0*/  IADD3 R4, P3, PT, R20, UR4, RZ ;  /* 0x0000000414047c10 */ /* 0x000fc6000ff7e0ff */
[----:B------:R-:W2:Y:S01]  /*84c0*/  LDL R20, [R1+0x1e0] ;  /* 0x0001e00001147983 */ /* 0x000ea20000100800 */
[----:B------:R-:W-:-:S03]  /*84d0*/  IADD3.X R5, PT, PT, R16, UR8, RZ, P3, !PT ;  /* 0x0000000810057c10 */ /* 0x000fc60009ffe4ff */
[----:B------:R-:W2:Y:S04]  /*84e0*/  LDL R16, [R1+0x3b8] ;  /* 0x0003b80001107983 */ /* 0x000ea80000100800 */
[----:B------:R3:W2:Y:S01]  /*84f0*/  LDG.E.U8 R72, desc[UR12][R4.64] ;  /* 0x0000000c04487981 */ /* 0x0006a2000c1e1100 */
[----:B----4-:R-:W-:-:S03]  /*8500*/  IADD3 R6, P3, PT, R11, UR4, RZ ;  /* 0x000000040b067c10 */ /* 0x010fc6000ff7e0ff */
[----:B------:R-:W4:Y:S01]  /*8510*/  LDL R11, [R1+0x1d4] ;  /* 0x0001d400010b7983 */ /* 0x000f220000100800 */
[----:B------:R-:W-:-:S03]  /*8520*/  IADD3.X R9, PT, PT, R10, UR8, RZ, P2, !PT ;  /* 0x000000080a097c10 */ /* 0x000fc600097fe4ff */
[----:B------:R-:W4:Y:S04]  /*8530*/  LDL R10, [R1+0x3b4] ;  /* 0x0003b400010a7983 */ /* 0x000f280000100800 */
[----:B------:R0:W4:Y:S01]  /*8540*/  LDG.E.U8 R57, desc[UR12][R8.64] ;  /* 0x0000000c08397981 */ /* 0x000122000c1e1100 */
[----:B---3--:R-:W-:-:S03]  /*8550*/  IADD3 R4, P2, PT, R19, UR4, RZ ;  /* 0x0000000413047c10 */ /* 0x008fc6000ff5e0ff */
[----:B------:R-:W3:Y:S01]  /*8560*/  LDL R19, [R1+0x1d8] ;  /* 0x0001d80001137983 */ /* 0x000ee20000100800 */
[----:B------:R-:W-:-:S03]  /*8570*/  IADD3.X R7, PT, PT, R18, UR8, RZ, P3, !PT ;  /* 0x0000000812077c10 */ /* 0x000fc60009ffe4ff */
[----:B------:R-:W3:Y:S01]  /*8580*/  LDL R18, [R1+0x3b0] ;  /* 0x0003b00001127983 */ /* 0x000ee20000100800 */
[----:B------:R-:W-:-:S03]  /*8590*/  IADD3 R88, P3, PT, R13, UR4, RZ ;  /* 0x000000040d587c10 */ /* 0x000fc6000ff7e0ff */
[----:B------:R-:W3:Y:S04]  /*85a0*/  LDL R13, [R1+0x1dc] ;  /* 0x0001dc00010d7983 */ /* 0x000ee80000100800 */
[----:B------:R1:W3:Y:S01]  /*85b0*/  LDG.E.U8 R46, desc[UR12][R6.64] ;  /* 0x0000000c062e7981 */ /* 0x0002e2000c1e1100 */
[----:B--2---:R-:W-:-:S03]  /*85c0*/  IADD3.X R5, PT, PT, R12, UR8, RZ, P2, !PT ;  /* 0x000000080c057c10 */ /* 0x004fc600097fe4ff */
[----:B------:R-:W2:Y:S01]  /*85d0*/  LDL R12, [R1+0x3ac] ;  /* 0x0003ac00010c7983 */ /* 0x000ea20000100800 */
[----:B------:R-:W-:-:S03]  /*85e0*/  IADD3 R82, P2, PT, R15, UR4, RZ ;  /* 0x000000040f527c10 */ /* 0x000fc6000ff5e0ff */
[----:B------:R-:W2:Y:S01]  /*85f0*/  LDL R15, [R1+0x3a8] ;  /* 0x0003a800010f7983 */ /* 0x000ea20000100800 */
[----:B------:R-:W-:-:S03]  /*8600*/  IADD3.X R83, PT, PT, R21, UR8, RZ, P2, !PT ;  /* 0x0000000815537c10 */ /* 0x000fc600097fe4ff */
[----:B------:R-:W2:Y:S01]  /*8610*/  LDL R21, [R1+0x3a4] ;  /* 0x0003a40001157983 */ /* 0x000ea20000100800 */
[----:B------:R-:W-:-:S03]  /*8620*/  IADD3.X R89, PT, PT, R3, UR8, RZ, P3, !PT ;  /* 0x0000000803597c10 */ /* 0x000fc60009ffe4ff */
[----:B------:R0:W2:Y:S04]  /*8630*/  LDG.E.U8 R3, desc[UR12][R4.64] ;  /* 0x0000000c04037981 */ /* 0x0000a8000c1e1100 */
[----:B------:R-:W2:Y:S04]  /*8640*/  LDG.E.U8 R82, desc[UR12][R82.64] ;  /* 0x0000000c52527981 */ /* 0x000ea8000c1e1100 */
[----:B------:R-:W2:Y:S01]  /*8650*/  LDG.E.U8 R88, desc[UR12][R88.64] ;  /* 0x0000000c58587981 */ /* 0x000ea2000c1e1100 */
[----:B0-----:R-:W-:-:S03]  /*8660*/  IADD3 R8, P3, PT, R14, UR4, RZ ;  /* 0x000000040e087c10 */ /* 0x001fc6000ff7e0ff */
[----:B------:R-:W2:Y:S04]  /*8670*/  LDL R14, [R1+0x1e4] ;  /* 0x0001e400010e7983 */ /* 0x000ea80000100800 */
[----:B------:R-:W2:Y:S01]  /*8680*/  LDL R83, [R1+0x244] ;  /* 0x0002440001537983 */ /* 0x000ea20000100800 */
[----:B-1----:R-:W-:-:S03]  /*8690*/  IADD3 R6, P2, PT, R2, UR4, RZ ;  /* 0x0000000402067c10 */ /* 0x002fc6000ff5e0ff */
[----:B------:R-:W2:Y:S04]  /*86a0*/  LDL R89, [R1+0x248] ;  /* 0x0002480001597983 */ /* 0x000ea80000100800 */
[----:B------:R-:W2:Y:S01]  /*86b0*/  LDL R2, [R1+0x1e8] ;  /* 0x0001e80001027983 */ /* 0x000ea20000100800 */
[----:B------:R-:W-:-:S03]  /*86c0*/  IADD3.X R9, PT, PT, R17, UR8, RZ, P3, !PT ;  /* 0x0000000811097c10 */ /* 0x000fc60009ffe4ff */
[----:B------:R-:W2:Y:S04]  /*86d0*/  LDL R17, [R1+0x3a0] ;  /* 0x0003a00001117983 */ /* 0x000ea80000100800 */
[----:B------:R0:W2:Y:S01]  /*86e0*/  LDG.E.U8 R55, desc[UR12][R8.64] ;  /* 0x0000000c08377981 */ /* 0x0000a2000c1e1100 */
[----:B------:R-:W-:-:S03]  /*86f0*/  IADD3 R4, P3, PT, R16, UR4, RZ ;  /* 0x0000000410047c10 */ /* 0x000fc6000ff7e0ff */
[----:B------:R-:W2:Y:S01]  /*8700*/  LDL R16, [R1+0x1ec] ;  /* 0x0001ec0001107983 */ /* 0x000ea20000100800 */
[----:B----4-:R-:W-:-:S03]  /*8710*/  IADD3.X R7, PT, PT, R11, UR8, RZ, P2, !PT ;  /* 0x000000080b077c10 */ /* 0x010fc600097fe4ff */
[----:B------:R-:W4:Y:S01]  /*8720*/  LDL R11, [R1+0x39c] ;  /* 0x00039c00010b7983 */ /* 0x000f220000100800 */
[----:B0-----:R-:W-:-:S03]  /*8730*/  IADD3 R8, P2, PT, R10, UR4, RZ ;  /* 0x000000040a087c10 */ /* 0x001fc6000ff5e0ff */
[----:B------:R-:W4:Y:S04]  /*8740*/  LDL R10, [R1+0x1f0] ;  /* 0x0001f000010a7983 */ /* 0x000f280000100800 */
[----:B------:R0:W4:Y:S01]  /*8750*/  LDG.E.U8 R79, desc[UR12][R6.64] ;  /* 0x0000000c064f7981 */ /* 0x000122000c1e1100 */
[----:B---3--:R-:W-:-:S03]  /*8760*/  IADD3.X R5, PT, PT, R19, UR8, RZ, P3, !PT ;  /* 0x0000000813057c10 */ /* 0x008fc60009ffe4ff */
[----:B------:R-:W3:Y:S04]  /*8770*/  LDL R19, [R1+0x398] ;  /* 0x0003980001137983 */ /* 0x000ee80000100800 */
[----:B------:R2:W3:Y:S01]  /*8780*/  LDG.E.U8 R71, desc[UR12][R4.64] ;  /* 0x0000000c04477981 */ /* 0x0004e2000c1e1100 */
[----:B0-----:R-:W-:-:S03]  /*8790*/  IADD3 R6, P3, PT, R18, UR4, RZ ;  /* 0x0000000412067c10 */ /* 0x001fc6000ff7e0ff */
[----:B------:R-:W3:Y:S01]  /*87a0*/  LDL R18, [R1+0x1f4] ;  /* 0x0001f40001127983 */ /* 0x000ee20000100800 */
[----:B------:R-:W-:-:S03]  /*87b0*/  IADD3.X R9, PT, PT, R13, UR8, RZ, P2, !PT ;  /* 0x000000080d097c10 */ /* 0x000fc600097fe4ff */
[----:B------:R-:W3:Y:S01]  /*87c0*/  LDL R13, [R1+0x394] ;  /* 0x00039400010d7983 */ /* 0x000ee20000100800 */
[----:B------:R-:W-:-:S03]  /*87d0*/  IADD3.X R7, PT, PT, R20, UR8, RZ, P3, !PT ;  /* 0x0000000814077c10 */ /* 0x000fc60009ffe4ff */
[----:B------:R-:W3:Y:S04]  /*87e0*/  LDL R20, [R1+0x390] ;  /* 0x0003900001147983 */ /* 0x000ee80000100800 */
[----:B------:R0:W3:Y:S04]  /*87f0*/  LDG.E.U8 R45, desc[UR12][R6.64] ;  /* 0x0000000c062d7981 */ /* 0x0000e8000c1e1100 */
[----:B------:R-:W3:Y:S04]  /*8800*/  LDG.E.U8 R56, desc[UR12][R8.64] ;  /* 0x0000000c08387981 */ /* 0x000ee8000c1e1100 */
[----:B------:R-:W3:Y:S04]  /*8810*/  LDL R9, [R1+0x200] ;  /* 0x0002000001097983 */ /* 0x000ee80000100800 */
[----:B------:R-:W3:Y:S01]  /*8820*/  LDL R8, [R1+0x388] ;  /* 0x0003880001087983 */ /* 0x000ee20000100800 */
[----:B--2---:R-:W-:-:S03]  /*8830*/  IADD3 R4, P2, PT, R12, UR4, RZ ;  /* 0x000000040c047c10 */ /* 0x004fc6000ff5e0ff */
[----:B------:R-:W2:Y:S01]  /*8840*/  LDL R12, [R1+0x1f8] ;  /* 0x0001f800010c7983 */ /* 0x000ea20000100800 */
[----:B------:R-:W-:-:S03]  /*8850*/  IADD3 R80, P3, PT, R15, UR4, RZ ;  /* 0x000000040f507c10 */ /* 0x000fc6000ff7e0ff */
[----:B------:R-:W2:Y:S01]  /*8860*/  LDL R15, [R1+0x1fc] ;  /* 0x0001fc00010f7983 */ /* 0x000ea20000100800 */
[----:B------:R-:W-:-:S03]  /*8870*/  IADD3.X R5, PT, PT, R14, UR8, RZ, P2, !PT ;  /* 0x000000080e057c10 */ /* 0x000fc600097fe4ff */
[----:B------:R-:W2:Y:S01]  /*8880*/  LDL R14, [R1+0x38c] ;  /* 0x00038c00010e7983 */ /* 0x000ea20000100800 */
[----:B------:R-:W-:Y:S02]  /*8890*/  IADD3.X R81, PT, PT, R2, UR8, RZ, P3, !PT ;  /* 0x0000000802517c10 */ /* 0x000fe40009ffe4ff */
[----:B------:R-:W-:Y:S01]  /*88a0*/  IADD3 R66, P2, PT, R21, UR4, RZ ;  /* 0x0000000415427c10 */ /* 0x000fe2000ff5e0ff */
[----:B------:R1:W2:Y:S01]  /*88b0*/  LDG.E.U8 R2, desc[UR12][R4.64] ;  /* 0x0000000c04027981 */ /* 0x0002a2000c1e1100 */
[----:B0-----:R-:W-:-:S03]  /*88c0*/  IADD3 R6, P3, PT, R17, UR4, RZ ;  /* 0x0000000411067c10 */ /* 0x001fc6000ff7e0ff */
[----:B------:R-:W2:Y:S04]  /*88d0*/  LDL R21, [R1+0x214] ;  /* 0x0002140001157983 */ /* 0x000ea80000100800 */
[----:B------:R-:W2:Y:S04]  /*88e0*/  LDL R17, [R1+0x204] ;  /* 0x0002040001117983 */ /* 0x000ea80000100800 */
[----:B------:R-:W2:Y:S01]  /*88f0*/  LDG.E.U8 R80, desc[UR12][R80.64] ;  /* 0x0000000c50507981 */ /* 0x000ea2000c1e1100 */
[----:B------:R-:W-:-:S03]  /*8900*/  IADD3.X R67, PT, PT, R16, UR8, RZ, P2, !PT ;  /* 0x0000000810437c10 */ /* 0x000fc600097fe4ff */
[----:B------:R-:W2:Y:S04]  /*8910*/  LDL R16, [R1+0x384] ;  /* 0x0003840001107983 */ /* 0x000ea80000100800 */
[----:B------:R-:W2:Y:S04]  /*8920*/  LDG.E.U8 R66, desc[UR12][R66.64] ;  /* 0x0000000c42427981 */ /* 0x000ea8000c1e1100 */
[----:B------:R-:W2:Y:S04]  /*8930*/  LDL R81, [R1+0x2dc] ;  /* 0x0002dc0001517983 */ /* 0x000ea80000100800 */
[----:B------:R-:W2:Y:S01]  /*8940*/  LDL R67, [R1+0x31c] ;  /* 0x00031c0001437983 */ /* 0x000ea20000100800 */
[----:B----4-:R-:W-:-:S02]  /*8950*/  IADD3.X R7, PT, PT, R10, UR8, RZ, P3, !PT ;  /* 0x000000080a077c10 */ /* 0x010fc40009ffe4ff */
[----:B-1----:R-:W-:Y:S01]  /*8960*/  IADD3 R4, P2, PT, R11, UR4, RZ ;  /* 0x000000040b047c10 */ /* 0x002fe2000ff5e0ff */
[----:B------:R-:W4:Y:S04]  /*8970*/  LDL R10, [R1+0x380] ;  /* 0x00038000010a7983 */ /* 0x000f280000100800 */
[----:B------:R-:W4:Y:S04]  /*8980*/  LDL R11, [R1+0x208] ;  /* 0x00020800010b7983 */ /* 0x000f280000100800 */
[----:B------:R0:W4:Y:S01]  /*8990*/  LDG.E.U8 R70, desc[UR12][R6.64] ;  /* 0x0000000c06467981 */ /* 0x000122000c1e1100 */
[----:B---3--:R-:W-:-:S03]  /*89a0*/  IADD3 R120, P3, PT, R19, UR4, RZ ;  /* 0x0000000413787c10 */ /* 0x008fc6000ff7e0ff */
[----:B------:R-:W3:Y:S01]  /*89b0*/  LDL R19, [R1+0x20c] ;  /* 0x00020c0001137983 */ /* 0x000ee20000100800 */
[----:B------:R-:W-:-:S03]  /*89c0*/  IADD3.X R5, PT, PT, R18, UR8, RZ, P2, !PT ;  /* 0x0000000812057c10 */ /* 0x000fc600097fe4ff */
[----:B------:R-:W4:Y:S01]  /*89d0*/  LDL R18, [R1+0x37c] ;  /* 0x00037c0001127983 */ /* 0x000f220000100800 */
[----:B------:R-:W-:-:S03]  /*89e0*/  IADD3 R118, P2, PT, R13, UR4, RZ ;  /* 0x000000040d767c10 */ /* 0x000fc6000ff5e0ff */
[----:B------:R-:W4:Y:S04]  /*89f0*/  LDL R13, [R1+0x210] ;  /* 0x00021000010d7983 */ /* 0x000f280000100800 */
[----:B------:R1:W4:Y:S01]  /*8a00*/  LDG.E.U8 R78, desc[UR12][R4.64] ;  /* 0x0000000c044e7981 */ /* 0x000322000c1e1100 */
[----:B--2---:R-:W-:-:S03]  /*8a10*/  IADD3.X R121, PT, PT, R12, UR8, RZ, P3, !PT ;  /* 0x000000080c797c10 */ /* 0x004fc60009ffe4ff */
[----:B------:R-:W2:Y:S01]  /*8a20*/  LDL R12, [R1+0x378] ;  /* 0x00037800010c7983 */ /* 0x000ea20000100800 */
[----:B0-----:R-:W-:Y:S02]  /*8a30*/  IADD3 R6, P3, PT, R20, UR4, RZ ;  /* 0x0000000414067c10 */ /* 0x001fe4000ff7e0ff */
[----:B------:R-:W-:Y:S01]  /*8a40*/  IADD3.X R119, PT, PT, R15, UR8, RZ, P2, !PT ;  /* 0x000000080f777c10 */ /* 0x000fe200097fe4ff */
[----:B------:R-:W2:Y:S04]  /*8a50*/  LDL R20, [R1+0x374] ;  /* 0x0003740001147983 */ /* 0x000ea80000100800 */
[----:B------:R-:W2:Y:S01]  /*8a60*/  LDL R15, [R1+0x218] ;  /* 0x00021800010f7983 */ /* 0x000ea20000100800 */
[----:B------:R-:W-:-:S03]  /*8a70*/  IADD3.X R7, PT, PT, R9, UR8, RZ, P3, !PT ;  /* 0x0000000809077c10 */ /* 0x000fc60009ffe4ff */
[----:B------:R-:W2:Y:S04]  /*8a80*/  LDG.E.U8 R118, desc[UR12][R118.64] ;  /* 0x0000000c76767981 */ /* 0x000ea8000c1e1100 */
[----:B------:R-:W2:Y:S04]  /*8a90*/  LDG.E.U8 R115, desc[UR12][R6.64] ;  /* 0x0000000c06737981 */ /* 0x000ea8000c1e1100 */
[----:B------:R0:W2:Y:S01]  /*8aa0*/  LDG.E.U8 R120, desc[UR12][R120.64] ;  /* 0x0000000c78787981 */ /* 0x0000a2000c1e1100 */
[----:B-1----:R-:W-:-:S03]  /*8ab0*/  IADD3 R4, P2, PT, R14, UR4, RZ ;  /* 0x000000040e047c10 */ /* 0x002fc6000ff5e0ff */
[----:B------:R-:W2:Y:S01]  /*8ac0*/  LDL R14, [R1+0x370] ;  /* 0x00037000010e7983 */ /* 0x000ea20000100800 */
[----:B------:R-:W-:-:S03]  /*8ad0*/  IADD3 R8, P3, PT, R8, UR4, RZ ;  /* 0x0000000408087c10 */ /* 0x000fc6000ff7e0ff */
[----:B------:R-:W2:Y:S01]  /*8ae0*/  LDL R119, [R1+0xf0] ;  /* 0x0000f00001777983 */ /* 0x000ea20000100800 */
[----:B0-----:R-:W0:Y:S01]  /*8af0*/  LDC R121, c[0x0][0x3c4] ;  /* 0x0000f100ff797b82 */ /* 0x001e220000000800 */
[----:B------:R-:W-:Y:S02]  /*8b00*/  IADD3.X R5, PT, PT, R17, UR8, RZ, P2, !PT ;  /* 0x0000000811057c10 */ /* 0x000fe400097fe4ff */
[----:B------:R-:W2:Y:S04]  /*8b10*/  LDL R17, [R1+0x220] ;  /* 0x0002200001117983 */ /* 0x000ea80000100800 */
[----:B------:R-:W2:Y:S01]  /*8b20*/  LDG.E.U8 R4, desc[UR12][R4.64] ;  /* 0x0000000c04047981 */ /* 0x000ea2000c1e1100 */
[----:B------:R-:W-:-:S03]  /*8b30*/  IADD3 R6, P2, PT, R16, UR4, RZ ;  /* 0x0000000410067c10 */ /* 0x000fc6000ff5e0ff */
[----:B------:R-:W2:Y:S01]  /*8b40*/  LDL R16, [R1+0x368] ;  /* 0x0003680001107983 */ /* 0x000ea20000100800 */
[----:B---3--:R-:W-:-:S03]  /*8b50*/  IADD3.X R7, PT, PT, R19, UR8, RZ, P2, !PT ;  /* 0x0000000813077c10 */ /* 0x008fc600097fe4ff */
[----:B------:R-:W3:Y:S01]  /*8b60*/  LDL R19, [R1+0x228] ;  /* 0x0002280001137983 */ /* 0x000ee20000100800 */
[----:B----4-:R-:W-:-:S03]  /*8b70*/  IADD3.X R9, PT, PT, R11, UR8, RZ, P3, !PT ;  /* 0x000000080b097c10 */ /* 0x010fc60009ffe4ff */
[----:B------:R-:W4:Y:S04]  /*8b80*/  LDG.E.U8 R6, desc[UR12][R6.64] ;  /* 0x0000000c06067981 */ /* 0x000f28000c1e1100 */
[----:B------:R1:W4:Y:S01]  /*8b90*/  LDG.E.U8 R5, desc[UR12][R8.64] ;  /* 0x0000000c08057981 */ /* 0x000322000c1e1100 */
[----:B------:R-:W-:Y:S02]  /*8ba0*/  IADD3 R10, P3, PT, R10, UR4, RZ ;  /* 0x000000040a0a7c10 */ /* 0x000fe4000ff7e0ff */
[----:B-1----:R-:W-:Y:S02]  /*8bb0*/  IADD3 R8, P2, PT, R18, UR4, RZ ;  /* 0x0000000412087c10 */ /* 0x002fe4000ff5e0ff */
[----:B------:R-:W4:Y:S02]  /*8bc0*/  LDL R18, [R1+0x360] ;  /* 0x0003600001127983 */ /* 0x000f240000100800 */
[----:B------:R-:W-:-:S02]  /*8bd0*/  IADD3.X R9, PT, PT, R21, UR8, RZ, P2, !PT ;  /* 0x0000000815097c10 */ /* 0x000fc400097fe4ff */
[----:B------:R-:W4:Y:S01]  /*8be0*/  LDL R21, [R1+0x230] ;  /* 0x0002300001157983 */ /* 0x000f220000100800 */
[----:B------:R-:W-:-:S03]  /*8bf0*/  IADD3.X R11, PT, PT, R13, UR8, RZ, P3, !PT ;  /* 0x000000080d0b7c10 */ /* 0x000fc60009ffe4ff */
[----:B------:R-:W4:Y:S04]  /*8c00*/  LDG.E.U8 R8, desc[UR12][R8.64] ;  /* 0x0000000c08087981 */ /* 0x000f28000c1e1100 */
[----:B------:R1:W4:Y:S01]  /*8c10*/  LDG.E.U8 R7, desc[UR12][R10.64] ;  /* 0x0000000c0a077981 */ /* 0x000322000c1e1100 */
[----:B--2---:R-:W-:Y:S02]  /*8c20*/  IADD3 R12, P3, PT, R12, UR4, RZ ;  /* 0x000000040c0c7c10 */ /* 0x004fe4000ff7e0ff */
[----:B-1----:R-:W-:Y:S02]  /*8c30*/  IADD3 R10, P2, PT, R20, UR4, RZ ;  /* 0x00000004140a7c10 */ /* 0x002fe4000ff5e0ff */
[----:B------:R-:W2:Y:S01]  /*8c40*/  LDL R20, [R1+0x354] ;  /* 0x0003540001147983 */ /* 0x000ea20000100800 */
[----:B------:R-:W-:-:S02]  /*8c50*/  IADD3.X R13, PT, PT, R15, UR8, RZ, P3, !PT ;  /* 0x000000080f0d7c10 */ /* 0x000fc40009ffe4ff */
[----:B------:R-:W-:Y:S02]  /*8c60*/  IADD3.X R11, PT, PT, R23, UR8, RZ, P2, !PT ;  /* 0x00000008170b7c10 */ /* 0x000fe400097fe4ff */
[----:B------:R-:W2:Y:S04]  /*8c70*/  LDL R23, [R1+0x238] ;  /* 0x0002380001177983 */ /* 0x000ea80000100800 */
[----:B------:R1:W2:Y:S04]  /*8c80*/  LDG.E.U8 R9, desc[UR12][R12.64] ;  /* 0x0000000c0c097981 */ /* 0x0002a8000c1e1100 */
[----:B------:R-:W2:Y:S01]  /*8c90*/  LDG.E.U8 R10, desc[UR12][R10.64] ;  /* 0x0000000c0a0a7981 */ /* 0x000ea2000c1e1100 */
[----:B-1----:R-:W-:-:S03]  /*8ca0*/  IADD3 R12, P2, PT, R22, UR4, RZ ;  /* 0x00000004160c7c10 */ /* 0x002fc6000ff5e0ff */
[----:B------:R-:W2:Y:S01]  /*8cb0*/  LDL R22, [R1+0x34c] ;  /* 0x00034c0001167983 */ /* 0x000ea20000100800 */
[----:B------:R-:W-:Y:S02]  /*8cc0*/  IADD3 R14, P3, PT, R14, UR4, RZ ;  /* 0x000000040e0e7c10 */ /* 0x000fe4000ff7e0ff */
[----:B------:R-:W-:Y:S02]  /*8cd0*/  IADD3.X R13, PT, PT, R25, UR8, RZ, P2, !PT ;  /* 0x00000008190d7c10 */ /* 0x000fe400097fe4ff */
[----:B------:R-:W2:Y:S04]  /*8ce0*/  LDL R25, [R1+0x254] ;  /* 0x0002540001197983 */ /* 0x000ea80000100800 */
[----:B------:R-:W2:Y:S01]  /*8cf0*/  LDG.E.U8 R12, desc[UR12][R12.64] ;  /* 0x0000000c0c0c7981 */ /* 0x000ea2000c1e1100 */
[----:B------:R-:W-:-:S05]  /*8d00*/  IADD3.X R15, PT, PT, R17, UR8, RZ, P3, !PT ;  /* 0x00000008110f7c10 */ /* 0x000fca0009ffe4ff */
[----:B------:R1:W2:Y:S02]  /*8d10*/  LDG.E.U8 R11, desc[UR12][R14.64] ;  /* 0x0000000c0e0b7981 */ /* 0x0002a4000c1e1100 */
[----:B-1----:R-:W-:Y:S02]  /*8d20*/  IADD3 R14, P2, PT, R24, UR4, RZ ;  /* 0x00000004180e7c10 */ /* 0x002fe4000ff5e0ff */
[----:B------:R-:W2:Y:S02]  /*8d30*/  LDL R24, [R1+0x344] ;  /* 0x0003440001187983 */ /* 0x000ea40000100800 */
[----:B------:R-:W-:Y:S02]  /*8d40*/  IADD3.X R15, PT, PT, R27, UR8, RZ, P2, !PT ;  /* 0x000000081b0f7c10 */ /* 0x000fe400097fe4ff */
[----:B------:R-:W2:Y:S01]  /*8d50*/  LDL R27, [R1+0x25c] ;  /* 0x00025c00011b7983 */ /* 0x000ea20000100800 */
[----:B------:R-:W-:-:S03]  /*8d60*/  IADD3 R16, P3, PT, R16, UR4, RZ ;  /* 0x0000000410107c10 */ /* 0x000fc6000ff7e0ff */
[----:B------:R-:W2:Y:S01]  /*8d70*/  LDG.E.U8 R14, desc[UR12][R14.64] ;  /* 0x0000000c0e0e7981 */ /* 0x000ea2000c1e1100 */
[----:B---3--:R-:W-:-:S05]  /*8d80*/  IADD3.X R17, PT, PT, R19, UR8, RZ, P3, !PT ;  /* 0x0000000813117c10 */ /* 0x008fca0009ffe4ff */
[----:B------:R1:W3:Y:S02]  /*8d90*/  LDG.E.U8 R13, desc[UR12][R16.64] ;  /* 0x0000000c100d7981 */ /* 0x0002e4000c1e1100 */
[----:B-1----:R-:W-:Y:S02]  /*8da0*/  IADD3 R16, P2, PT, R26, UR4, RZ ;  /* 0x000000041a107c10 */ /* 0x002fe4000ff5e0ff */
[----:B------:R-:W3:Y:S02]  /*8db0*/  LDL R26, [R1+0x33c] ;  /* 0x00033c00011a7983 */ /* 0x000ee40000100800 */
[----:B------:R-:W-:Y:S02]  /*8dc0*/  IADD3.X R17, PT, PT, R29, UR8, RZ, P2, !PT ;  /* 0x000000081d117c10 */ /* 0x000fe400097fe4ff */
[----:B------:R-:W3:Y:S01]  /*8dd0*/  LDL R29, [R1+0x264] ;  /* 0x00026400011d7983 */ /* 0x000ee20000100800 */
[----:B----4-:R-:W-:-:S03]  /*8de0*/  IADD3 R18, P3, PT, R18, UR4, RZ ;  /* 0x0000000412127c10 */ /* 0x010fc6000ff7e0ff */
[----:B------:R-:W4:Y:S01]  /*8df0*/  LDG.E.U8 R16, desc[UR12][R16.64] ;  /* 0x0000000c10107981 */ /* 0x000f22000c1e1100 */
[----:B------:R-:W-:-:S05]  /*8e00*/  IADD3.X R19, PT, PT, R21, UR8, RZ, P3, !PT ;  /* 0x0000000815137c10 */ /* 0x000fca0009ffe4ff */
[----:B------:R1:W4:Y:S02]  /*8e10*/  LDG.E.U8 R15, desc[UR12][R18.64] ;  /* 0x0000000c120f7981 */ /* 0x000324000c1e1100 */
[----:B-1----:R-:W-:Y:S02]  /*8e20*/  IADD3 R18, P2, PT, R28, UR4, RZ ;  /* 0x000000041c127c10 */ /* 0x002fe4000ff5e0ff */
[----:B------:R-:W4:Y:S02]  /*8e30*/  LDL R28, [R1+0x270] ;  /* 0x00027000011c7983 */ /* 0x000f240000100800 */
[----:B------:R-:W-:Y:S02]  /*8e40*/  IADD3.X R19, PT, PT, R31, UR8, RZ, P2, !PT ;  /* 0x000000081f137c10 */ /* 0x000fe400097fe4ff */
[----:B------:R-:W4:Y:S04]  /*8e50*/  LDL R31, [R1+0x26c] ;  /* 0x00026c00011f7983 */ /* 0x000f280000100800 */
[----:B------:R-:W4:Y:S01]  /*8e60*/  LDG.E.U8 R18, desc[UR12][R18.64] ;  /* 0x0000000c12127981 */ /* 0x000f22000c1e1100 */
[----:B--2---:R-:W-:-:S04]  /*8e70*/  IADD3 R20, P3, PT, R20, UR4, RZ ;  /* 0x0000000414147c10 */ /* 0x004fc8000ff7e0ff */
[----:B------:R-:W-:-:S05]  /*8e80*/  IADD3.X R21, PT, PT, R23, UR8, RZ, P3, !PT ;  /* 0x0000000817157c10 */ /* 0x000fca0009ffe4ff */
[----:B------:R1:W2:Y:S01]  /*8e90*/  LDG.E.U8 R17, desc[UR12][R20.64] ;  /* 0x0000000c14117981 */ /* 0x0002a2000c1e1100 */
[----:B------:R-:W-:Y:S02]  /*8ea0*/  IADD3 R22, P3, PT, R22, UR4, RZ ;  /* 0x0000000416167c10 */ /* 0x000fe4000ff7e0ff */
[----:B-1----:R-:W-:Y:S02]  /*8eb0*/  IADD3 R20, P2, PT, R30, UR4, RZ ;  /* 0x000000041e147c10 */ /* 0x002fe4000ff5e0ff */
[----:B------:R-:W2:Y:S01]  /*8ec0*/  LDL R30, [R1+0x280] ;  /* 0x00028000011e7983 */ /* 0x000ea20000100800 */
[----:B------:R-:W-:Y:S02]  /*8ed0*/  IADD3.X R23, PT, PT, R25, UR8, RZ, P3, !PT ;  /* 0x0000000819177c10 */ /* 0x000fe40009ffe4ff */
[----:B------:R-:W-:Y:S02]  /*8ee0*/  IADD3.X R21, PT, PT, R33, UR8, RZ, P2, !PT ;  /* 0x0000000821157c10 */ /* 0x000fe400097fe4ff */
[----:B------:R-:W2:Y:S04]  /*8ef0*/  LDL R33, [R1+0x27c] ;  /* 0x00027c0001217983 */ /* 0x000ea80000100800 */
[----:B------:R1:W2:Y:S04]  /*8f00*/  LDG.E.U8 R19, desc[UR12][R22.64] ;  /* 0x0000000c16137981 */ /* 0x0002a8000c1e1100 */
[----:B------:R-:W2:Y:S01]  /*8f10*/  LDG.E.U8 R20, desc[UR12][R20.64] ;  /* 0x0000000c14147981 */ /* 0x000ea2000c1e1100 */
[----:B-1----:R-:W-:-:S03]  /*8f20*/  IADD3 R22, P2, PT, R32, UR4, RZ ;  /* 0x0000000420167c10 */ /* 0x002fc6000ff5e0ff */
[----:B------:R-:W2:Y:S01]  /*8f30*/  LDL R32, [R1+0x290] ;  /* 0x0002900001207983 */ /* 0x000ea20000100800 */
[----:B------:R-:W-:-:S03]  /*8f40*/  IADD3.X R23, PT, PT, R42, UR8, RZ, P2, !PT ;  /* 0x000000082a177c10 */ /* 0x000fc600097fe4ff */
[----:B------:R-:W2:Y:S04]  /*8f50*/  LDL R42, [R1+0x298] ;  /* 0x00029800012a7983 */ /* 0x000ea80000100800 */
[----:B------:R-:W2:Y:S01]  /*8f60*/  LDG.E.U8 R22, desc[UR12][R22.64] ;  /* 0x0000000c16167981 */ /* 0x000ea2000c1e1100 */
[----:B------:R-:W-:-:S04]  /*8f70*/  IADD3 R24, P3, PT, R24, UR4, RZ ;  /* 0x0000000418187c10 */ /* 0x000fc8000ff7e0ff */
[----:B------:R-:W-:-:S05]  /*8f80*/  IADD3.X R25, PT, PT, R27, UR8, RZ, P3, !PT ;  /* 0x000000081b197c10 */ /* 0x000fca0009ffe4ff */
[----:B------:R1:W2:Y:S02]  /*8f90*/  LDG.E.U8 R21, desc[UR12][R24.64] ;  /* 0x0000000c18157981 */ /* 0x0002a4000c1e1100 */
[----:B-1----:R-:W-:Y:S02]  /*8fa0*/  IADD3 R24, P2, PT, R35, UR4, RZ ;  /* 0x0000000423187c10 */ /* 0x002fe4000ff5e0ff */
[----:B------:R-:W2:Y:S02]  /*8fb0*/  LDL R35, [R1+0x28c] ;  /* 0x00028c0001237983 */ /* 0x000ea40000100800 */
[----:B------:R-:W-:Y:S02]  /*8fc0*/  IADD3.X R25, PT, PT, R34, UR8, RZ, P2, !PT ;  /* 0x0000000822197c10 */ /* 0x000fe400097fe4ff */
[----:B------:R-:W2:Y:S04]  /*8fd0*/  LDL R34, [R1+0x2a0] ;  /* 0x0002a00001227983 */ /* 0x000ea80000100800 */
[----:B------:R-:W2:Y:S01]  /*8fe0*/  LDG.E.U8 R24, desc[UR12][R24.64] ;  /* 0x0000000c18187981 */ /* 0x000ea2000c1e1100 */
[----:B---3--:R-:W-:-:S04]  /*8ff0*/  IADD3 R26, P3, PT, R26, UR4, RZ ;  /* 0x000000041a1a7c10 */ /* 0x008fc8000ff7e0ff */
[----:B------:R-:W-:-:S05]  /*9000*/  IADD3.X R27, PT, PT, R29, UR8, RZ, P3, !PT ;  /* 0x000000081d1b7c10 */ /* 0x000fca0009ffe4ff */
[----:B------:R1:W3:Y:S02]  /*9010*/  LDG.E.U8 R23, desc[UR12][R26.64] ;  /* 0x0000000c1a177981 */ /* 0x0002e4000c1e1100 */
[----:B-1----:R-:W-:Y:S02]  /*9020*/  IADD3 R26, P2, PT, R48, UR4, RZ ;  /* 0x00000004301a7c10 */ /* 0x002fe4000ff5e0ff */
[----:B------:R-:W3:Y:S01]  /*9030*/  LDL R48, [R1+0x2ac] ;  /* 0x0002ac0001307983 */ /* 0x000ee20000100800 */
[----:B----4-:R-:W-:-:S04]  /*9040*/  IADD3 R28, P3, PT, R28, UR4, RZ ;  /* 0x000000041c1c7c10 */ /* 0x010fc8000ff7e0ff */
[----:B------:R-:W-:Y:S02]  /*9050*/  IADD3.X R29, PT, PT, R31, UR8, RZ, P3, !PT ;  /* 0x000000081f1d7c10 */ /* 0x000fe40009ffe4ff */
[----:B------:R-:W-:Y:S02]  /*9060*/  IADD3.X R27, PT, PT, R41, UR8, RZ, P2, !PT ;  /* 0x00000008291b7c10 */ /* 0x000fe400097fe4ff */
[----:B------:R-:W4:Y:S04]  /*9070*/  LDL R41, [R1+0x2b4] ;  /* 0x0002b40001297983 */ /* 0x000f280000100800 */
[----:B------:R1:W4:Y:S04]  /*9080*/  LDG.E.U8 R25, desc[UR12][R28.64] ;  /* 0x0000000c1c197981 */ /* 0x000328000c1e1100 */
[----:B------:R-:W4:Y:S01]  /*9090*/  LDG.E.U8 R26, desc[UR12][R26.64] ;  /* 0x0000000c1a1a7981 */ /* 0x000f22000c1e1100 */
[----:B-1----:R-:W-:-:S03]  /*90a0*/  IADD3 R28, P2, PT, R40, UR4, RZ ;  /* 0x00000004281c7c10 */ /* 0x002fc6000ff5e0ff */
[----:B------:R-:W4:Y:S01]  /*90b0*/  LDL R40, [R1+0x2c0] ;  /* 0x0002c00001287983 */ /* 0x000f220000100800 */
[----:B------:R-:W-:-:S03]  /*90c0*/  IADD3.X R29, PT, PT, R43, UR8, RZ, P2, !PT ;  /* 0x000000082b1d7c10 */ /* 0x000fc600097fe4ff */
[----:B------:R-:W4:Y:S04]  /*90d0*/  LDL R43, [R1+0x2c4] ;  /* 0x0002c400012b7983 */ /* 0x000f280000100800 */
[----:B------:R-:W4:Y:S01]  /*90e0*/  LDG.E.U8 R28, desc[UR12][R28.64] ;  /* 0x0000000c1c1c7981 */ /* 0x000f22000c1e1100 */
[----:B--2---:R-:W-:-:S04]  /*90f0*/  IADD3 R30, P3, PT, R30, UR4, RZ ;  /* 0x000000041e1e7c10 */ /* 0x004fc8000ff7e0ff */
[----:B------:R-:W-:-:S05]  /*9100*/  IADD3.X R31, PT, PT, R33, UR8, RZ, P3, !PT ;  /* 0x00000008211f7c10 */ /* 0x000fca0009ffe4ff */
[----:B------:R1:W2:Y:S02]  /*9110*/  LDG.E.U8 R27, desc[UR12][R30.64] ;  /* 0x0000000c1e1b7981 */ /* 0x0002a4000c1e1100 */
[----:B-1----:R-:W-:Y:S02]  /*9120*/  IADD3 R30, P2, PT, R42, UR4, RZ ;  /* 0x000000042a1e7c10 */ /* 0x002fe4000ff5e0ff */
[----:B------:R-:W2:Y:S01]  /*9130*/  LDL R42, [R1+0x2d0] ;  /* 0x0002d000012a7983 */ /* 0x000ea20000100800 */
[----:B------:R-:W-:Y:S02]  /*9140*/  IADD3 R32, P3, PT, R32, UR4, RZ ;  /* 0x0000000420207c10 */ /* 0x000fe4000ff7e0ff */
[----:B------:R-:W-:Y:S02]  /*9150*/  IADD3.X R31, PT, PT, R65, UR8, RZ, P2, !PT ;  /* 0x00000008411f7c10 */ /* 0x000fe400097fe4ff */
[----:B------:R-:W2:Y:S04]  /*9160*/  LDL R65, [R1+0x2e8] ;  /* 0x0002e80001417983 */ /* 0x000ea80000100800 */
[----:B------:R-:W2:Y:S01]  /*9170*/  LDG.E.U8 R30, desc[UR12][R30.64] ;  /* 0x0000000c1e1e7981 */ /* 0x000ea2000c1e1100 */
[----:B------:R-:W-:-:S02]  /*9180*/  IADD3.X R33, PT, PT, R35, UR8, RZ, P3, !PT ;  /* 0x0000000823217c10 */ /* 0x000fc40009ffe4ff */
[----:B------:R-:W-:-:S03]  /*9190*/  IADD3 R34, P3, PT, R34, UR4, RZ ;  /* 0x0000000422227c10 */ /* 0x000fc6000ff7e0ff */
[----:B------:R1:W2:Y:S01]  /*91a0*/  LDG.E.U8 R29, desc[UR12][R32.64] ;  /* 0x0000000c201d7981 */ /* 0x0002a2000c1e1100 */
[----:B------:R-:W-:-:S03]  /*91b0*/  IADD3.X R35, PT, PT, R62, UR8, RZ, P3, !PT ;  /* 0x000000083e237c10 */ /* 0x000fc60009ffe4ff */
[----:B------:R-:W2:Y:S04]  /*91c0*/  LDL R62, [R1+0x2d8] ;  /* 0x0002d800013e7983 */ /* 0x000ea80000100800 */
[----:B------:R0:W2:Y:S01]  /*91d0*/  LDG.E.U8 R31, desc[UR12][R34.64] ;  /* 0x0000000c221f7981 */ /* 0x0000a2000c1e1100 */
[----:B-1----:R-:W-:-:S03]  /*91e0*/  IADD3 R32, P2, PT, R49, UR4, RZ ;  /* 0x0000000431207c10 */ /* 0x002fc6000ff5e0ff */
[----:B------:R-:W2:Y:S01]  /*91f0*/  LDL R49, [R1+0x2d4] ;  /* 0x0002d40001317983 */ /* 0x000ea20000100800 */
[----:B0-----:R-:W-:Y:S02]  /*9200*/  IADD3 R34, P3, PT, R64, UR4, RZ ;  /* 0x0000000440227c10 */ /* 0x001fe4000ff7e0ff */
[----:B------:R-:W-:Y:S01]  /*9210*/  IADD3.X R33, PT, PT, R63, UR8, RZ, P2, !PT ;  /* 0x000000083f217c10 */ /* 0x000fe200097fe4ff */
[----:B------:R-:W2:Y:S04]  /*9220*/  LDL R64, [R1+0x2ec] ;  /* 0x0002ec0001407983 */ /* 0x000ea80000100800 */
[----:B------:R-:W2:Y:S04]  /*9230*/  LDG.E.U8 R32, desc[UR12][R32.64] ;  /* 0x0000000c20207981 */ /* 0x000ea8000c1e1100 */
[----:B------:R-:W2:Y:S01]  /*9240*/  LDL R63, [R1+0x30c] ;  /* 0x00030c00013f7983 */ /* 0x000ea20000100800 */
[----:B---3--:R-:W-:-:S03]  /*9250*/  IADD3.X R35, PT, PT, R48, UR8, RZ, P3, !PT ;  /* 0x0000000830237c10 */ /* 0x008fc60009ffe4ff */
[----:B------:R-:W3:Y:S04]  /*9260*/  LDL R48, [R1+0x2e0] ;  /* 0x0002e00001307983 */ /* 0x000ee80000100800 */
[----:B------:R0:W3:Y:S02]  /*9270*/  LDG.E.U8 R33, desc[UR12][R34.64] ;  /* 0x0000000c22217981 */ /* 0x0000e4000c1e1100 */
[----:B0-----:R-:W-:Y:S02]  /*9280*/  IADD3 R34, P2, PT, R51, UR4, RZ ;  /* 0x0000000433227c10 */ /* 0x001fe4000ff5e0ff */
[----:B------:R-:W3:Y:S02]  /*9290*/  LDL R51, [R1+0x2e4] ;  /* 0x0002e40001337983 */ /* 0x000ee40000100800 */
[----:B----4-:R-:W-:-:S05]  /*92a0*/  IADD3.X R35, PT, PT, R41, UR8, RZ, P2, !PT ;  /* 0x0000000829237c10 */ /* 0x010fca00097fe4ff */
[----:B------:R-:W4:Y:S01]  /*92b0*/  LDG.E.U8 R34, desc[UR12][R34.64] ;  /* 0x0000000c22227981 */ /* 0x000f22000c1e1100 */
[----:B------:R-:W-:-:S04]  /*92c0*/  IADD3 R40, P2, PT, R40, UR4, RZ ;  /* 0x0000000428287c10 */ /* 0x000fc8000ff5e0ff */
[----:B------:R-:W-:Y:S02]  /*92d0*/  IADD3.X R41, PT, PT, R50, UR8, RZ, P2, !PT ;  /* 0x0000000832297c10 */ /* 0x000fe400097fe4ff */
[----:B------:R-:W4:Y:S04]  /*92e0*/  LDL R50, [R1+0x2f0] ;  /* 0x0002f00001327983 */ /* 0x000f280000100800 */
[----:B------:R0:W4:Y:S02]  /*92f0*/  LDG.E.U8 R35, desc[UR12][R40.64] ;  /* 0x0000000c28237981 */ /* 0x000124000c1e1100 */
[----:B0-----:R-:W-:Y:S02]  /*9300*/  IADD3 R40, P2, PT, R61, UR4, RZ ;  /* 0x000000043d287c10 */ /* 0x001fe4000ff5e0ff */
[----:B------:R-:W4:Y:S02]  /*9310*/  LDL R61, [R1+0x2f4] ;  /* 0x0002f400013d7983 */ /* 0x000f240000100800 */
[----:B------:R-:W-:-:S05]  /*9320*/  IADD3.X R41, PT, PT, R43, UR8, RZ, P2, !PT ;  /* 0x000000082b297c10 */ /* 0x000fca00097fe4ff */
[----:B------:R-:W4:Y:S01]  /*9330*/  LDG.E.U8 R40, desc[UR12][R40.64] ;  /* 0x0000000c28287981 */ /* 0x000f22000c1e1100 */
[----:B--2---:R-:W-:-:S04]  /*9340*/  IADD3 R42, P2, PT, R42, UR4, RZ ;  /* 0x000000042a2a7c10 */ /* 0x004fc8000ff5e0ff */
[----:B------:R-:W-:Y:S02]  /*9350*/  IADD3.X R43, PT, PT, R60, UR8, RZ, P2, !PT ;  /* 0x000000083c2b7c10 */ /* 0x000fe400097fe4ff */
[----:B------:R-:W2:Y:S04]  /*9360*/  LDL R60, [R1+0x300] ;  /* 0x00030000013c7983 */ /* 0x000ea80000100800 */
[----:B------:R0:W2:Y:S02]  /*9370*/  LDG.E.U8 R41, desc[UR12][R42.64] ;  /* 0x0000000c2a297981 */ /* 0x0000a4000c1e1100 */
[----:B0-----:R-:W-:Y:S02]  /*9380*/  IADD3 R42, P2, PT, R62, UR4, RZ ;  /* 0x000000043e2a7c10 */ /* 0x001fe4000ff5e0ff */
[----:B------:R-:W2:Y:S02]  /*9390*/  LDL R62, [R1+0x318] ;  /* 0x00031800013e7983 */ /* 0x000ea40000100800 */
[----:B------:R-:W-:-:S05]  /*93a0*/  IADD3.X R43, PT, PT, R49, UR8, RZ, P2, !PT ;  /* 0x00000008312b7c10 */ /* 0x000fca00097fe4ff */
[----:B------:R-:W2:Y:S01]  /*93b0*/  LDG.E.U8 R42, desc[UR12][R42.64] ;  /* 0x0000000c2a2a7981 */ /* 0x000ea2000c1e1100 */
[----:B---3--:R-:W-:-:S04]  /*93c0*/  IADD3 R48, P2, PT, R48, UR4, RZ ;  /* 0x0000000430307c10 */ /* 0x008fc8000ff5e0ff */
[----:B------:R-:W-:Y:S02]  /*93d0*/  IADD3.X R49, PT, PT, R81, UR8, RZ, P2, !PT ;  /* 0x0000000851317c10 */ /* 0x000fe400097fe4ff */
[----:B------:R-:W3:Y:S04]  /*93e0*/  LDL R81, [R1+0x240] ;  /* 0x0002400001517983 */ /* 0x000ee80000100800 */
[----:B------:R0:W3:Y:S02]  /*93f0*/  LDG.E.U8 R43, desc[UR12][R48.64] ;  /* 0x0000000c302b7981 */ /* 0x0000e4000c1e1100 */
[----:B0-----:R-:W-:Y:S02]  /*9400*/  IADD3 R48, P2, PT, R65, UR4, RZ ;  /* 0x0000000441307c10 */ /* 0x001fe4000ff5e0ff */
[----:B------:R-:W3:Y:S02]  /*9410*/  LDL R65, [R1+0x330] ;  /* 0x0003300001417983 */ /* 0x000ee40000100800 */
[----:B------:R-:W-:-:S05]  /*9420*/  IADD3.X R49, PT, PT, R51, UR8, RZ, P2, !PT ;  /* 0x0000000833317c10 */ /* 0x000fca00097fe4ff */
[----:B------:R-:W3:Y:S01]  /*9430*/  LDG.E.U8 R48, desc[UR12][R48.64] ;  /* 0x0000000c30307981 */ /* 0x000ee2000c1e1100 */
[----:B----4-:R-:W-:-:S04]  /*9440*/  IADD3 R50, P2, PT, R50, UR4, RZ ;  /* 0x0000000432327c10 */ /* 0x010fc8000ff5e0ff */
        /* <DEDUP_REMOVED lines=8> */
[----:B------:R-:W-:-:S05]  /*94d0*/  IADD3.X R61, PT, PT, R103, UR8, RZ, P2, !PT ;  /* 0x00000008673d7c10 */ /* 0x000fca00097fe4ff */
[----:B------:R0:W2:Y:S02]  /*94e0*/  LDG.E.U8 R51, desc[UR12][R60.64] ;  /* 0x0000000c3c337981 */ /* 0x0000a4000c1e1100 */
[----:B0-----:R-:W-:Y:S02]  /*94f0*/  IADD3 R60, P2, PT, R101, UR4, RZ ;  /* 0x00000004653c7c10 */ /* 0x001fe4000ff5e0ff */
[----:B------:R-:W2:Y:S02]  /*9500*/  LDL R101, [R1+0xcc] ;  /* 0x0000cc0001657983 */ /* 0x000ea40000100800 */
[----:B------:R-:W-:-:S05]  /*9510*/  IADD3.X R61, PT, PT, R63, UR8, RZ, P2, !PT ;  /* 0x000000083f3d7c10 */ /* 0x000fca00097fe4ff */
[----:B------:R-:W2:Y:S01]  /*9520*/  LDG.E.U8 R60, desc[UR12][R60.64] ;  /* 0x0000000c3c3c7981 */ /* 0x000ea2000c1e1100 */
[----:B------:R-:W-:-:S04]  /*9530*/  IADD3 R62, P2, PT, R62, UR4, RZ ;  /* 0x000000043e3e7c10 */ /* 0x000fc8000ff5e0ff */
[----:B------:R-:W-:Y:S02]  /*9540*/  IADD3.X R63, PT, PT, R95, UR8, RZ, P2, !PT ;  /* 0x000000085f3f7c10 */ /* 0x000fe400097fe4ff */
[----:B------:R-:W2:Y:S04]  /*9550*/  LDL R95, [R1+0xc0] ;  /* 0x0000c000015f7983 */ /* 0x000ea80000100800 */
[----:B------:R0:W2:Y:S02]  /*9560*/  LDG.E.U8 R61, desc[UR12][R62.64] ;  /* 0x0000000c3e3d7981 */ /* 0x0000a4000c1e1100 */
[----:B0-----:R-:W-:Y:S02]  /*9570*/  IADD3 R62, P2, PT, R99, UR4, RZ ;  /* 0x00000004633e7c10 */ /* 0x001fe4000ff5e0ff */
[----:B------:R-:W2:Y:S02]  /*9580*/  LDL R99, [R1+0xc8] ;  /* 0x0000c80001637983 */ /* 0x000ea40000100800 */
[----:B------:R-:W-:-:S05]  /*9590*/  IADD3.X R63, PT, PT, R67, UR8, RZ, P2, !PT ;  /* 0x00000008433f7c10 */ /* 0x000fca00097fe4ff */
[----:B------:R0:W2:Y:S02]  /*95a0*/  LDG.E.U8 R67, desc[UR12][R62.64] ;  /* 0x0000000c3e437981 */ /* 0x0000a4000c1e1100 */
[----:B0-----:R-:W-:Y:S02]  /*95b0*/  IADD3 R62, P2, PT, R97, UR4, RZ ;  /* 0x00000004613e7c10 */ /* 0x001fe4000ff5e0ff */
[----:B------:R-:W2:Y:S02]  /*95c0*/  LDL R97, [R1+0xc4] ;  /* 0x0000c40001617983 */ /* 0x000ea40000100800 */
[----:B---3--:R-:W-:-:S05]  /*95d0*/  IADD3.X R63, PT, PT, R81, UR8, RZ, P2, !PT ;  /* 0x00000008513f7c10 */ /* 0x008fca00097fe4ff */
[----:B------:R0:W3:Y:S02]  /*95e0*/  LDG.E.U8 R81, desc[UR12][R62.64] ;  /* 0x0000000c3e517981 */ /* 0x0000e4000c1e1100 */
[----:B0-----:R-:W-:-:S04]  /*95f0*/  IADD3 R62, P2, PT, R93, UR4, RZ ;  /* 0x000000045d3e7c10 */ /* 0x001fc8000ff5e0ff */
[----:B------:R-:W-:-:S05]  /*9600*/  IADD3.X R63, PT, PT, R83, UR8, RZ, P2, !PT ;  /* 0x00000008533f7c10 */ /* 0x000fca00097fe4ff */
[----:B------:R0:W3:Y:S02]  /*9610*/  LDG.E.U8 R83, desc[UR12][R62.64] ;  /* 0x0000000c3e537981 */ /* 0x0000e4000c1e1100 */
[----:B0-----:R-:W-:-:S04]  /*9620*/  IADD3 R62, P2, PT, R91, UR4, RZ ;  /* 0x000000045b3e7c10 */ /* 0x001fc8000ff5e0ff */
[----:B------:R-:W-:-:S05]  /*9630*/  IADD3.X R63, PT, PT, R89, UR8, RZ, P2, !PT ;  /* 0x00000008593f7c10 */ /* 0x000fca00097fe4ff */
[----:B------:R0:W3:Y:S02]  /*9640*/  LDG.E.U8 R89, desc[UR12][R62.64] ;  /* 0x0000000c3e597981 */ /* 0x0000e4000c1e1100 */
[----:B0-----:R-:W-:Y:S02]  /*9650*/  IADD3 R62, P2, PT, R65, UR4, RZ ;  /* 0x00000004413e7c10 */ /* 0x001fe4000ff5e0ff */
[----:B------:R-:W3:Y:S02]  /*9660*/  LDL R65, [R1+0xd8] ;  /* 0x0000d80001417983 */ /* 0x000ee40000100800 */
[----:B----4-:R-:W-:-:S05]  /*9670*/  IADD3.X R63, PT, PT, R64, UR8, RZ, P2, !PT ;  /* 0x00000008403f7c10 */ /* 0x010fca00097fe4ff */
[----:B------:R0:W4:Y:S01]  /*9680*/  LDG.E.U8 R91, desc[UR12][R62.64] ;  /* 0x0000000c3e5b7981 */ /* 0x000122000c1e1100 */
[----:B------:R-:W-:Y:S01]  /*9690*/  IMAD.SHL.U32 R64, R121, 0x2, RZ ;  /* 0x0000000279407824 */ /* 0x000fe200078e00ff */
[----:B0-----:R-:W-:-:S04]  /*96a0*/  IADD3 R62, P3, PT, R0, R121, RZ ;  /* 0x00000079003e7210 */ /* 0x001fc80007f7e0ff */
[----:B------:R-:W-:Y:S02]  /*96b0*/  IADD3 R62, P2, PT, R62, UR4, RZ ;  /* 0x000000043e3e7c10 */ /* 0x000fe4000ff5e0ff */
[----:B------:R-:W-:Y:S01]  /*96c0*/  LEA.HI.X.SX32 R63, R121, R116, 0x1, P3 ;  /* 0x00000074793f7211 */ /* 0x000fe200018f0eff */
[----:B------:R-:W-:-:S03]  /*96d0*/  IMAD.IADD R64, R64, 0x1, R0 ;  /* 0x0000000140407824 */ /* 0x000fc600078e0200 */
[----:B------:R-:W-:-:S05]  /*96e0*/  IADD3.X R63, PT, PT, R63, UR8, RZ, P2, !PT ;  /* 0x000000083f3f7c10 */ /* 0x000fca00097fe4ff */
[----:B------:R0:W4:Y:S02]  /*96f0*/  LDG.E.U8 R93, desc[UR12][R62.64] ;  /* 0x0000000c3e5d7981 */ /* 0x000124000c1e1100 */
[----:B0-----:R-:W-:Y:S01]  /*9700*/  IADD3 R62, P2, PT, R64, UR4, RZ ;  /* 0x00000004403e7c10 */ /* 0x001fe2000ff5e0ff */
[----:B------:R-:W-:-:S04]  /*9710*/  IMAD R64, R121, 0x3, RZ ;  /* 0x0000000379407824 */ /* 0x000fc800078e02ff */
[----:B------:R-:W-:Y:S01]  /*9720*/  IMAD.IADD R64, R64, 0x1, R0 ;  /* 0x0000000140407824 */ /* 0x000fe200078e0200 */
[----:B--2---:R-:W-:-:S05]  /*9730*/  IADD3.X R63, PT, PT, R95, UR8, RZ, P2, !PT ;  /* 0x000000085f3f7c10 */ /* 0x004fca00097fe4ff */
[----:B------:R0:W2:Y:S02]  /*9740*/  LDG.E.U8 R95, desc[UR12][R62.64] ;  /* 0x0000000c3e5f7981 */ /* 0x0000a4000c1e1100 */
[----:B0-----:R-:W-:Y:S01]  /*9750*/  IADD3 R62, P2, PT, R64, UR4, RZ ;  /* 0x00000004403e7c10 */ /* 0x001fe2000ff5e0ff */
[----:B------:R-:W-:-:S04]  /*9760*/  IMAD.SHL.U32 R64, R121, 0x4, RZ ;  /* 0x0000000479407824 */ /* 0x000fc800078e00ff */
[----:B------:R-:W-:Y:S01]  /*9770*/  IMAD.IADD R64, R64, 0x1, R0 ;  /* 0x0000000140407824 */ /* 0x000fe200078e0200 */
[----:B------:R-:W-:-:S05]  /*9780*/  IADD3.X R63, PT, PT, R97, UR8, RZ, P2, !PT ;  /* 0x00000008613f7c10 */ /* 0x000fca00097fe4ff */
[----:B------:R0:W2:Y:S02]  /*9790*/  LDG.E.U8 R97, desc[UR12][R62.64] ;  /* 0x0000000c3e617981 */ /* 0x0000a4000c1e1100 */
[----:B0-----:R-:W-:Y:S01]  /*97a0*/  IADD3 R62, P2, PT, R64, UR4, RZ ;  /* 0x00000004403e7c10 */ /* 0x001fe2000ff5e0ff */
[----:B------:R-:W-:-:S03]  /*97b0*/  IMAD R64, R121, 0x5, RZ ;  /* 0x0000000579407824 */ /* 0x000fc600078e02ff */
[----:B------:R-:W-:Y:S01]  /*97c0*/  IADD3.X R63, PT, PT, R99, UR8, RZ, P2, !PT ;  /* 0x00000008633f7c10 */ /* 0x000fe200097fe4ff */
[----:B------:R-:W-:-:S04]  /*97d0*/  IMAD.IADD R64, R64, 0x1, R0 ;  /* 0x0000000140407824 */ /* 0x000fc800078e0200 */
[----:B------:R0:W2:Y:S02]  /*97e0*/  LDG.E.U8 R99, desc[UR12][R62.64] ;  /* 0x0000000c3e637981 */ /* 0x0000a4000c1e1100 */
[----:B0-----:R-:W-:Y:S01]  /*97f0*/  IADD3 R62, P2, PT, R64, UR4, RZ ;  /* 0x00000004403e7c10 */ /* 0x001fe2000ff5e0ff */
[----:B------:R-:W-:-:S03]  /*9800*/  IMAD.SHL.U32 R64, R121, 0x8, RZ ;  /* 0x0000000879407824 */ /* 0x000fc600078e00ff */
[----:B------:R-:W-:Y:S01]  /*9810*/  IADD3.X R63, PT, PT, R101, UR8, RZ, P2, !PT ;  /* 0x00000008653f7c10 */ /* 0x000fe200097fe4ff */
[----:B------:R-:W-:-:S04]  /*9820*/  IMAD.IADD R64, R64, 0x1, R0 ;  /* 0x0000000140407824 */ /* 0x000fc800078e0200 */
[----:B------:R0:W2:Y:S02]  /*9830*/  LDG.E.U8 R101, desc[UR12][R62.64] ;  /* 0x0000000c3e657981 */ /* 0x0000a4000c1e1100 */
[----:B0-----:R-:W-:Y:S01]  /*9840*/  IADD3 R62, P2, PT, R64, UR4, RZ ;  /* 0x00000004403e7c10 */ /* 0x001fe2000ff5e0ff */
[----:B------:R-:W-:-:S04]  /*9850*/  IMAD.SHL.U32 R64, R121, 0x10, RZ ;  /* 0x0000001079407824 */ /* 0x000fc800078e00ff */
[----:B------:R-:W-:Y:S01]  /*9860*/  IMAD.IADD R64, R64, 0x1, R0 ;  /* 0x0000000140407824 */ /* 0x000fe200078e0200 */
[----:B---3--:R-:W-:-:S04]  /*9870*/  IADD3.X R63, PT, PT, R65, UR8, RZ, P2, !PT ;  /* 0x00000008413f7c10 */ /* 0x008fc800097fe4ff */
[----:B------:R-:W-:Y:S01]  /*9880*/  IADD3 R64, P2, PT, R64, UR4, RZ ;  /* 0x0000000440407c10 */ /* 0x000fe2000ff5e0ff */
[----:B------:R0:W3:Y:S03]  /*9890*/  LDG.E.U8 R103, desc[UR12][R62.64] ;  /* 0x0000000c3e677981 */ /* 0x0000e6000c1e1100 */
[----:B------:R-:W-:-:S05]  /*98a0*/  IADD3.X R65, PT, PT, R105, UR8, RZ, P2, !PT ;  /* 0x0000000869417c10 */ /* 0x000fca00097fe4ff */
[----:B------:R1:W2:Y:S01]  /*98b0*/  LDG.E.U8 R105, desc[UR12][R64.64] ;  /* 0x0000000c40697981 */ /* 0x0002a2000c1e1100 */
[----:B0-----:R-:W-:-:S04]  /*98c0*/  IMAD R62, R121, 0x9, RZ ;  /* 0x00000009793e7824 */ /* 0x001fc800078e02ff */
[----:B------:R-:W-:Y:S02]  /*98d0*/  IMAD.IADD R62, R62, 0x1, R0 ;  /* 0x000000013e3e7824 */ /* 0x000fe400078e0200 */
[----:B-1----:R-:W-:-:S03]  /*98e0*/  IMAD R64, R121, 0x11, RZ ;  /* 0x0000001179407824 */ /* 0x002fc600078e02ff */
[----:B------:R-:W-:Y:S01]  /*98f0*/  IADD3 R62, P2, PT, R62, UR4, RZ ;  /* 0x000000043e3e7c10 */ /* 0x000fe2000ff5e0ff */
[----:B------:R-:W-:-:S03]  /*9900*/  IMAD.IADD R64, R64, 0x1, R0 ;  /* 0x0000000140407824 */ /* 0x000fc600078e0200 */
[----:B------:R-:W-:Y:S02]  /*9910*/  IADD3.X R63, PT, PT, R107, UR8, RZ, P2, !PT ;  /* 0x000000086b3f7c10 */ /* 0x000fe400097fe4ff */
[----:B------:R-:W-:-:S03]  /*9920*/  IADD3 R64, P2, PT, R64, UR4, RZ ;  /* 0x0000000440407c10 */ /* 0x000fc6000ff5e0ff */
[----:B------:R0:W2:Y:S01]  /*9930*/  LDG.E.U8 R107, desc[UR12][R62.64] ;  /* 0x0000000c3e6b7981 */ /* 0x0000a2000c1e1100 */
        /* <DEDUP_REMOVED lines=31> */
[----:B------:R1:W2:Y:S04]  /*9b30*/  LDG.E.U8 R119, desc[UR12][R64.64] ;  /* 0x0000000c40777981 */ /* 0x0002a8000c1e1100 */
[----:B------:R-:W2:Y:S01]  /*9b40*/  LDL R65, [R1+0xd4] ;  /* 0x0000d40001417983 */ /* 0x000ea20000100800 */
[----:B0-----:R-:W-:-:S04]  /*9b50*/  IMAD R62, R121, 0x7, RZ ;  /* 0x00000007793e7824 */ /* 0x001fc800078e02ff */
[----:B------:R-:W-:-:S05]  /*9b60*/  IMAD.IADD R62, R62, 0x1, R0 ;  /* 0x000000013e3e7824 */ /* 0x000fca00078e0200 */
[----:B------:R-:W-:Y:S01]  /*9b70*/  IADD3 R62, P2, PT, R62, UR4, RZ ;  /* 0x000000043e3e7c10 */ /* 0x000fe2000ff5e0ff */
[----:B-1----:R-:W-:-:S03]  /*9b80*/  IMAD R64, R121, 0xf, RZ ;  /* 0x0000000f79407824 */ /* 0x002fc600078e02ff */
[----:B--2---:R-:W-:Y:S02]  /*9b90*/  IADD3.X R63, PT, PT, R65, UR8, RZ, P2, !PT ;  /* 0x00000008413f7c10 */ /* 0x004fe400097fe4ff */
[----:B------:R-:W2:Y:S01]  /*9ba0*/  LDL R65, [R1+0xf4] ;  /* 0x0000f40001417983 */ /* 0x000ea20000100800 */
[----:B------:R-:W-:-:S03]  /*9bb0*/  IMAD.IADD R64, R64, 0x1, R0 ;  /* 0x0000000140407824 */ /* 0x000fc600078e0200 */
[----:B------:R0:W3:Y:S02]  /*9bc0*/  LDG.E.U8 R121, desc[UR12][R62.64] ;  /* 0x0000000c3e797981 */ /* 0x0000e4000c1e1100 */
[----:B------:R-:W-:Y:S01]  /*9bd0*/  IADD3 R64, P2, PT, R64, UR4, RZ ;  /* 0x0000000440407c10 */ /* 0x000fe2000ff5e0ff */
[----:B------:R-:W1:Y:S03]  /*9be0*/  S2UR UR9, SR_CgaCtaId ;  /* 0x00000000000979c3 */ /* 0x000e660000008800 */
[----:B--2---:R-:W-:Y:S02]  /*9bf0*/  IADD3.X R65, PT, PT, R65, UR8, RZ, P2, !PT ;  /* 0x0000000841417c10 */ /* 0x004fe400097fe4ff */
[----:B0-----:R-:W-:-:S03]  /*9c00*/  IADD3 R62, P2, PT, R125, UR4, RZ ;  /* 0x000000047d3e7c10 */ /* 0x001fc6000ff5e0ff */
[----:B------:R-:W2:Y:S01]  /*9c10*/  LDG.E.U8 R64, desc[UR12][R64.64] ;  /* 0x0000000c40407981 */ /* 0x000ea2000c1e1100 */
[----:B------:R-:W-:-:S05]  /*9c20*/  IADD3.X R63, PT, PT, R124, UR8, RZ, P2, !PT ;  /* 0x000000087c3f7c10 */ /* 0x000fca00097fe4ff */
[----:B------:R0:W2:Y:S02]  /*9c30*/  LDG.E.U8 R65, desc[UR12][R62.64] ;  /* 0x0000000c3e417981 */ /* 0x0000a4000c1e1100 */
[----:B0-----:R-:W-:-:S04]  /*9c40*/  IADD3 R62, P2, PT, R123, UR4, RZ ;  /* 0x000000047b3e7c10 */ /* 0x001fc8000ff5e0ff */
[----:B------:R-:W-:-:S05]  /*9c50*/  IADD3.X R63, PT, PT, R122, UR8, RZ, P2, !PT ;  /* 0x000000087a3f7c10 */ /* 0x000fca00097fe4ff */
[----:B------:R0:W2:Y:S02]  /*9c60*/  LDG.E.U8 R62, desc[UR12][R62.64] ;  /* 0x0000000c3e3e7981 */ /* 0x0000a4000c1e1100 */
[----:B0-----:R-:W0:Y:S02]  /*9c70*/  S2R R63, SR_TID.X ;  /* 0x00000000003f7919 */ /* 0x001e240000002100 */
[C---:B0-----:R-:W-:Y:S02]  /*9c80*/  IMAD.SHL.U32 R122, R63.reuse, 0x80, RZ ;  /* 0x000000803f7a7824 */ /* 0x041fe400078e00ff */
[----:B------:R-:W-:-:S03]  /*9c90*/  IMAD.SHL.U32 R123, R63, 0x40, RZ ;  /* 0x000000403f7b7824 */ /* 0x000fc600078e00ff */
[----:B------:R-:W-:-:S04]  /*9ca0*/  LOP3.LUT R122, R122, 0x200, RZ, 0xc0, !PT ;  /* 0x000002007a7a7812 */ /* 0x000fc800078ec0ff */
[----:B------:R-:W-:Y:S02]  /*9cb0*/  LOP3.LUT R122, R122, 0x40, R123, 0xf8, !PT ;  /* 0x000000407a7a7812 */ /* 0x000fe400078ef87b */
[----:B------:R-:W-:-:S04]  /*9cc0*/  SHF.R.S32.HI R123, RZ, 0x1, R63 ;  /* 0x00000001ff7b7819 */ /* 0x000fc8000001143f */
[----:B------:R-:W-:Y:S02]  /*9cd0*/  SGXT R123, R123, 0x1 ;  /* 0x000000017b7b781a */ /* 0x000fe40000000200 */
[----:B------:R-:W-:Y:S02]  /*9ce0*/  SHF.R.S32.HI R125, RZ, 0x3, R63 ;  /* 0x00000003ff7d7819 */ /* 0x000fe4000001143f */
[----:B------:R-:W-:Y:S02]  /*9cf0*/  LOP3.LUT R122, R122, 0x120, R123, 0xf8, !PT ;  /* 0x000001207a7a7812 */ /* 0x000fe400078ef87b */
[C---:B------:R-:W-:Y:S02]  /*9d00*/  LOP3.LUT R124, R63.reuse, 0xe0, RZ, 0xc0, !PT ;  /* 0x000000e03f7c7812 */ /* 0x040fe400078ec0ff */
[----:B------:R-:W-:Y:S02]  /*9d10*/  LOP3.LUT R123, R63, 0x7, RZ, 0xc0, !PT ;  /* 0x000000073f7b7812 */ /* 0x000fe400078ec0ff */
[----:B------:R-:W-:-:S03]  /*9d20*/  SGXT R125, R125, 0x1 ;  /* 0x000000017d7d781a */ /* 0x000fc60000000200 */
[----:B------:R-:W-:Y:S01]  /*9d30*/  IMAD R124, R123, 0x4, R124 ;  /* 0x000000047b7c7824 */ /* 0x000fe200078e027c */
[----:B------:R-:W-:Y:S01]  /*9d40*/  LOP3.LUT R123, R125, 0x90, RZ, 0xc0, !PT ;  /* 0x000000907d7b7812 */ /* 0x000fe200078ec0ff */
[C---:B------:R-:W-:Y:S01]  /*9d50*/  IMAD.SHL.U32 R125, R63.reuse, 0x2, RZ ;  /* 0x000000023f7d7824 */ /* 0x040fe200078e00ff */
[----:B------:R-:W-:-:S05]  /*9d60*/  LOP3.LUT R63, R63, 0x7, RZ, 0xc0, !PT ;  /* 0x000000073f3f7812 */ /* 0x000fca00078ec0ff */
[----:B------:R-:W-:-:S05]  /*9d70*/  IMAD.SHL.U32 R63, R63, 0x10, RZ ;  /* 0x000000103f3f7824 */ /* 0x000fca00078e00ff */
[----:B------:R-:W-:Y:S02]  /*9d80*/  LOP3.LUT R125, R63, 0x30, R125, 0x78, !PT ;  /* 0x000000303f7d7812 */ /* 0x000fe400078e787d */
[----:B------:R-:W0:Y:S01]  /*9d90*/  S2R R63, SR_TID.X ;  /* 0x00000000003f7919 */ /* 0x000e220000002100 */
[----:B------:R-:W-:Y:S02]  /*9da0*/  UMOV UR8, 0x400 ;  /* 0x0000040000087882 */ /* 0x000fe40000000000 */
[----:B-1----:R-:W-:Y:S01]  /*9db0*/  ULEA UR8, UR9, UR8, 0x18 ;  /* 0x0000000809087291 */ /* 0x002fe2000f8ec0ff */
[----:B0-----:R-:W-:Y:S02]  /*9dc0*/  LOP3.LUT R123, R123, 0x10, R63, 0x78, !PT ;  /* 0x000000107b7b7812 */ /* 0x001fe400078e783f */
[----:B------:R-:W-:Y:S01]  /*9dd0*/  LOP3.LUT R63, R63, 0xff, RZ, 0xc0, !PT ;  /* 0x000000ff3f3f7812 */ /* 0x000fe200078ec0ff */
[----:B------:R-:W-:Y:S06]  /*9de0*/  BAR.SYNC.DEFER_BLOCKING 0x0 ;  /* 0x0000000000007b1d */ /* 0x000fec0000010000 */
[----:B---3--:R0:W-:Y:S04]  /*9df0*/  STS.U8 [R63+UR8+0x800], R103 ;  /* 0x000800673f007988 */ /* 0x0081e80008000008 */
[----:B------:R1:W-:Y:S01]  /*9e00*/  STS.U8 [R63+UR8+0x7800], R60 ;  /* 0x0078003c3f007988 */ /* 0x0003e20008000008 */
[----:B0-----:R-:W-:-:S03]  /*9e10*/  LOP3.LUT R103, R63, 0x10, RZ, 0x3c, !PT ;  /* 0x000000103f677812 */ /* 0x001fc600078e3cff */
[----:B------:R0:W-:Y:S01]  /*9e20*/  STS.U8 [R63+UR8], R110 ;  /* 0x0000006e3f007988 */ /* 0x0001e20008000008 */
[----:B-1----:R-:W-:-:S03]  /*9e30*/  LOP3.LUT R60, R63, 0x20, RZ, 0x3c, !PT ;  /* 0x000000203f3c7812 */ /* 0x002fc600078e3cff */
[----:B------:R1:W-:Y:S04]  /*9e40*/  STS.U8 [R63+UR8+0x1000], R105 ;  /* 0x001000693f007988 */ /* 0x0003e80008000008 */
[----:B------:R3:W-:Y:S04]  /*9e50*/  STS.U8 [R63+UR8+0x1800], R108 ;  /* 0x0018006c3f007988 */ /* 0x0007e80008000008 */
[----:B0-----:R-:W2:Y:S04]  /*9e60*/  LDL.LU R110, [R1+0x48] ;  /* 0x00004800016e7983 */ /* 0x001ea80000300800 */
[----:B------:R-:W-:Y:S04]  /*9e70*/  STS.U8 [R63+UR8+0x2000], R104 ;  /* 0x002000683f007988 */ /* 0x000fe80008000008 */
        /* <DEDUP_REMOVED lines=10> */
[----:B-1----:R-:W2:Y:S04]  /*9f20*/  LDL.LU R105, [R1+0x44] ;  /* 0x0000440001697983 */ /* 0x002ea80000300800 */
[----:B----4-:R-:W-:Y:S04]  /*9f30*/  STS.U8 [R103+UR8+0x100], R93 ;  /* 0x0001005d67007988 */ /* 0x010fe80008000008 */
        /* <DEDUP_REMOVED lines=15> */
[----:B---3--:R-:W3:Y:S04]  /*a030*/  LDL.LU R108, [R1+0x4c] ;  /* 0x00004c00016c7983 */ /* 0x008ee80000300800 */
[----:B------:R0:W-:Y:S04]  /*a040*/  STS.U8 [R60+UR8+0x2200], R69 ;  /* 0x002200453c007988 */ /* 0x0001e80008000008 */
[----:B------:R1:W-:Y:S04]  /*a050*/  STS.U8 [R60+UR8+0x2a00], R76 ;  /* 0x002a004c3c007988 */ /* 0x0003e80008000008 */
[----:B------:R4:W-:Y:S04]  /*a060*/  STS.U8 [R60+UR8+0x3200], R77 ;  /* 0x0032004d3c007988 */ /* 0x0009e80008000008 */
[----:B0-----:R-:W3:Y:S04]  /*a070*/  LDL.LU R69, [R1+0x930] ;  /* 0x0009300001457983 */ /* 0x001ee80000300800 */
[----:B-1----:R-:W3:Y:S04]  /*a080*/  LDL.LU R76, [R1+0x92c] ;  /* 0x00092c00014c7983 */ /* 0x002ee80000300800 */
[----:B----4-:R-:W4:Y:S04]  /*a090*/  LDL.LU R77, [R1+0x928] ;  /* 0x00092800014d7983 */ /* 0x010f280000300800 */
[----:B------:R0:W-:Y:S04]  /*a0a0*/  STS.U8 [R60+UR8+0x5200], R7 ;  /* 0x005200073c007988 */ /* 0x0001e80008000008 */
[----:B------:R1:W-:Y:S01]  /*a0b0*/  STS.U8 [R60+UR8+0x3a00], R44 ;  /* 0x003a002c3c007988 */ /* 0x0003e20008000008 */
[----:B0-----:R-:W-:-:S03]  /*a0c0*/  LOP3.LUT R7, R63, 0x30, RZ, 0x3c, !PT ;  /* 0x000000303f077812 */ /* 0x001fc600078e3cff */
[----:B------:R0:W-:Y:S04]  /*a0d0*/  STS.U8 [R60+UR8+0x4200], R55 ;  /* 0x004200373c007988 */ /* 0x0001e80008000008 */
[----:B-1----:R-:W4:Y:S04]  /*a0e0*/  LDL.LU R44, [R1+0x924] ;  /* 0x00092400012c7983 */ /* 0x002f280000300800 */
[----:B------:R-:W-:Y:S04]  /*a0f0*/  STS.U8 [R60+UR8+0x200], R95 ;  /* 0x0002005f3c007988 */ /* 0x000fe80008000008 */
[----:B------:R-:W-:Y:S04]  /*a100*/  STS.U8 [R60+UR8+0xa00], R111 ;  /* 0x000a006f3c007988 */ /* 0x000fe80008000008 */
[----:B0-----:R-:W4:Y:S04]  /*a110*/  LDL.LU R55, [R1+0x920] ;  /* 0x0009200001377983 */ /* 0x001f280000300800 */
[----:B------:R0:W-:Y:S04]  /*a120*/  STS.U8 [R60+UR8+0x4a00], R70 ;  /* 0x004a00463c007988 */ /* 0x0001e80008000008 */
[----:B------:R-:W-:Y:S04]  /*a130*/  STS.U8 [R60+UR8+0x5a00], R15 ;  /* 0x005a000f3c007988 */ /* 0x000fe80008000008 */
[----:B------:R-:W-:Y:S04]  /*a140*/  STS.U8 [R60+UR8+0x6200], R23 ;  /* 0x006200173c007988 */ /* 0x000fe80008000008 */
[----:B------:R-:W-:Y:S04]  /*a150*/  STS.U8 [R60+UR8+0x6a00], R31 ;  /* 0x006a001f3c007988 */ /* 0x000fe80008000008 */
[----:B------:R-:W-:Y:S04]  /*a160*/  STS.U8 [R60+UR8+0x7200], R43 ;  /* 0x0072002b3c007988 */ /* 0x000fe80008000008 */
[----:B------:R-:W-:Y:S04]  /*a170*/  STS.U8 [R60+UR8+0x7a00], R67 ;  /* 0x007a00433c007988 */ /* 0x000fe80008000008 */
[----:B0-----:R-:W4:Y:S04]  /*a180*/  LDL.LU R70, [R1+0x91c] ;  /* 0x00091c0001467983 */ /* 0x001f280000300800 */
[----:B--2---:R-:W-:Y:S04]  /*a190*/  STS.U8 [R60+UR8+0x1a00], R105 ;  /* 0x001a00693c007988 */ /* 0x004fe80008000008 */
[----:B---3--:R-:W-:Y:S04]  /*a1a0*/  STS.U8 [R60+UR8+0x1200], R108 ;  /* 0x0012006c3c007988 */ /* 0x008fe80008000008 */
[----:B----4-:R0:W-:Y:S04]  /*a1b0*/  STS.U8 [R7+UR8+0x1b00], R77 ;  /* 0x001b004d07007988 */ /* 0x0101e80008000008 */
[----:B0-----:R-:W2:Y:S04]  /*a1c0*/  LDL.LU R77, [R1+0x918] ;  /* 0x00091800014d7983 */ /* 0x001ea80000300800 */
[----:B------:R0:W-:Y:S01]  /*a1d0*/  STS.U8 [R7+UR8+0x5300], R8 ;  /* 0x0053000807007988 */ /* 0x0001e20008000008 */
[----:B------:R-:W1:Y:S03]  /*a1e0*/  S2UR UR10, SR_CgaCtaId ;  /* 0x00000000000a79c3 */ /* 0x000e660000008800 */
[----:B------:R-:W-:Y:S01]  /*a1f0*/  STS.U8 [R7+UR8+0x300], R97 ;  /* 0x0003006107007988 */ /* 0x000fe20008000008 */
[----:B0-----:R-:W-:-:S03]  /*a200*/  LOP3.LUT R8, R63, 0x40, RZ, 0x3c, !PT ;  /* 0x000000403f087812 */ /* 0x001fc600078e3cff */
        /* <DEDUP_REMOVED lines=12> */
[----:B------:R0:W-:Y:S04]  /*a2d0*/  STS.U8 [R7+UR8+0x7b00], R81 ;  /* 0x007b005107007988 */ /* 0x0001e80008000008 */
[----:B------:R-:W-:Y:S04]  /*a2e0*/  STS.U8 [R8+UR8+0x400], R99 ;  /* 0x0004006308007988 */ /* 0x000fe80008000008 */
        /* <DEDUP_REMOVED lines=14> */
[----:B------:R-:W-:Y:S01]  /*a3d0*/  STS.U8 [R8+UR8+0x7c00], R83 ;  /* 0x007c005308007988 */ /* 0x000fe20008000008 */
[----:B------:R-:W-:Y:S01]  /*a3e0*/  UMOV UR9, 0x400 ;  /* 0x0000040000097882 */ /* 0x000fe20000000000 */
[----:B------:R-:W-:Y:S01]  /*a3f0*/  LOP3.LUT R6, R122, R123, RZ, 0xfc, !PT ;  /* 0x0000007b7a067212 */ /* 0x000fe200078efcff */
[----:B-1----:R-:W-:Y:S01]  /*a400*/  ULEA UR9, UR10, UR9, 0x18 ;  /* 0x000000090a097291 */ /* 0x002fe2000f8ec0ff */
[----:B------:R-:W-:Y:S01]  /*a410*/  IMAD.U32 R5, R124, 0x40, R125 ;  /* 0x000000407c057824 */ /* 0x000fe200078e007d */
[----:B------:R0:W5:Y:S04]  /*a420*/  LDL.LU R87, [R1+0x914] ;  /* 0x0009140001577983 */ /* 0x0001680000300800 */
[----:B------:R0:W5:Y:S04]  /*a430*/  LDL.LU R86, [R1+0x910] ;  /* 0x0009100001567983 */ /* 0x0001680000300800 */
[----:B------:R0:W5:Y:S04]  /*a440*/  LDL.LU R85, [R1+0x90c] ;  /* 0x00090c0001557983 */ /* 0x0001680000300800 */
[----:B------:R0:W5:Y:S04]  /*a450*/  LDL.LU R84, [R1+0x908] ;  /* 0x0009080001547983 */ /* 0x0001680000300800 */
[----:B------:R0:W5:Y:S04]  /*a460*/  LDL.LU R79, [R1+0x904] ;  /* 0x00090400014f7983 */ /* 0x0001680000300800 */
[----:B------:R0:W5:Y:S04]  /*a470*/  LDL.LU R78, [R1+0x900] ;  /* 0x00090000014e7983 */ /* 0x0001680000300800 */
[----:B--2---:R1:W-:Y:S04]  /*a480*/  STS.U8 [R8+UR8+0x1400], R77 ;  /* 0x0014004d08007988 */ /* 0x0043e80008000008 */
[----:B------:R-:W-:Y:S01]  /*a490*/  STS.U8 [R7+UR8+0x500], R101 ;  /* 0x0005006507007988 */ /* 0x000fe20008000008 */
[----:B-1----:R-:W-:-:S03]  /*a4a0*/  LOP3.LUT R8, R63, 0x60, RZ, 0x3c, !PT ;  /* 0x000000603f087812 */ /* 0x002fc600078e3cff */
[----:B------:R0:W5:Y:S01]  /*a4b0*/  LDL.LU R77, [R1+0x8fc] ;  /* 0x0008fc00014d7983 */ /* 0x0001620000300800 */
[----:B------:R-:W-:-:S03]  /*a4c0*/  LOP3.LUT R63, R63, 0x70, RZ, 0x3c, !PT ;  /* 0x000000703f3f7812 */ /* 0x000fc600078e3cff */
        /* <DEDUP_REMOVED lines=42> */
[----:B------:R-:W-:Y:S04]  /*a770*/  STS.U8 [R63+UR8+0x5f00], R20 ;  /* 0x005f00143f007988 */ /* 0x000fe80008000008 */
[----:B------:R-:W-:Y:S04]  /*a780*/  STS.U8 [R63+UR8+0x6700], R28 ;  /* 0x0067001c3f007988 */ /* 0x000fe80008000008 */
[----:B------:R-:W-:Y:S04]  /*a790*/  STS.U8 [R63+UR8+0x6f00], R40 ;  /* 0x006f00283f007988 */ /* 0x000fe80008000008 */
[----:B------:R-:W-:Y:S04]  /*a7a0*/  STS.U8 [R63+UR8+0x7700], R65 ;  /* 0x007700413f007988 */ /* 0x000fe80008000008 */
[----:B------:R-:W-:Y:S01]  /*a7b0*/  STS.U8 [R63+UR8+0x7f00], R62 ;  /* 0x007f003e3f007988 */ /* 0x000fe20008000008 */
[----:B------:R-:W-:Y:S01]  /*a7c0*/  BAR.SYNC.DEFER_BLOCKING 0x0 ;  /* 0x0000000000007b1d */ /* 0x000fe20000010000 */
[----:B-1----:R-:W-:-:S05]  /*a7d0*/  LOP3.LUT R4, R6, 0x20, RZ, 0x3c, !PT ;  /* 0x0000002006047812 */ /* 0x002fca00078e3cff */
[----:B------:R0:W5:Y:S01]  /*a7e0*/  LDL.LU R76, [R1+0x8f8] ;  /* 0x0008f800014c7983 */ /* 0x0001620000300800 */
[----:B------:R-:W-:-:S03]  /*a7f0*/  LOP3.LUT R7, R5, 0x40, RZ, 0x3c, !PT ;  /* 0x0000004005077812 */ /* 0x000fc600078e3cff */
[----:B------:R0:W5:Y:S04]  /*a800*/  LDL.LU R75, [R1+0x8f4] ;  /* 0x0008f400014b7983 */ /* 0x0001680000300800 */
[----:B------:R0:W5:Y:S04]  /*a810*/  LDL.LU R74, [R1+0x8f0] ;  /* 0x0008f000014a7983 */ /* 0x0001680000300800 */
[----:B------:R0:W5:Y:S04]  /*a820*/  LDL.LU R73, [R1+0x8ec] ;  /* 0x0008ec0001497983 */ /* 0x0001680000300800 */
[----:B------:R-:W1:Y:S04]  /*a830*/  LDSM.16.M88.4 R20, [R5+UR9] ;  /* 0x000000090514783b */ /* 0x000e680008000200 */
[----:B------:R-:W2:Y:S04]  /*a840*/  LDSM.16.MT88.4 R40, [R6+UR9+0x8000] ;  /* 0x008000090628783b */ /* 0x000ea80008004200 */
[----:B------:R-:W3:Y:S04]  /*a850*/  LDSM.16.MT88.4 R48, [R6+UR9+0x8400] ;  /* 0x008400090630783b */ /* 0x000ee80008004200 */
[----:B------:R-:W4:Y:S04]  /*a860*/  LDSM.16.MT88.4 R16, [R4+UR9+0x8000] ;  /* 0x008000090410783b */ /* 0x000f280008004200 */
[----:B------:R-:W0:Y:S04]  /*a870*/  LDSM.16.MT88.4 R24, [R4+UR9+0x8400] ;  /* 0x008400090418783b */ /* 0x000e280008004200 */
[----:B------:R-:W0:Y:S04]  /*a880*/  LDSM.16.M88.4 R64, [R5+UR9+0x4000] ;  /* 0x004000090540783b */ /* 0x000e280008000200 */
[----:B------:R-:W0:Y:S04]  /*a890*/  LDSM.16.MT88.4 R80, [R6+UR9+0x8800] ;  /* 0x008800090650783b */ /* 0x000e280008004200 */
[----:B------:R-:W0:Y:S04]  /*a8a0*/  LDSM.16.MT88.4 R88, [R6+UR9+0x8c00] ;  /* 0x008c00090658783b */ /* 0x000e280008004200 */
[----:B------:R0:W5:Y:S04]  /*a8b0*/  LDL.LU R72, [R1+0x8e8] ;  /* 0x0008e80001487983 */ /* 0x0001680000300800 */
[----:B------:R0:W5:Y:S01]  /*a8c0*/  LDL.LU R71, [R1+0x8e4] ;  /* 0x0008e40001477983 */ /* 0x0001620000300800 */
[----:B-1----:R-:W-:-:S03]  /*a8d0*/  F2FP.F16.E4M3.UNPACK_B R92, R20 ;  /* 0x00000014ff5c723e */ /* 0x002fc600020006ff */
[----:B------:R1:W5:Y:S01]  /*a8e0*/  LDL.LU R70, [R1+0x8e0] ;  /* 0x0008e00001467983 */ /* 0x0003620000300800 */
[----:B------:R-:W-:Y:S01]  /*a8f0*/  F2FP.F16.E4M3.UNPACK_B R93, R21 ;  /* 0x00000015ff5d723e */ /* 0x000fe200020006ff */
[----:B--2---:R-:W-:Y:S02]  /*a900*/  IMAD.MOV.U32 R12, RZ, RZ, R40 ;  /* 0x000000ffff0c7224 */ /* 0x004fe400078e0028 */
[----:B------:R-:W-:Y:S02]  /*a910*/  IMAD.MOV.U32 R13, RZ, RZ, R42 ;  /* 0x000000ffff0d7224 */ /* 0x000fe400078e002a */
[----:B---3--:R-:W-:Y:S02]  /*a920*/  IMAD.MOV.U32 R14, RZ, RZ, R48 ;  /* 0x000000ffff0e7224 */ /* 0x008fe400078e0030 */
[----:B------:R-:W-:Y:S02]  /*a930*/  IMAD.MOV.U32 R15, RZ, RZ, R50 ;  /* 0x000000ffff0f7224 */ /* 0x000fe400078e0032 */
[----:B----4-:R-:W-:-:S02]  /*a940*/  IMAD.MOV.U32 R8, RZ, RZ, R16 ;  /* 0x000000ffff087224 */ /* 0x010fc400078e0010 */
[----:B------:R-:W-:Y:S02]  /*a950*/  IMAD.MOV.U32 R9, RZ, RZ, R18 ;  /* 0x000000ffff097224 */ /* 0x000fe400078e0012 */
[----:B0-----:R-:W-:Y:S02]  /*a960*/  IMAD.MOV.U32 R10, RZ, RZ, R24 ;  /* 0x000000ffff0a7224 */ /* 0x001fe400078e0018 */
[----:B------:R-:W-:Y:S01]  /*a970*/  IMAD.MOV.U32 R11, RZ, RZ, R26 ;  /* 0x000000ffff0b7224 */ /* 0x000fe200078e001a */
[----:B------:R-:W-:Y:S01]  /*a980*/  HMMA.16816.F32 R28, R12, R92, RZ ;  /* 0x0000005c0c1c723c */ /* 0x000fe200000018ff */
[----:B------:R-:W-:Y:S01]  /*a990*/  F2FP.F16.E4M3.UNPACK_B R12, R64 ;  /* 0x00000040ff0c723e */ /* 0x000fe200020006ff */
[----:B------:R-:W-:Y:S01]  /*a9a0*/  IMAD.MOV.U32 R60, RZ, RZ, R40 ;  /* 0x000000ffff3c7224 */ /* 0x000fe200078e0028 */
[----:B------:R-:W-:Y:S01]  /*a9b0*/  F2FP.F16.E4M3.UNPACK_B R13, R65 ;  /* 0x00000041ff0d723e */ /* 0x000fe200020006ff */
[----:B------:R-:W-:Y:S02]  /*a9c0*/  IMAD.MOV.U32 R61, RZ, RZ, R42 ;  /* 0x000000ffff3d7224 */ /* 0x000fe400078e002a */
[----:B------:R-:W-:-:S02]  /*a9d0*/  IMAD.MOV.U32 R62, RZ, RZ, R48 ;  /* 0x000000ffff3e7224 */ /* 0x000fc400078e0030 */
[----:B------:R-:W-:Y:S01]  /*a9e0*/  IMAD.MOV.U32 R63, RZ, RZ, R50 ;  /* 0x000000ffff3f7224 */ /* 0x000fe200078e0032 */
[----:B------:R-:W-:Y:S01]  /*a9f0*/  HMMA.16816.F32 R92, R8, R92, RZ ;  /* 0x0000005c085c723c */ /* 0x000fe200000018ff */
[----:B------:R-:W-:Y:S02]  /*aa00*/  IMAD.MOV.U32 R32, RZ, RZ, R16 ;  /* 0x000000ffff207224 */ /* 0x000fe400078e0010 */
[----:B------:R-:W-:Y:S02]  /*aa10*/  IMAD.MOV.U32 R33, RZ, RZ, R18 ;  /* 0x000000ffff217224 */ /* 0x000fe400078e0012 */
[----:B------:R-:W-:Y:S02]  /*aa20*/  IMAD.MOV.U32 R34, RZ, RZ, R24 ;  /* 0x000000ffff227224 */ /* 0x000fe400078e0018 */
[----:B------:R-:W-:Y:S01]  /*aa30*/  IMAD.MOV.U32 R35, RZ, RZ, R26 ;  /* 0x000000ffff237224 */ /* 0x000fe200078e001a */
[-C--:B------:R-:W-:Y:S01]  /*aa40*/  HMMA.16816.F32 R60, R60, R12.reuse, RZ ;  /* 0x0000000c3c3c723c */ /* 0x080fe200000018ff */
[----:B------:R-:W-:Y:S01]  /*aa50*/  F2FP.F16.E4M3.UNPACK_B R20, R20.H1 ;  /* 0x00000014ff14723e */ /* 0x000fe200030006ff */
[----:B------:R-:W-:Y:S01]  /*aa60*/  IMAD.MOV.U32 R8, RZ, RZ, R41 ;  /* 0x000000ffff087224 */ /* 0x000fe200078e0029 */
[----:B------:R-:W-:Y:S01]  /*aa70*/  F2FP.F16.E4M3.UNPACK_B R21, R21.H1 ;  /* 0x00000015ff15723e */ /* 0x000fe200030006ff */
[----:B------:R-:W-:Y:S01]  /*aa80*/  IMAD.MOV.U32 R9, RZ, RZ, R43 ;  /* 0x000000ffff097224 */ /* 0x000fe200078e002b */
[----:B------:R-:W-:Y:S01]  /*aa90*/  F2FP.F16.E4M3.UNPACK_B R100, R66.H1 ;  /* 0x00000042ff64723e */ /* 0x000fe200030006ff */
[----:B------:R-:W-:Y:S01]  /*aaa0*/  IMAD.MOV.U32 R10, RZ, RZ, R49 ;  /* 0x000000ffff0a7224 */ /* 0x000fe200078e0031 */
[----:B------:R-:W-:Y:S01]  /*aab0*/  F2FP.F16.E4M3.UNPACK_B R101, R67.H1 ;  /* 0x00000043ff65723e */ /* 0x000fe200030006ff */
[----:B------:R-:W-:Y:S01]  /*aac0*/  HMMA.16816.F32 R32, R32, R12, RZ ;  /* 0x0000000c2020723c */ /* 0x000fe200000018ff */
[----:B------:R-:W-:Y:S01]  /*aad0*/  IMAD.MOV.U32 R11, RZ, RZ, R51 ;  /* 0x000000ffff0b7224 */ /* 0x000fe200078e0033 */
[----:B------:R1:W5:Y:S01]  /*aae0*/  LDL.LU R69, [R1+0x8dc] ;  /* 0x0008dc0001457983 */ /* 0x0003620000300800 */
[----:B------:R-:W-:-:S02]  /*aaf0*/  IMAD.MOV.U32 R12, RZ, RZ, R17 ;  /* 0x000000ffff0c7224 */ /* 0x000fc400078e0011 */
[----:B------:R-:W-:Y:S02]  /*ab00*/  IMAD.MOV.U32 R13, RZ, RZ, R19 ;  /* 0x000000ffff0d7224 */ /* 0x000fe400078e0013 */
[----:B------:R-:W-:Y:S02]  /*ab10*/  IMAD.MOV.U32 R14, RZ, RZ, R25 ;  /* 0x000000ffff0e7224 */ /* 0x000fe400078e0019 */
[----:B------:R-:W-:Y:S01]  /*ab20*/  IMAD.MOV.U32 R15, RZ, RZ, R27 ;  /* 0x000000ffff0f7224 */ /* 0x000fe200078e001b */
[-C--:B------:R-:W-:Y:S01]  /*ab30*/  HMMA.16816.F32 R28, R8, R20.reuse, R28 ;  /* 0x00000014081c723c */ /* 0x080fe2000000181c */
[----:B------:R-:W0:Y:S01]  /*ab40*/  LDSM.16.MT88.4 R8, [R4+UR9+0x8800] ;  /* 0x008800090408783b */ /* 0x000e220008004200 */
[----:B------:R-:W-:Y:S02]  /*ab50*/  IMAD.MOV.U32 R40, RZ, RZ, R41 ;  /* 0x000000ffff287224 */ /* 0x000fe400078e0029 */
[----:B------:R-:W-:Y:S01]  /*ab60*/  IMAD.MOV.U32 R16, RZ, RZ, R17 ;  /* 0x000000ffff107224 */ /* 0x000fe200078e0011 */
[----:B------:R-:W-:Y:S01]  /*ab70*/  F2FP.F16.E4M3.UNPACK_B R64, R64.H1 ;  /* 0x00000040ff40723e */ /* 0x000fe200030006ff */
[----:B------:R-:W-:Y:S01]  /*ab80*/  IMAD.MOV.U32 R42, RZ, RZ, R49 ;  /* 0x000000ffff2a7224 */ /* 0x000fe200078e0031 */
[----:B------:R-:W-:Y:S01]  /*ab90*/  F2FP.F16.E4M3.UNPACK_B R65, R65.H1 ;  /* 0x00000041ff41723e */ /* 0x000fe200030006ff */
[----:B------:R-:W-:Y:S01]  /*aba0*/  HMMA.16816.F32 R92, R12, R20, R92 ;  /* 0x000000140c5c723c */ /* 0x000fe2000000185c */
[----:B------:R-:W2:Y:S01]  /*abb0*/  LDSM.16.MT88.4 R12, [R4+UR9+0x8c00] ;  /* 0x008c0009040c783b */ /* 0x000ea20008004200 */
[----:B------:R-:W-:-:S02]  /*abc0*/  IMAD.MOV.U32 R41, RZ, RZ, R43 ;  /* 0x000000ffff297224 */ /* 0x000fc400078e002b */
[----:B------:R-:W-:Y:S01]  /*abd0*/  IMAD.MOV.U32 R17, RZ, RZ, R19 ;  /* 0x000000ffff117224 */ /* 0x000fe200078e0013 */
[----:B------:R1:W5:Y:S01]  /*abe0*/  LDL.LU R68, [R1+0x8d8] ;  /* 0x0008d80001447983 */ /* 0x0003620000300800 */
[----:B------:R-:W-:Y:S02]  /*abf0*/  IMAD.MOV.U32 R43, RZ, RZ, R51 ;  /* 0x000000ffff2b7224 */ /* 0x000fe400078e0033 */
[----:B------:R-:W-:Y:S01]  /*ac00*/  IMAD.MOV.U32 R18, RZ, RZ, R25 ;  /* 0x000000ffff127224 */ /* 0x000fe200078e0019 */
[----:B------:R-:W-:Y:S01]  /*ac10*/  F2FP.F16.E4M3.UNPACK_B R20, R22 ;  /* 0x00000016ff14723e */ /* 0x000fe200020006ff */
[----:B------:R-:W-:Y:S01]  /*ac20*/  IMAD.MOV.U32 R19, RZ, RZ, R27 ;  /* 0x000000ffff137224 */ /* 0x000fe200078e001b */
[----:B------:R-:W-:Y:S01]  /*ac30*/  F2FP.F16.E4M3.UNPACK_B R21, R23 ;  /* 0x00000017ff15723e */ /* 0x000fe200020006ff */
[----:B------:R-:W-:Y:S01]  /*ac40*/  LDSM.16.MT88.4 R48, [R6+UR9+0x9400] ;  /* 0x009400090630783b */ /* 0x000fe20008004200 */
[-C--:B------:R-:W-:Y:S03]  /*ac50*/  HMMA.16816.F32 R60, R40, R64.reuse, R60 ;  /* 0x00000040283c723c */ /* 0x080fe6000000183c */
[----:B------:R-:W3:Y:S04]  /*ac60*/  LDSM.16.MT88.4 R40, [R6+UR9+0x9000] ;  /* 0x009000090628783b */ /* 0x000ee80008004200 */
[----:B------:R1:W5:Y:S01]  /*ac70*/  LDL.LU R59, [R1+0x8d4] ;  /* 0x0008d400013b7983 */ /* 0x0003620000300800 */
[----:B------:R-:W-:Y:S01]  /*ac80*/  HMMA.16816.F32 R32, R16, R64, R32 ;  /* 0x000000401020723c */ /* 0x000fe20000001820 */
[----:B------:R-:W-:-:S02]  /*ac90*/  IMAD.MOV.U32 R16, RZ, RZ, R80 ;  /* 0x000000ffff107224 */ /* 0x000fc400078e0050 */
[----:B------:R-:W-:Y:S01]  /*aca0*/  IMAD.MOV.U32 R17, RZ, RZ, R82 ;  /* 0x000000ffff117224 */ /* 0x000fe200078e0052 */
[----:B------:R1:W5:Y:S01]  /*acb0*/  LDL.LU R58, [R1+0x8d0] ;  /* 0x0008d000013a7983 */ /* 0x0003620000300800 */
[----:B------:R-:W-:Y:S02]  /*acc0*/  IMAD.MOV.U32 R18, RZ, RZ, R88 ;  /* 0x000000ffff127224 */ /* 0x000fe400078e0058 */
[----:B------:R-:W-:Y:S02]  /*acd0*/  IMAD.MOV.U32 R19, RZ, RZ, R90 ;  /* 0x000000ffff137224 */ /* 0x000fe400078e005a */
[----:B0-----:R-:W-:Y:S02]  /*ace0*/  IMAD.MOV.U32 R24, RZ, RZ, R8 ;  /* 0x000000ffff187224 */ /* 0x001fe400078e0008 */
[----:B------:R-:W-:-:S03]  /*acf0*/  IMAD.MOV.U32 R25, RZ, RZ, R10 ;  /* 0x000000ffff197224 */ /* 0x000fc600078e000a */
[-C--:B------:R-:W-:Y:S01]  /*ad00*/  HMMA.16816.F32 R16, R16, R20.reuse, R28 ;  /* 0x000000141010723c */ /* 0x080fe2000000181c */
[----:B--2---:R-:W-:Y:S02]  /*ad10*/  IMAD.MOV.U32 R26, RZ, RZ, R12 ;  /* 0x000000ffff1a7224 */ /* 0x004fe400078e000c */
[----:B------:R-:W-:Y:S01]  /*ad20*/  IMAD.MOV.U32 R27, RZ, RZ, R14 ;  /* 0x000000ffff1b7224 */ /* 0x000fe200078e000e */
[----:B------:R-:W-:Y:S01]  /*ad30*/  F2FP.F16.E4M3.UNPACK_B R64, R22.H1 ;  /* 0x00000016ff40723e */ /* 0x000fe200030006ff */
[----:B------:R-:W-:Y:S01]  /*ad40*/  IMAD.MOV.U32 R28, RZ, RZ, R8 ;  /* 0x000000ffff1c7224 */ /* 0x000fe200078e0008 */
[----:B------:R-:W-:Y:S01]  /*ad50*/  F2FP.F16.E4M3.UNPACK_B R65, R23.H1 ;  /* 0x00000017ff41723e */ /* 0x000fe200030006ff */
[----:B------:R-:W-:Y:S01]  /*ad60*/  IMAD.MOV.U32 R29, RZ, RZ, R10 ;  /* 0x000000ffff1d7224 */ /* 0x000fe200078e000a */
[----:B------:R1:W5:Y:S01]  /*ad70*/  LDL.LU R57, [R1+0x8cc] ;  /* 0x0008cc0001397983 */ /* 0x0003620000300800 */
[----:B------:R-:W-:Y:S01]  /*ad80*/  IMAD.MOV.U32 R30, RZ, RZ, R12 ;  /* 0x000000ffff1e7224 */ /* 0x000fe200078e000c */
[----:B------:R-:W-:Y:S01]  /*ad90*/  HMMA.16816.F32 R92, R24, R20, R92 ;  /* 0x00000014185c723c */ /* 0x000fe2000000185c */
[----:B------:R-:W-:Y:S01]  /*ada0*/  F2FP.F16.E4M3.UNPACK_B R20, R66 ;  /* 0x00000042ff14723e */ /* 0x000fe200020006ff */
[----:B------:R-:W-:Y:S01]  /*adb0*/  IMAD.MOV.U32 R24, RZ, RZ, R80 ;  /* 0x000000ffff187224 */ /* 0x000fe200078e0050 */
[----:B------:R-:W-:Y:S01]  /*adc0*/  F2FP.F16.E4M3.UNPACK_B R21, R67 ;  /* 0x00000043ff15723e */ /* 0x000fe200020006ff */
[----:B------:R-:W-:Y:S01]  /*add0*/  IMAD.MOV.U32 R25, RZ, RZ, R82 ;  /* 0x000000ffff197224 */ /* 0x000fe200078e0052 */
[----:B------:R1:W5:Y:S01]  /*ade0*/  LDL.LU R56, [R1+0x8c8] ;  /* 0x0008c80001387983 */ /* 0x0003620000300800 */
[----:B------:R-:W-:-:S02]  /*adf0*/  IMAD.MOV.U32 R26, RZ, RZ, R88 ;  /* 0x000000ffff1a7224 */ /* 0x000fc400078e0058 */
[----:B------:R-:W-:Y:S01]  /*ae00*/  IMAD.MOV.U32 R27, RZ, RZ, R90 ;  /* 0x000000ffff1b7224 */ /* 0x000fe200078e005a */
[----:B------:R1:W5:Y:S01]  /*ae10*/  LDL.LU R55, [R1+0x8c4] ;  /* 0x0008c40001377983 */ /* 0x0003620000300800 */
[----:B------:R-:W-:Y:S02]  /*ae20*/  IMAD.MOV.U32 R31, RZ, RZ, R14 ;  /* 0x000000ffff1f7224 */ /* 0x000fe400078e000e */
[----:B------:R-:W-:Y:S01]  /*ae30*/  IMAD.MOV.U32 R96, RZ, RZ, R9 ;  /* 0x000000ffff607224 */ /* 0x000fe200078e0009 */
[----:B------:R1:W5:Y:S02]  /*ae40*/  LDL.LU R54, [R1+0x8c0] ;  /* 0x0008c00001367983 */ /* 0x0003640000300800 */
[----:B------:R-:W-:Y:S01]  /*ae50*/  HMMA.16816.F32 R60, R24, R20, R60 ;  /* 0x00000014183c723c */ /* 0x000fe2000000183c */
[----:B------:R-:W-:Y:S01]  /*ae60*/  IMAD.MOV.U32 R24, RZ, RZ, R81 ;  /* 0x000000ffff187224 */ /* 0x000fe200078e0051 */
[----:B------:R1:W5:Y:S01]  /*ae70*/  LDL.LU R53, [R1+0x8bc] ;  /* 0x0008bc0001357983 */ /* 0x0003620000300800 */
[----:B------:R-:W-:-:S02]  /*ae80*/  IMAD.MOV.U32 R25, RZ, RZ, R83 ;  /* 0x000000ffff197224 */ /* 0x000fc400078e0053 */
[----:B------:R-:W-:Y:S01]  /*ae90*/  IMAD.MOV.U32 R26, RZ, RZ, R89 ;  /* 0x000000ffff1a7224 */ /* 0x000fe200078e0059 */
[----:B------:R1:W5:Y:S01]  /*aea0*/  LDL.LU R52, [R1+0x8b8] ;  /* 0x0008b80001347983 */ /* 0x0003620000300800 */
[----:B------:R-:W-:Y:S01]  /*aeb0*/  IMAD.MOV.U32 R27, RZ, RZ, R91 ;  /* 0x000000ffff1b7224 */ /* 0x000fe200078e005b */
[----:B------:R-:W-:Y:S02]  /*aec0*/  HMMA.16816.F32 R28, R28, R20, R32 ;  /* 0x000000141c1c723c */ /* 0x000fe40000001820 */
[----:B------:R-:W0:Y:S01]  /*aed0*/  LDSM.16.M88.4 R20, [R7+UR9] ;  /* 0x000000090714783b */ /* 0x000e220008000200 */
[----:B------:R-:W-:Y:S02]  /*aee0*/  IMAD.MOV.U32 R97, RZ, RZ, R11 ;  /* 0x000000ffff617224 */ /* 0x000fe400078e000b */
[----:B------:R-:W-:Y:S01]  /*aef0*/  IMAD.MOV.U32 R98, RZ, RZ, R13 ;  /* 0x000000ffff627224 */ /* 0x000fe200078e000d */
[----:B------:R-:W2:Y:S01]  /*af00*/  LDSM.16.MT88.4 R32, [R4+UR9+0x9400] ;  /* 0x009400090420783b */ /* 0x000ea20008004200 */
[----:B------:R-:W-:Y:S01]  /*af10*/  IMAD.MOV.U32 R99, RZ, RZ, R15 ;  /* 0x000000ffff637224 */ /* 0x000fe200078e000f */
[----:B------:R-:W-:Y:S02]  /*af20*/  HMMA.16816.F32 R16, R24, R64, R16 ;  /* 0x000000401810723c */ /* 0x000fe40000001810 */
[----:B------:R-:W4:Y:S01]  /*af30*/  LDSM.16.MT88.4 R24, [R4+UR9+0x9000] ;  /* 0x009000090418783b */ /* 0x000f220008004200 */
[----:B------:R-:W-:-:S02]  /*af40*/  IMAD.MOV.U32 R80, RZ, RZ, R81 ;  /* 0x000000ffff507224 */ /* 0x000fc400078e0051 */
[----:B------:R-:W-:Y:S01]  /*af50*/  IMAD.MOV.U32 R8, RZ, RZ, R9 ;  /* 0x000000ffff087224 */ /* 0x000fe200078e0009 */
[----:B------:R1:W5:Y:S02]  /*af60*/  LDL.LU R47, [R1+0x8b4] ;  /* 0x0008b400012f7983 */ /* 0x0003640000300800 */
[----:B------:R-:W-:Y:S02]  /*af70*/  HMMA.16816.F32 R92, R96, R64, R92 ;  /* 0x00000040605c723c */ /* 0x000fe4000000185c */
[----:B------:R-:W1:Y:S01]  /*af80*/  LDSM.16.M88.4 R64, [R7+UR9+0x4000] ;  /* 0x004000090740783b */ /* 0x000e620008000200 */
[----:B------:R-:W-:Y:S02]  /*af90*/  IMAD.MOV.U32 R81, RZ, RZ, R83 ;  /* 0x000000ffff517224 */ /* 0x000fe400078e0053 */
[----:B------:R-:W-:Y:S01]  /*afa0*/  IMAD.MOV.U32 R9, RZ, RZ, R11 ;  /* 0x000000ffff097224 */ /* 0x000fe200078e000b */
[----:B------:R-:W-:Y:S01]  /*afb0*/  LDSM.16.MT88.4 R96, [R4+UR9+0xa400] ;  /* 0x00a400090460783b */ /* 0x000fe20008004200 */
[----:B------:R-:W-:-:S02]  /*afc0*/  IMAD.MOV.U32 R82, RZ, RZ, R89 ;  /* 0x000000ffff527224 */ /* 0x000fc400078e0059 */
[----:B------:R-:W-:Y:S01]  /*afd0*/  IMAD.MOV.U32 R83, RZ, RZ, R91 ;  /* 0x000000ffff537224 */ /* 0x000fe200078e005b */
[----:B------:R0:W5:Y:S01]  /*afe0*/  LDL.LU R46, [R1+0x8b0] ;  /* 0x0008b000012e7983 */ /* 0x0001620000300800 */
[----:B------:R-:W-:Y:S02]  /*aff0*/  IMAD.MOV.U32 R10, RZ, RZ, R13 ;  /* 0x000000ffff0a7224 */ /* 0x000fe400078e000d */
[----:B------:R-:W-:Y:S01]  /*b000*/  IMAD.MOV.U32 R11, RZ, RZ, R15 ;  /* 0x000000ffff0b7224 */ /* 0x000fe200078e000f */
[----:B------:R0:W5:Y:S01]  /*b010*/  LDL.LU R45, [R1+0x8ac] ;  /* 0x0008ac00012d7983 */ /* 0x0001620000300800 */
[----:B---3--:R-:W-:Y:S01]  /*b020*/  IMAD.MOV.U32 R12, RZ, RZ, R40 ;  /* 0x000000ffff0c7224 */ /* 0x008fe200078e0028 */
[----:B------:R-:W-:Y:S01]  /*b030*/  HMMA.16816.F32 R80, R80, R100, R60 ;  /* 0x000000645050723c */ /* 0x000fe2000000183c */
[----:B------:R-:W-:Y:S01]  /*b040*/  IMAD.MOV.U32 R13, RZ, RZ, R42 ;  /* 0x000000ffff0d7224 */ /* 0x000fe200078e002a */
[----:B------:R3:W5:Y:S01]  /*b050*/  LDL.LU R44, [R1+0x8a8] ;  /* 0x0008a800012c7983 */ /* 0x0007620000300800 */
[----:B------:R-:W-:-:S02]  /*b060*/  IMAD.MOV.U32 R14, RZ, RZ, R48 ;  /* 0x000000ffff0e7224 */ /* 0x000fc400078e0030 */
[----:B------:R-:W-:Y:S01]  /*b070*/  IMAD.MOV.U32 R15, RZ, RZ, R50 ;  /* 0x000000ffff0f7224 */ /* 0x000fe200078e0032 */
[----:B------:R3:W5:Y:S02]  /*b080*/  LDL.LU R39, [R1+0x8a4] ;  /* 0x0008a40001277983 */ /* 0x0007640000300800 */
[----:B------:R-:W-:Y:S01]  /*b090*/  HMMA.16816.F32 R8, R8, R100, R28 ;  /* 0x000000640808723c */ /* 0x000fe2000000181c */
[----:B0-----:R-:W-:Y:S01]  /*b0a0*/  F2FP.F16.E4M3.UNPACK_B R60, R20 ;  /* 0x00000014ff3c723e */ /* 0x001fe200020006ff */
[----:B------:R3:W5:Y:S01]  /*b0b0*/  LDL.LU R38, [R1+0x8a0] ;  /* 0x0008a00001267983 */ /* 0x0007620000300800 */
[----:B------:R-:W-:Y:S01]  /*b0c0*/  F2FP.F16.E4M3.UNPACK_B R61, R21 ;  /* 0x00000015ff3d723e */ /* 0x000fe200020006ff */
[----:B--2---:R-:W-:Y:S02]  /*b0d0*/  IMAD.MOV.U32 R90, RZ, RZ, R32 ;  /* 0x000000ffff5a7224 */ /* 0x004fe400078e0020 */
[----:B------:R-:W-:Y:S02]  /*b0e0*/  IMAD.MOV.U32 R91, RZ, RZ, R34 ;  /* 0x000000ffff5b7224 */ /* 0x000fe400078e0022 */
[----:B----4-:R-:W-:-:S02]  /*b0f0*/  IMAD.MOV.U32 R88, RZ, RZ, R24 ;  /* 0x000000ffff587224 */ /* 0x010fc400078e0018 */
[----:B------:R-:W-:Y:S01]  /*b100*/  HMMA.16816.F32 R16, R12, R60, R16 ;  /* 0x0000003c0c10723c */ /* 0x000fe20000001810 */
[----:B------:R-:W-:Y:S02]  /*b110*/  IMAD.MOV.U32 R12, RZ, RZ, R24 ;  /* 0x000000ffff0c7224 */ /* 0x000fe400078e0018 */
[--C-:B------:R-:W-:Y:S01]  /*b120*/  IMAD.MOV.U32 R89, RZ, RZ, R26.reuse ;  /* 0x000000ffff597224 */ /* 0x100fe200078e001a */
[----:B-1----:R-:W-:Y:S01]  /*b130*/  F2FP.F16.E4M3.UNPACK_B R28, R64 ;  /* 0x00000040ff1c723e */ /* 0x002fe200020006ff */
[----:B------:R-:W-:Y:S01]  /*b140*/  IMAD.MOV.U32 R13, RZ, RZ, R26 ;  /* 0x000000ffff0d7224 */ /* 0x000fe200078e001a */
[----:B------:R-:W-:Y:S01]  /*b150*/  F2FP.F16.E4M3.UNPACK_B R29, R65 ;  /* 0x00000041ff1d723e */ /* 0x000fe200020006ff */
[----:B------:R-:W-:Y:S01]  /*b160*/  IMAD.MOV.U32 R14, RZ, RZ, R32 ;  /* 0x000000ffff0e7224 */ /* 0x000fe200078e0020 */
[----:B------:R-:W-:Y:S01]  /*b170*/  F2FP.F16.E4M3.UNPACK_B R20, R20.H1 ;  /* 0x00000014ff14723e */ /* 0x000fe200030006ff */
[----:B------:R-:W-:Y:S01]  /*b180*/  IMAD.MOV.U32 R15, RZ, RZ, R34 ;  /* 0x000000ffff0f7224 */ /* 0x000fe200078e0022 */
[----:B------:R-:W-:Y:S01]  /*b190*/  F2FP.F16.E4M3.UNPACK_B R21, R21.H1 ;  /* 0x00000015ff15723e */ /* 0x000fe200030006ff */
[----:B------:R3:W5:Y:S02]  /*b1a0*/  LDL.LU R37, [R1+0x89c] ;  /* 0x00089c0001257983 */ /* 0x0007640000300800 */
[----:B------:R-:W-:Y:S01]  /*b1b0*/  HMMA.16816.F32 R88, R88, R28, R8 ;  /* 0x0000001c5858723c */ /* 0x000fe20000001808 */
[----:B------:R-:W-:-:S02]  /*b1c0*/  IMAD.MOV.U32 R8, RZ, RZ, R41 ;  /* 0x000000ffff087224 */ /* 0x000fc400078e0029 */
[----:B------:R-:W-:Y:S01]  /*b1d0*/  IMAD.MOV.U32 R24, RZ, RZ, R25 ;  /* 0x000000ffff187224 */ /* 0x000fe200078e0019 */
[----:B------:R-:W-:-:S04]  /*b1e0*/  F2FP.F16.E4M3.UNPACK_B R64, R64.H1 ;  /* 0x00000040ff40723e */ /* 0x000fc800030006ff */
[----:B------:R-:W-:Y:S01]  /*b1f0*/  HMMA.16816.F32 R60, R12, R60, R92 ;  /* 0x0000003c0c3c723c */ /* 0x000fe2000000185c */
[----:B------:R-:W-:Y:S01]  /*b200*/  IMAD.MOV.U32 R12, RZ, RZ, R40 ;  /* 0x000000ffff0c7224 */ /* 0x000fe200078e0028 */
[----:B------:R-:W-:Y:S01]  /*b210*/  F2FP.F16.E4M3.UNPACK_B R65, R65.H1 ;  /* 0x00000041ff41723e */ /* 0x000fe200030006ff */
[----:B------:R-:W-:Y:S02]  /*b220*/  IMAD.MOV.U32 R13, RZ, RZ, R42 ;  /* 0x000000ffff0d7224 */ /* 0x000fe400078e002a */
[----:B------:R-:W-:Y:S01]  /*b230*/  IMAD.MOV.U32 R26, RZ, RZ, R33 ;  /* 0x000000ffff1a7224 */ /* 0x000fe200078e0021 */
[----:B------:R-:W-:Y:S01]  /*b240*/  F2FP.F16.E4M3.UNPACK_B R32, R22 ;  /* 0x00000016ff20723e */ /* 0x000fe200020006ff */
[----:B------:R-:W-:Y:S01]  /*b250*/  IMAD.MOV.U32 R14, RZ, RZ, R48 ;  /* 0x000000ffff0e7224 */ /* 0x000fe200078e0030 */
[----:B------:R3:W5:Y:S01]  /*b260*/  LDL.LU R36, [R1+0x898] ;  /* 0x0008980001247983 */ /* 0x0007620000300800 */
[----:B------:R-:W-:Y:S02]  /*b270*/  IMAD.MOV.U32 R15, RZ, RZ, R50 ;  /* 0x000000ffff0f7224 */ /* 0x000fe400078e0032 */
[----:B------:R-:W-:Y:S01]  /*b280*/  IMAD.MOV.U32 R9, RZ, RZ, R43 ;  /* 0x000000ffff097224 */ /* 0x000fe200078e002b */
[----:B------:R3:W5:Y:S01]  /*b290*/  LDL.LU R3, [R1+0x894] ;  /* 0x0008940001037983 */ /* 0x0007620000300800 */
[----:B------:R-:W-:-:S02]  /*b2a0*/  IMAD.MOV.U32 R10, RZ, RZ, R49 ;  /* 0x000000ffff0a7224 */ /* 0x000fc400078e0031 */
[----:B------:R-:W-:Y:S01]  /*b2b0*/  IMAD.MOV.U32 R11, RZ, RZ, R51 ;  /* 0x000000ffff0b7224 */ /* 0x000fe200078e0033 */
[----:B------:R-:W-:Y:S01]  /*b2c0*/  HMMA.16816.F32 R80, R12, R28, R80 ;  /* 0x0000001c0c50723c */ /* 0x000fe20000001850 */
[----:B------:R-:W0:Y:S04]  /*b2d0*/  LDSM.16.MT88.4 R28, [R6+UR9+0x9800] ;  /* 0x00980009061c783b */ /* 0x000e280008004200 */
[----:B------:R-:W1:Y:S03]  /*b2e0*/  LDSM.16.MT88.4 R12, [R6+UR9+0x9c00] ;  /* 0x009c0009060c783b */ /* 0x000e660008004200 */
[----:B------:R-:W-:Y:S01]  /*b2f0*/  HMMA.16816.F32 R92, R8, R20, R16 ;  /* 0x00000014085c723c */ /* 0x000fe20000001810 */
[----:B------:R-:W-:Y:S01]  /*b300*/  IMAD.MOV.U32 R8, RZ, RZ, R25 ;  /* 0x000000ffff087224 */ /* 0x000fe200078e0019 */
[----:B------:R-:W2:Y:S01]  /*b310*/  LDSM.16.MT88.4 R16, [R4+UR9+0x9800] ;  /* 0x009800090410783b */ /* 0x000ea20008004200 */
[----:B------:R-:W-:-:S02]  /*b320*/  IMAD.MOV.U32 R9, RZ, RZ, R27 ;  /* 0x000000ffff097224 */ /* 0x000fc400078e001b */
[----:B------:R-:W-:Y:S01]  /*b330*/  IMAD.MOV.U32 R10, RZ, RZ, R33 ;  /* 0x000000ffff0a7224 */ /* 0x000fe200078e0021 */
[----:B------:R3:W5:Y:S01]  /*b340*/  LDL.LU R2, [R1+0x890] ;  /* 0x0008900001027983 */ /* 0x0007620000300800 */
[----:B------:R-:W-:-:S07]  /*b350*/  IMAD.MOV.U32 R11, RZ, RZ, R35 ;  /* 0x000000ffff0b7224 */ /* 0x000fce00078e0023 */
[----:B------:R-:W-:Y:S01]  /*b360*/  HMMA.16816.F32 R60, R8, R20, R60 ;  /* 0x00000014083c723c */ /* 0x000fe2000000183c */
[----:B------:R-:W4:Y:S01]  /*b370*/  LDSM.16.MT88.4 R8, [R4+UR9+0x9c00] ;  /* 0x009c00090408783b */ /* 0x000f220008004200 */
[----:B------:R-:W-:Y:S02]  /*b380*/  IMAD.MOV.U32 R25, RZ, RZ, R27 ;  /* 0x000000ffff197224 */ /* 0x000fe400078e001b */
[----:B------:R-:W-:Y:S02]  /*b390*/  IMAD.MOV.U32 R27, RZ, RZ, R35 ;  /* 0x000000ffff1b7224 */ /* 0x000fe400078e0023 */
[----:B------:R-:W-:Y:S02]  /*b3a0*/  IMAD.MOV.U32 R40, RZ, RZ, R41 ;  /* 0x000000ffff287224 */ /* 0x000fe400078e0029 */
[----:B------:R-:W-:Y:S02]  /*b3b0*/  IMAD.MOV.U32 R41, RZ, RZ, R43 ;  /* 0x000000ffff297224 */ /* 0x000fe400078e002b */
[----:B------:R-:W-:-:S02]  /*b3c0*/  IMAD.MOV.U32 R42, RZ, RZ, R49 ;  /* 0x000000ffff2a7224 */ /* 0x000fc400078e0031 */
[----:B------:R-:W-:Y:S01]  /*b3d0*/  IMAD.MOV.U32 R43, RZ, RZ, R51 ;  /* 0x000000ffff2b7224 */ /* 0x000fe200078e0033 */
[-C--:B------:R-:W-:Y:S01]  /*b3e0*/  HMMA.16816.F32 R88, R24, R64.reuse, R88 ;  /* 0x000000401858723c */ /* 0x080fe20000001858 */
[----:B------:R-:W-:Y:S01]  /*b3f0*/  F2FP.F16.E4M3.UNPACK_B R33, R23 ;  /* 0x00000017ff21723e */ /* 0x000fe200020006ff */
[----:B------:R-:W3:Y:S01]  /*b400*/  LDSM.16.MT88.4 R48, [R6+UR9+0xa000] ;  /* 0x00a000090630783b */ /* 0x000ee20008004200 */
[----:B0-----:R-:W-:Y:S02]  /*b410*/  IMAD.MOV.U32 R24, RZ, RZ, R28 ;  /* 0x000000ffff187224 */ /* 0x001fe400078e001c */
[----:B------:R-:W-:Y:S02]  /*b420*/  IMAD.MOV.U32 R25, RZ, RZ, R30 ;  /* 0x000000ffff197224 */ /* 0x000fe400078e001e */
[----:B-1----:R-:W-:Y:S02]  /*b430*/  IMAD.MOV.U32 R26, RZ, RZ, R12 ;  /* 0x000000ffff1a7224 */ /* 0x002fe400078e000c */
[----:B------:R-:W-:Y:S01]  /*b440*/  IMAD.MOV.U32 R27, RZ, RZ, R14 ;  /* 0x000000ffff1b7224 */ /* 0x000fe200078e000e */
[----:B------:R-:W-:Y:S08]  /*b450*/  HMMA.16816.F32 R40, R40, R64, R80 ;  /* 0x000000402828723c */ /* 0x000ff00000001850 */
[----:B------:R-:W-:Y:S01]  /*b460*/  HMMA.16816.F32 R80, R24, R32, R92 ;  /* 0x000000201850723c */ /* 0x000fe2000000185c */
[----:B--2---:R-:W-:Y:S01]  /*b470*/  IMAD.MOV.U32 R24, RZ, RZ, R16 ;  /* 0x000000ffff187224 */ /* 0x004fe200078e0010 */
[----:B------:R-:W-:Y:S01]  /*b480*/  F2FP.F16.E4M3.UNPACK_B R20, R66 ;  /* 0x00000042ff14723e */ /* 0x000fe200020006ff */
[----:B------:R-:W-:Y:S01]  /*b490*/  IMAD.MOV.U32 R25, RZ, RZ, R18 ;  /* 0x000000ffff197224 */ /* 0x000fe200078e0012 */
[----:B------:R-:W-:Y:S01]  /*b4a0*/  F2FP.F16.E4M3.UNPACK_B R21, R67 ;  /* 0x00000043ff15723e */ /* 0x000fe200020006ff */
[----:B------:R-:W-:Y:S01]  /*b4b0*/  LDSM.16.MT88.4 R92, [R4+UR9+0xa000] ;  /* 0x00a00009045c783b */ /* 0x000fe20008004200 */
[----:B----4-:R-:W-:-:S02]  /*b4c0*/  IMAD.MOV.U32 R26, RZ, RZ, R8 ;  /* 0x000000ffff1a7224 */ /* 0x010fc400078e0008 */
[----:B------:R-:W-:-:S07]  /*b4d0*/  IMAD.MOV.U32 R27, RZ, RZ, R10 ;  /* 0x000000ffff1b7224 */ /* 0x000fce00078e000a */
[----:B------:R-:W-:Y:S01]  /*b4e0*/  HMMA.16816.F32 R32, R24, R32, R60 ;  /* 0x000000201820723c */ /* 0x000fe2000000183c */
[----:B------:R-:W-:Y:S01]  /*b4f0*/  IMAD.MOV.U32 R24, RZ, RZ, R28 ;  /* 0x000000ffff187224 */ /* 0x000fe200078e001c */
[----:B------:R-:W-:Y:S01]  /*b500*/  F2FP.F16.E4M3.UNPACK_B R64, R22.H1 ;  /* 0x00000016ff40723e */ /* 0x000fe200030006ff */
[----:B------:R-:W-:Y:S01]  /*b510*/  IMAD.MOV.U32 R25, RZ, RZ, R30 ;  /* 0x000000ffff197224 */ /* 0x000fe200078e001e */
[----:B------:R-:W-:Y:S01]  /*b520*/  F2FP.F16.E4M3.UNPACK_B R65, R23.H1 ;  /* 0x00000017ff41723e */ /* 0x000fe200030006ff */
[----:B------:R-:W-:Y:S01]  /*b530*/  IMAD.MOV.U32 R26, RZ, RZ, R12 ;  /* 0x000000ffff1a7224 */ /* 0x000fe200078e000c */
[----:B------:R-:W0:Y:S01]  /*b540*/  LDSM.16.MT88.4 R60, [R6+UR9+0xa400] ;  /* 0x00a40009063c783b */ /* 0x000e220008004200 */
[----:B------:R-:W-:-:S07]  /*b550*/  IMAD.MOV.U32 R27, RZ, RZ, R14 ;  /* 0x000000ffff1b7224 */ /* 0x000fce00078e000e */
[----:B------:R-:W-:Y:S01]  /*b560*/  HMMA.16816.F32 R24, R24, R20, R40 ;  /* 0x000000141818723c */ /* 0x000fe20000001828 */
[----:B------:R-:W-:Y:S02]  /*b570*/  IMAD.MOV.U32 R40, RZ, RZ, R16 ;  /* 0x000000ffff287224 */ /* 0x000fe400078e0010 */
[----:B------:R-:W-:Y:S02]  /*b580*/  IMAD.MOV.U32 R41, RZ, RZ, R18 ;  /* 0x000000ffff297224 */ /* 0x000fe400078e0012 */
[----:B------:R-:W-:Y:S02]  /*b590*/  IMAD.MOV.U32 R42, RZ, RZ, R8 ;  /* 0x000000ffff2a7224 */ /* 0x000fe400078e0008 */
[----:B------:R-:W-:-:S07]  /*b5a0*/  IMAD.MOV.U32 R43, RZ, RZ, R10 ;  /* 0x000000ffff2b7224 */ /* 0x000fce00078e000a */
[----:B------:R-:W-:Y:S01]  /*b5b0*/  HMMA.16816.F32 R20, R40, R20, R88 ;  /* 0x000000142814723c */ /* 0x000fe20000001858 */
[----:B------:R-:W1:Y:S01]  /*b5c0*/  LDSM.16.M88.4 R40, [R5+UR9+0x80] ;  /* 0x000080090528783b */ /* 0x000e620008000200 */
[--C-:B------:R-:W-:Y:S02]  /*b5d0*/  IMAD.MOV.U32 R88, RZ, RZ, R29.reuse ;  /* 0x000000ffff587224 */ /* 0x100fe400078e001d */
[----:B------:R-:W-:Y:S02]  /*b5e0*/  IMAD.MOV.U32 R28, RZ, RZ, R29 ;  /* 0x000000ffff1c7224 */ /* 0x000fe400078e001d */
[--C-:B------:R-:W-:Y:S02]  /*b5f0*/  IMAD.MOV.U32 R89, RZ, RZ, R31.reuse ;  /* 0x000000ffff597224 */ /* 0x100fe400078e001f */
[----:B------:R-:W-:Y:S02]  /*b600*/  IMAD.MOV.U32 R29, RZ, RZ, R31 ;  /* 0x000000ffff1d7224 */ /* 0x000fe400078e001f */
[----:B------:R-:W-:-:S02]  /*b610*/  IMAD.MOV.U32 R90, RZ, RZ, R13 ;  /* 0x000000ffff5a7224 */ /* 0x000fc400078e000d */
[----:B------:R-:W-:Y:S02]  /*b620*/  IMAD.MOV.U32 R91, RZ, RZ, R15 ;  /* 0x000000ffff5b7224 */ /* 0x000fe400078e000f */
[----:B------:R-:W-:Y:S02]  /*b630*/  IMAD.MOV.U32 R30, RZ, RZ, R13 ;  /* 0x000000ffff1e7224 */ /* 0x000fe400078e000d */
[----:B------:R-:W-:Y:S02]  /*b640*/  IMAD.MOV.U32 R31, RZ, RZ, R15 ;  /* 0x000000ffff1f7224 */ /* 0x000fe400078e000f */
[----:B------:R-:W2:Y:S01]  /*b650*/  LDSM.16.M88.4 R12, [R5+UR9+0x4080] ;  /* 0x00408009050c783b */ /* 0x000ea20008000200 */
[----:B------:R-:W-:Y:S01]  /*b660*/  HMMA.16816.F32 R80, R88, R64, R80 ;  /* 0x000000405850723c */ /* 0x000fe20000001850 */
[----:B------:R-:W-:Y:S02]  /*b670*/  IMAD.MOV.U32 R88, RZ, RZ, R17 ;  /* 0x000000ffff587224 */ /* 0x000fe400078e0011 */
[----:B------:R-:W-:-:S02]  /*b680*/  IMAD.MOV.U32 R89, RZ, RZ, R19 ;  /* 0x000000ffff597224 */ /* 0x000fc400078e0013 */
[----:B------:R-:W-:Y:S02]  /*b690*/  IMAD.MOV.U32 R90, RZ, RZ, R9 ;  /* 0x000000ffff5a7224 */ /* 0x000fe400078e0009 */
[----:B------:R-:W-:Y:S01]  /*b6a0*/  IMAD.MOV.U32 R91, RZ, RZ, R11 ;  /* 0x000000ffff5b7224 */ /* 0x000fe200078e000b */
[----:B------:R-:W-:Y:S01]  /*b6b0*/  F2FP.F16.E4M3.UNPACK_B R66, R66.H1 ;  /* 0x00000042ff42723e */ /* 0x000fe200030006ff */
[----:B------:R-:W-:Y:S01]  /*b6c0*/  IMAD.MOV.U32 R16, RZ, RZ, R17 ;  /* 0x000000ffff107224 */ /* 0x000fe200078e0011 */
[----:B------:R-:W-:Y:S01]  /*b6d0*/  F2FP.F16.E4M3.UNPACK_B R67, R67.H1 ;  /* 0x00000043ff43723e */ /* 0x000fe200030006ff */
[----:B------:R-:W-:Y:S02]  /*b6e0*/  IMAD.MOV.U32 R17, RZ, RZ, R19 ;  /* 0x000000ffff117224 */ /* 0x000fe400078e0013 */
[----:B------:R-:W-:Y:S02]  /*b6f0*/  IMAD.MOV.U32 R18, RZ, RZ, R9 ;  /* 0x000000ffff127224 */ /* 0x000fe400078e0009 */
[----:B------:R-:W-:Y:S01]  /*b700*/  IMAD.MOV.U32 R19, RZ, RZ, R11 ;  /* 0x000000ffff137224 */ /* 0x000fe200078e000b */
[----:B------:R-:W-:Y:S01]  /*b710*/  HMMA.16816.F32 R32, R88, R64, R32 ;  /* 0x000000405820723c */ /* 0x000fe20000001820 */
[----:B---3--:R-:W-:-:S02]  /*b720*/  IMAD.MOV.U32 R8, RZ, RZ, R48 ;  /* 0x000000ffff087224 */ /* 0x008fc400078e0030 */
[----:B------:R-:W-:Y:S02]  /*b730*/  IMAD.MOV.U32 R9, RZ, RZ, R50 ;  /* 0x000000ffff097224 */ /* 0x000fe400078e0032 */
[----:B0-----:R-:W-:-:S03]  /*b740*/  IMAD.MOV.U32 R10, RZ, RZ, R60 ;  /* 0x000000ffff0a7224 */ /* 0x001fc600078e003c */
[-C--:B------:R-:W-:Y:S01]  /*b750*/  HMMA.16816.F32 R28, R28, R66.reuse, R24 ;  /* 0x000000421c1c723c */ /* 0x080fe20000001818 */
[----:B------:R-:W-:Y:S01]  /*b760*/  IMAD.MOV.U32 R11, RZ, RZ, R62 ;  /* 0x000000ffff0b7224 */ /* 0x000fe200078e003e */
[----:B------:R-:W0:Y:S06]  /*b770*/  LDSM.16.MT88.4 R24, [R6+UR9+0xa800] ;  /* 0x00a800090618783b */ /* 0x000e2c0008004200 */
[----:B------:R-:W-:Y:S01]  /*b780*/  HMMA.16816.F32 R64, R16, R66, R20 ;  /* 0x000000421040723c */ /* 0x000fe20000001814 */
[----:B-1----:R-:W-:Y:S01]  /*b790*/  F2FP.F16.E4M3.UNPACK_B R16, R40 ;  /* 0x00000028ff10723e */ /* 0x002fe200020006ff */
[----:B------:R-:W1:Y:S01]  /*b7a0*/  LDSM.16.MT88.4 R20, [R6+UR9+0xac00] ;  /* 0x00ac00090614783b */ /* 0x000e620008004200 */
[----:B------:R-:W-:-:S07]  /*b7b0*/  F2FP.F16.E4M3.UNPACK_B R17, R41 ;  /* 0x00000029ff11723e */ /* 0x000fce00020006ff */
[----:B------:R-:W-:Y:S01]  /*b7c0*/  HMMA.16816.F32 R80, R8, R16, R80 ;  /* 0x000000100850723c */ /* 0x000fe20000001850 */
[----:B------:R-:W-:Y:S02]  /*b7d0*/  IMAD.MOV.U32 R8, RZ, RZ, R92 ;  /* 0x000000ffff087224 */ /* 0x000fe400078e005c */
[----:B------:R-:W-:Y:S02]  /*b7e0*/  IMAD.MOV.U32 R9, RZ, RZ, R94 ;  /* 0x000000ffff097224 */ /* 0x000fe400078e005e */
[----:B------:R-:W-:Y:S02]  /*b7f0*/  IMAD.MOV.U32 R10, RZ, RZ, R96 ;  /* 0x000000ffff0a7224 */ /* 0x000fe400078e0060 */
[----:B------:R-:W-:-:S07]  /*b800*/  IMAD.MOV.U32 R11, RZ, RZ, R98 ;  /* 0x000000ffff0b7224 */ /* 0x000fce00078e0062 */
[----:B------:R-:W-:Y:S01]  /*b810*/  HMMA.16816.F32 R32, R8, R16, R32 ;  /* 0x000000100820723c */ /* 0x000fe20000001820 */
[----:B--2---:R-:W-:Y:S01]  /*b820*/  F2FP.F16.E4M3.UNPACK_B R16, R12 ;  /* 0x0000000cff10723e */ /* 0x004fe200020006ff */
[----:B------:R-:W-:Y:S01]  /*b830*/  IMAD.MOV.U32 R8, RZ, RZ, R48 ;  /* 0x000000ffff087224 */ /* 0x000fe200078e0030 */
[----:B------:R-:W-:Y:S01]  /*b840*/  F2FP.F16.E4M3.UNPACK_B R17, R13 ;  /* 0x0000000dff11723e */ /* 0x000fe200020006ff */
[----:B------:R-:W-:Y:S02]  /*b850*/  IMAD.MOV.U32 R9, RZ, RZ, R50 ;  /* 0x000000ffff097224 */ /* 0x000fe400078e0032 */
[----:B------:R-:W-:Y:S02]  /*b860*/  IMAD.MOV.U32 R10, RZ, RZ, R60 ;  /* 0x000000ffff0a7224 */ /* 0x000fe400078e003c */
[----:B------:R-:W-:-:S07]  /*b870*/  IMAD.MOV.U32 R11, RZ, RZ, R62 ;  /* 0x000000ffff0b7224 */ /* 0x000fce00078e003e */
[----:B------:R-:W-:Y:S01]  /*b880*/  HMMA.16816.F32 R28, R8, R16, R28 ;  /* 0x00000010081c723c */ /* 0x000fe2000000181c */
[----:B------:R-:W-:Y:S02]  /*b890*/  IMAD.MOV.U32 R8, RZ, RZ, R92 ;  /* 0x000000ffff087224 */ /* 0x000fe400078e005c */
[----:B------:R-:W-:Y:S02]  /*b8a0*/  IMAD.MOV.U32 R9, RZ, RZ, R94 ;  /* 0x000000ffff097224 */ /* 0x000fe400078e005e */
[----:B------:R-:W-:Y:S02]  /*b8b0*/  IMAD.MOV.U32 R10, RZ, RZ, R96 ;  /* 0x000000ffff0a7224 */ /* 0x000fe400078e0060 */
[----:B------:R-:W-:Y:S01]  /*b8c0*/  IMAD.MOV.U32 R11, RZ, RZ, R98 ;  /* 0x000000ffff0b7224 */ /* 0x000fe200078e0062 */
[----:B------:R-:W-:Y:S02]  /*b8d0*/  F2FP.F16.E4M3.UNPACK_B R40, R40.H1 ;  /* 0x00000028ff28723e */ /* 0x000fe400030006ff */
[----:B------:R-:W-:-:S04]  /*b8e0*/  F2FP.F16.E4M3.UNPACK_B R41, R41.H1 ;  /* 0x00000029ff29723e */ /* 0x000fc800030006ff */
[----:B------:R-:W-:Y:S01]  /*b8f0*/  HMMA.16816.F32 R64, R8, R16, R64 ;  /* 0x000000100840723c */ /* 0x000fe20000001840 */
[----:B------:R-:W-:Y:S01]  /*b900*/  IMAD.MOV.U32 R8, RZ, RZ, R49 ;  /* 0x000000ffff087224 */ /* 0x000fe200078e0031 */
[----:B------:R-:W2:Y:S01]  /*b910*/  LDSM.16.MT88.4 R16, [R4+UR9+0xa800] ;  /* 0x00a800090410783b */ /* 0x000ea20008004200 */
[----:B------:R-:W-:Y:S02]  /*b920*/  IMAD.MOV.U32 R9, RZ, RZ, R51 ;  /* 0x000000ffff097224 */ /* 0x000fe400078e0033 */
[----:B------:R-:W-:Y:S02]  /*b930*/  IMAD.MOV.U32 R10, RZ, RZ, R61 ;  /* 0x000000ffff0a7224 */ /* 0x000fe400078e003d */
[----:B------:R-:W-:-:S07]  /*b940*/  IMAD.MOV.U32 R11, RZ, RZ, R63 ;  /* 0x000000ffff0b7224 */ /* 0x000fce00078e003f */
[----:B------:R-:W-:Y:S01]  /*b950*/  HMMA.16816.F32 R80, R8, R40, R80 ;  /* 0x000000280850723c */ /* 0x000fe20000001850 */
[----:B------:R-:W-:Y:S02]  /*b960*/  IMAD.MOV.U32 R8, RZ, RZ, R93 ;  /* 0x000000ffff087224 */ /* 0x000fe400078e005d */
[----:B------:R-:W-:Y:S02]  /*b970*/  IMAD.MOV.U32 R9, RZ, RZ, R95 ;  /* 0x000000ffff097224 */ /* 0x000fe400078e005f */
[----:B------:R-:W-:Y:S02]  /*b980*/  IMAD.MOV.U32 R10, RZ, RZ, R97 ;  /* 0x000000ffff0a7224 */ /* 0x000fe400078e0061 */
[----:B------:R-:W-:-:S07]  /*b990*/  IMAD.MOV.U32 R11, RZ, RZ, R99 ;  /* 0x000000ffff0b7224 */ /* 0x000fce00078e0063 */
[----:B------:R-:W-:Y:S01]  /*b9a0*/  HMMA.16816.F32 R32, R8, R40, R32 ;  /* 0x000000280820723c */ /* 0x000fe20000001820 */
[----:B------:R-:W3:Y:S01]  /*b9b0*/  LDSM.16.MT88.4 R8, [R4+UR9+0xac00] ;  /* 0x00ac00090408783b */ /* 0x000ee20008004200 */
[----:B------:R-:W-:Y:S01]  /*b9c0*/  IMAD.MOV.U32 R48, RZ, RZ, R49 ;  /* 0x000000ffff307224 */ /* 0x000fe200078e0031 */
[----:B------:R-:W-:Y:S01]  /*b9d0*/  F2FP.F16.E4M3.UNPACK_B R12, R12.H1 ;  /* 0x0000000cff0c723e */ /* 0x000fe200030006ff */
[----:B------:R-:W-:Y:S01]  /*b9e0*/  IMAD.MOV.U32 R49, RZ, RZ, R51 ;  /* 0x000000ffff317224 */ /* 0x000fe200078e0033 */
[----:B------:R-:W-:Y:S01]  /*b9f0*/  F2FP.F16.E4M3.UNPACK_B R13, R13.H1 ;  /* 0x0000000dff0d723e */ /* 0x000fe200030006ff */
[----:B------:R-:W-:Y:S02]  /*ba00*/  IMAD.MOV.U32 R50, RZ, RZ, R61 ;  /* 0x000000ffff327224 */ /* 0x000fe400078e003d */
[----:B------:R-:W-:Y:S01]  /*ba10*/  IMAD.MOV.U32 R51, RZ, RZ, R63 ;  /* 0x000000ffff337224 */ /* 0x000fe200078e003f */
[----:B------:R-:W-:Y:S01]  /*ba20*/  F2FP.F16.E4M3.UNPACK_B R40, R14 ;  /* 0x0000000eff28723e */ /* 0x000fe200020006ff */
[----:B------:R-:W-:Y:S05]  /*ba30*/  LDSM.16.MT88.4 R60, [R6+UR9+0xb000] ;  /* 0x00b00009063c783b */ /* 0x000fea0008004200 */
[----:B------:R-:W-:Y:S01]  /*ba40*/  HMMA.16816.F32 R28, R48, R12, R28 ;  /* 0x0000000c301c723c */ /* 0x000fe2000000181c */
[----:B------:R-:W-:-:S02]  /*ba50*/  IMAD.MOV.U32 R48, RZ, RZ, R93 ;  /* 0x000000ffff307224 */ /* 0x000fc400078e005d */
[----:B------:R-:W-:Y:S02]  /*ba60*/  IMAD.MOV.U32 R49, RZ, RZ, R95 ;  /* 0x000000ffff317224 */ /* 0x000fe400078e005f */
[----:B------:R-:W-:Y:S01]  /*ba70*/  IMAD.MOV.U32 R50, RZ, RZ, R97 ;  /* 0x000000ffff327224 */ /* 0x000fe200078e0061 */
[----:B------:R-:W-:Y:S01]  /*ba80*/  F2FP.F16.E4M3.UNPACK_B R41, R15 ;  /* 0x0000000fff29723e */ /* 0x000fe200020006ff */
[----:B------:R-:W-:Y:S01]  /*ba90*/  IMAD.MOV.U32 R51, RZ, RZ, R99 ;  /* 0x000000ffff337224 */ /* 0x000fe200078e0063 */
[----:B------:R-:W-:Y:S04]  /*baa0*/  LDSM.16.MT88.4 R92, [R4+UR9+0xb000] ;  /* 0x00b00009045c783b */ /* 0x000fe80008004200 */
[----:B------:R-:W-:Y:S02]  /*bab0*/  LDSM.16.MT88.4 R96, [R4+UR9+0xb400] ;  /* 0x00b400090460783b */ /* 0x000fe40008004200 */
[----:B------:R-:W-:Y:S01]  /*bac0*/  HMMA.16816.F32 R64, R48, R12, R64 ;  /* 0x0000000c3040723c */ /* 0x000fe20000001840 */
[----:B------:R-:W-:Y:S01]  /*bad0*/  F2FP.F16.E4M3.UNPACK_B R12, R42 ;  /* 0x0000002aff0c723e */ /* 0x000fe200020006ff */
[----:B0-----:R-:W-:Y:S01]  /*bae0*/  IMAD.MOV.U32 R48, RZ, RZ, R24 ;  /* 0x000000ffff307224 */ /* 0x001fe200078e0018 */
[----:B------:R-:W-:Y:S01]  /*baf0*/  F2FP.F16.E4M3.UNPACK_B R13, R43 ;  /* 0x0000002bff0d723e */ /* 0x000fe200020006ff */
[----:B------:R-:W-:-:S02]  /*bb00*/  IMAD.MOV.U32 R49, RZ, RZ, R26 ;  /* 0x000000ffff317224 */ /* 0x000fc400078e001a */
[----:B-1----:R-:W-:Y:S02]  /*bb10*/  IMAD.MOV.U32 R50, RZ, RZ, R20 ;  /* 0x000000ffff327224 */ /* 0x002fe400078e0014 */
[----:B------:R-:W-:-:S07]  /*bb20*/  IMAD.MOV.U32 R51, RZ, RZ, R22 ;  /* 0x000000ffff337224 */ /* 0x000fce00078e0016 */
[----:B------:R-:W-:Y:S01]  /*bb30*/  HMMA.16816.F32 R80, R48, R12, R80 ;  /* 0x0000000c3050723c */ /* 0x000fe20000001850 */
[----:B--2---:R-:W-:Y:S02]  /*bb40*/  IMAD.MOV.U32 R48, RZ, RZ, R16 ;  /* 0x000000ffff307224 */ /* 0x004fe400078e0010 */
[----:B------:R-:W-:Y:S02]  /*bb50*/  IMAD.MOV.U32 R49, RZ, RZ, R18 ;  /* 0x000000ffff317224 */ /* 0x000fe400078e0012 */
[----:B---3--:R-:W-:Y:S02]  /*bb60*/  IMAD.MOV.U32 R50, RZ, RZ, R8 ;  /* 0x000000ffff327224 */ /* 0x008fe400078e0008 */
[----:B------:R-:W-:-:S07]  /*bb70*/  IMAD.MOV.U32 R51, RZ, RZ, R10 ;  /* 0x000000ffff337224 */ /* 0x000fce00078e000a */
[----:B------:R-:W-:Y:S01]  /*bb80*/  HMMA.16816.F32 R32, R48, R12, R32 ;  /* 0x0000000c3020723c */ /* 0x000fe20000001820 */
[----:B------:R-:W-:Y:S02]  /*bb90*/  IMAD.MOV.U32 R48, RZ, RZ, R24 ;  /* 0x000000ffff307224 */ /* 0x000fe400078e0018 */
        /* <DEDUP_REMOVED lines=11> */
[----:B------:R-:W0:Y:S04]  /*bc50*/  LDSM.16.M88.4 R48, [R7+UR9+0x80] ;  /* 0x000080090730783b */ /* 0x000e280008000200 */
[----:B------:R-:W1:Y:S01]  /*bc60*/  LDSM.16.MT88.4 R64, [R6+UR9+0xb400] ;  /* 0x00b400090640783b */ /* 0x000e620008004200 */
[----:B------:R-:W-:Y:S01]  /*bc70*/  F2FP.F16.E4M3.UNPACK_B R100, R14.H1 ;  /* 0x0000000eff64723e */ /* 0x000fe200030006ff */
[----:B------:R-:W-:Y:S01]  /*bc80*/  IMAD.MOV.U32 R90, RZ, RZ, R21 ;  /* 0x000000ffff5a7224 */ /* 0x000fe200078e0015 */
[----:B------:R-:W-:Y:S01]  /*bc90*/  F2FP.F16.E4M3.UNPACK_B R101, R15.H1 ;  /* 0x0000000fff65723e */ /* 0x000fe200030006ff */
[----:B------:R-:W-:Y:S02]  /*bca0*/  IMAD.MOV.U32 R91, RZ, RZ, R23 ;  /* 0x000000ffff5b7224 */ /* 0x000fe400078e0017 */
[----:B------:R-:W-:-:S02]  /*bcb0*/  IMAD.MOV.U32 R14, RZ, RZ, R21 ;  /* 0x000000ffff0e7224 */ /* 0x000fc400078e0015 */
[----:B------:R-:W-:Y:S02]  /*bcc0*/  IMAD.MOV.U32 R15, RZ, RZ, R23 ;  /* 0x000000ffff0f7224 */ /* 0x000fe400078e0017 */
[----:B------:R-:W2:Y:S01]  /*bcd0*/  LDSM.16.M88.4 R20, [R7+UR9+0x4080] ;  /* 0x004080090714783b */ /* 0x000ea20008000200 */
[----:B------:R-:W-:Y:S02]  /*bce0*/  IMAD.MOV.U32 R88, RZ, RZ, R25 ;  /* 0x000000ffff587224 */ /* 0x000fe400078e0019 */
[----:B------:R-:W-:-:S07]  /*bcf0*/  IMAD.MOV.U32 R89, RZ, RZ, R27 ;  /* 0x000000ffff597224 */ /* 0x000fce00078e001b */
[----:B------:R-:W-:Y:S01]  /*bd00*/  HMMA.16816.F32 R80, R88, R12, R80 ;  /* 0x0000000c5850723c */ /* 0x000fe20000001850 */
[----:B------:R-:W-:Y:S02]  /*bd10*/  IMAD.MOV.U32 R88, RZ, RZ, R17 ;  /* 0x000000ffff587224 */ /* 0x000fe400078e0011 */
[----:B------:R-:W-:Y:S02]  /*bd20*/  IMAD.MOV.U32 R89, RZ, RZ, R19 ;  /* 0x000000ffff597224 */ /* 0x000fe400078e0013 */
[----:B------:R-:W-:Y:S02]  /*bd30*/  IMAD.MOV.U32 R90, RZ, RZ, R9 ;  /* 0x000000ffff5a7224 */ /* 0x000fe400078e0009 */
[----:B------:R-:W-:Y:S02]  /*bd40*/  IMAD.MOV.U32 R91, RZ, RZ, R11 ;  /* 0x000000ffff5b7224 */ /* 0x000fe400078e000b */
[----:B------:R-:W-:Y:S02]  /*bd50*/  IMAD.MOV.U32 R16, RZ, RZ, R17 ;  /* 0x000000ffff107224 */ /* 0x000fe400078e0011 */
[----:B------:R-:W-:-:S03]  /*bd60*/  IMAD.MOV.U32 R17, RZ, RZ, R19 ;  /* 0x000000ffff117224 */ /* 0x000fc600078e0013 */
[----:B------:R-:W-:Y:S01]  /*bd70*/  HMMA.16816.F32 R32, R88, R12, R32 ;  /* 0x0000000c5820723c */ /* 0x000fe20000001820 */
[----:B------:R-:W-:Y:S02]  /*bd80*/  IMAD.MOV.U32 R12, RZ, RZ, R25 ;  /* 0x000000ffff0c7224 */ /* 0x000fe400078e0019 */
[----:B------:R-:W-:Y:S01]  /*bd90*/  IMAD.MOV.U32 R13, RZ, RZ, R27 ;  /* 0x000000ffff0d7224 */ /* 0x000fe200078e001b */
[----:B0-----:R-:W-:Y:S01]  /*bda0*/  F2FP.F16.E4M3.UNPACK_B R24, R48 ;  /* 0x00000030ff18723e */ /* 0x001fe200020006ff */
[----:B------:R-:W-:Y:S01]  /*bdb0*/  IMAD.MOV.U32 R18, RZ, RZ, R9 ;  /* 0x000000ffff127224 */ /* 0x000fe200078e0009 */
[----:B------:R-:W-:Y:S01]  /*bdc0*/  F2FP.F16.E4M3.UNPACK_B R25, R49 ;  /* 0x00000031ff19723e */ /* 0x000fe200020006ff */
[----:B------:R-:W-:Y:S02]  /*bdd0*/  IMAD.MOV.U32 R19, RZ, RZ, R11 ;  /* 0x000000ffff137224 */ /* 0x000fe400078e000b */
[----:B------:R-:W-:Y:S02]  /*bde0*/  IMAD.MOV.U32 R8, RZ, RZ, R60 ;  /* 0x000000ffff087224 */ /* 0x000fe400078e003c */
[----:B------:R-:W-:-:S02]  /*bdf0*/  IMAD.MOV.U32 R9, RZ, RZ, R62 ;  /* 0x000000ffff097224 */ /* 0x000fc400078e003e */
[----:B-1----:R-:W-:Y:S02]  /*be00*/  IMAD.MOV.U32 R10, RZ, RZ, R64 ;  /* 0x000000ffff0a7224 */ /* 0x002fe400078e0040 */
[----:B------:R-:W-:Y:S01]  /*be10*/  IMAD.MOV.U32 R11, RZ, RZ, R66 ;  /* 0x000000ffff0b7224 */ /* 0x000fe200078e0042 */
[----:B------:R-:W-:Y:S08]  /*be20*/  HMMA.16816.F32 R12, R12, R100, R28 ;  /* 0x000000640c0c723c */ /* 0x000ff0000000181c */
[----:B------:R-:W-:Y:S01]  /*be30*/  HMMA.16816.F32 R80, R8, R24, R80 ;  /* 0x000000180850723c */ /* 0x000fe20000001850 */
[----:B------:R-:W-:-:S02]  /*be40*/  IMAD.MOV.U32 R8, RZ, RZ, R92 ;  /* 0x000000ffff087224 */ /* 0x000fc400078e005c */
[----:B------:R-:W-:Y:S02]  /*be50*/  IMAD.MOV.U32 R9, RZ, RZ, R94 ;  /* 0x000000ffff097224 */ /* 0x000fe400078e005e */
[----:B------:R-:W-:Y:S02]  /*be60*/  IMAD.MOV.U32 R10, RZ, RZ, R96 ;  /* 0x000000ffff0a7224 */ /* 0x000fe400078e0060 */
[----:B------:R-:W-:Y:S01]  /*be70*/  IMAD.MOV.U32 R11, RZ, RZ, R98 ;  /* 0x000000ffff0b7224 */ /* 0x000fe200078e0062 */
[----:B------:R-:W-:Y:S01]  /*be80*/  HMMA.16816.F32 R16, R16, R100, R40 ;  /* 0x000000641010723c */ /* 0x000fe20000001828 */
[----:B------:R-:W-:Y:S01]  /*be90*/  F2FP.F16.E4M3.UNPACK_B R48, R48.H1 ;  /* 0x00000030ff30723e */ /* 0x000fe200030006ff */
[----:B------:R-:W-:Y:S06]  /*bea0*/  LDSM.16.MT88.4 R40, [R4+UR9+0xb800] ;  /* 0x00b800090428783b */ /* 0x000fec0008004200 */
[----:B------:R-:W-:Y:S01]  /*beb0*/  HMMA.16816.F32 R32, R8, R24, R32 ;  /* 0x000000180820723c */ /* 0x000fe20000001820 */
[----:B--2---:R-:W-:Y:S01]  /*bec0*/  F2FP.F16.E4M3.UNPACK_B R24, R20 ;  /* 0x00000014ff18723e */ /* 0x004fe200020006ff */
[----:B------:R-:W-:Y:S01]  /*bed0*/  IMAD.MOV.U32 R8, RZ, RZ, R60 ;  /* 0x000000ffff087224 */ /* 0x000fe200078e003c */
[----:B------:R-:W-:Y:S01]  /*bee0*/  F2FP.F16.E4M3.UNPACK_B R25, R21 ;  /* 0x00000015ff19723e */ /* 0x000fe200020006ff */
[----:B------:R-:W-:-:S02]  /*bef0*/  IMAD.MOV.U32 R9, RZ, RZ, R62 ;  /* 0x000000ffff097224 */ /* 0x000fc400078e003e */
[----:B------:R-:W-:Y:S02]  /*bf00*/  IMAD.MOV.U32 R10, RZ, RZ, R64 ;  /* 0x000000ffff0a7224 */ /* 0x000fe400078e0040 */
[----:B------:R-:W-:-:S07]  /*bf10*/  IMAD.MOV.U32 R11, RZ, RZ, R66 ;  /* 0x000000ffff0b7224 */ /* 0x000fce00078e0042 */
[----:B------:R-:W-:Y:S01]  /*bf20*/  HMMA.16816.F32 R12, R8, R24, R12 ;  /* 0x00000018080c723c */ /* 0x000fe2000000180c */
[----:B------:R-:W-:Y:S02]  /*bf30*/  IMAD.MOV.U32 R8, RZ, RZ, R92 ;  /* 0x000000ffff087224 */ /* 0x000fe400078e005c */
[----:B------:R-:W-:Y:S02]  /*bf40*/  IMAD.MOV.U32 R9, RZ, RZ, R94 ;  /* 0x000000ffff097224 */ /* 0x000fe400078e005e */
[----:B------:R-:W-:Y:S02]  /*bf50*/  IMAD.MOV.U32 R10, RZ, RZ, R96 ;  /* 0x000000ffff0a7224 */ /* 0x000fe400078e0060 */
[----:B------:R-:W-:Y:S01]  /*bf60*/  IMAD.MOV.U32 R11, RZ, RZ, R98 ;  /* 0x000000ffff0b7224 */ /* 0x000fe200078e0062 */
[----:B------:R-:W-:-:S06]  /*bf70*/  F2FP.F16.E4M3.UNPACK_B R49, R49.H1 ;  /* 0x00000031ff31723e */ /* 0x000fcc00030006ff */
[----:B------:R-:W-:Y:S01]  /*bf80*/  HMMA.16816.F32 R16, R8, R24, R16 ;  /* 0x000000180810723c */ /* 0x000fe20000001810 */
[----:B------:R-:W-:Y:S01]  /*bf90*/  IMAD.MOV.U32 R8, RZ, RZ, R61 ;  /* 0x000000ffff087224 */ /* 0x000fe200078e003d */
[----:B------:R-:W-:Y:S01]  /*bfa0*/  LDSM.16.MT88.4 R24, [R6+UR9+0xbc00] ;  /* 0x00bc00090618783b */ /* 0x000fe20008004200 */
[----:B------:R-:W-:Y:S02]  /*bfb0*/  IMAD.MOV.U32 R9, RZ, RZ, R63 ;  /* 0x000000ffff097224 */ /* 0x000fe400078e003f */
[----:B------:R-:W-:Y:S02]  /*bfc0*/  IMAD.MOV.U32 R10, RZ, RZ, R65 ;  /* 0x000000ffff0a7224 */ /* 0x000fe400078e0041 */
[----:B------:R-:W-:-:S07]  /*bfd0*/  IMAD.MOV.U32 R11, RZ, RZ, R67 ;  /* 0x000000ffff0b7224 */ /* 0x000fce00078e0043 */
[----:B------:R-:W-:Y:S01]  /*bfe0*/  HMMA.16816.F32 R80, R8, R48, R80 ;  /* 0x000000300850723c */ /* 0x000fe20000001850 */
[----:B------:R-:W0:Y:S04]  /*bff0*/  LDSM.16.MT88.4 R8, [R6+UR9+0xb800] ;  /* 0x00b800090608783b */ /* 0x000e280008004200 */
[----:B------:R-:W1:Y:S01]  /*c000*/  LDSM.16.MT88.4 R4, [R4+UR9+0xbc00] ;  /* 0x00bc00090404783b */ /* 0x000e620008004200 */
[----:B------:R-:W-:Y:S02]  /*c010*/  IMAD.MOV.U32 R28, RZ, RZ, R93 ;  /* 0x000000ffff1c7224 */ /* 0x000fe400078e005d */
[----:B------:R-:W-:Y:S02]  /*c020*/  IMAD.MOV.U32 R29, RZ, RZ, R95 ;  /* 0x000000ffff1d7224 */ /* 0x000fe400078e005f */
[----:B------:R-:W-:-:S02]  /*c030*/  IMAD.MOV.U32 R30, RZ, RZ, R97 ;  /* 0x000000ffff1e7224 */ /* 0x000fc400078e0061 */
[----:B------:R-:W-:Y:S01]  /*c040*/  IMAD.MOV.U32 R31, RZ, RZ, R99 ;  /* 0x000000ffff1f7224 */ /* 0x000fe200078e0063 */
[----:B------:R-:W-:Y:S02]  /*c050*/  F2FP.F16.E4M3.UNPACK_B R20, R20.H1 ;  /* 0x00000014ff14723e */ /* 0x000fe400030006ff */
[----:B------:R-:W-:-:S04]  /*c060*/  F2FP.F16.E4M3.UNPACK_B R21, R21.H1 ;  /* 0x00000015ff15723e */ /* 0x000fc800030006ff */
[----:B------:R-:W-:Y:S01]  /*c070*/  HMMA.16816.F32 R32, R28, R48, R32 ;  /* 0x000000301c20723c */ /* 0x000fe20000001820 */
[----:B------:R-:W-:Y:S02]  /*c080*/  IMAD.MOV.U32 R28, RZ, RZ, R61 ;  /* 0x000000ffff1c7224 */ /* 0x000fe400078e003d */
[----:B------:R-:W-:Y:S02]  /*c090*/  IMAD.MOV.U32 R29, RZ, RZ, R63 ;  /* 0x000000ffff1d7224 */ /* 0x000fe400078e003f */
[----:B------:R-:W-:Y:S02]  /*c0a0*/  IMAD.MOV.U32 R30, RZ, RZ, R65 ;  /* 0x000000ffff1e7224 */ /* 0x000fe400078e0041 */
[----:B------:R-:W-:Y:S01]  /*c0b0*/  IMAD.MOV.U32 R31, RZ, RZ, R67 ;  /* 0x000000ffff1f7224 */ /* 0x000fe200078e0043 */
[----:B------:R-:W2:Y:S06]  /*c0c0*/  S2R R110, SR_TID.X ;  /* 0x00000000006e7919 */ /* 0x000eac0000002100 */
[----:B------:R-:W-:Y:S01]  /*c0d0*/  HMMA.16816.F32 R12, R28, R20, R12 ;  /* 0x000000141c0c723c */ /* 0x000fe2000000180c */
[----:B------:R-:W-:-:S02]  /*c0e0*/  IMAD.MOV.U32 R28, RZ, RZ, R93 ;  /* 0x000000ffff1c7224 */ /* 0x000fc400078e005d */
[----:B------:R-:W-:Y:S02]  /*c0f0*/  IMAD.MOV.U32 R29, RZ, RZ, R95 ;  /* 0x000000ffff1d7224 */ /* 0x000fe400078e005f */
[----:B------:R-:W-:Y:S02]  /*c100*/  IMAD.MOV.U32 R30, RZ, RZ, R97 ;  /* 0x000000ffff1e7224 */ /* 0x000fe400078e0061 */
[----:B------:R-:W-:-:S07]  /*c110*/  IMAD.MOV.U32 R31, RZ, RZ, R99 ;  /* 0x000000ffff1f7224 */ /* 0x000fce00078e0063 */
[----:B------:R-:W-:Y:S01]  /*c120*/  HMMA.16816.F32 R16, R28, R20, R16 ;  /* 0x000000141c10723c */ /* 0x000fe20000001810 */
[----:B------:R-:W-:Y:S01]  /*c130*/  F2FP.F16.E4M3.UNPACK_B R20, R50 ;  /* 0x00000032ff14723e */ /* 0x000fe200020006ff */
[----:B0-----:R-:W-:Y:S01]  /*c140*/  IMAD.MOV.U32 R28, RZ, RZ, R8 ;  /* 0x000000ffff1c7224 */ /* 0x001fe200078e0008 */
[----:B------:R-:W-:Y:S01]  /*c150*/  F2FP.F16.E4M3.UNPACK_B R21, R51 ;  /* 0x00000033ff15723e */ /* 0x000fe200020006ff */
[----:B------:R-:W-:Y:S02]  /*c160*/  IMAD.MOV.U32 R29, RZ, RZ, R10 ;  /* 0x000000ffff1d7224 */ /* 0x000fe400078e000a */
[----:B------:R-:W-:Y:S02]  /*c170*/  IMAD.MOV.U32 R30, RZ, RZ, R24 ;  /* 0x000000ffff1e7224 */ /* 0x000fe400078e0018 */
[----:B------:R-:W-:-:S07]  /*c180*/  IMAD.MOV.U32 R31, RZ, RZ, R26 ;  /* 0x000000ffff1f7224 */ /* 0x000fce00078e001a */
[----:B------:R-:W-:Y:S01]  /*c190*/  HMMA.16816.F32 R80, R28, R20, R80 ;  /* 0x000000141c50723c */ /* 0x000fe20000001850 */
[----:B------:R-:W-:Y:S02]  /*c1a0*/  IMAD.MOV.U32 R28, RZ, RZ, R40 ;  /* 0x000000ffff1c7224 */ /* 0x000fe400078e0028 */
[----:B------:R-:W-:Y:S02]  /*c1b0*/  IMAD.MOV.U32 R29, RZ, RZ, R42 ;  /* 0x000000ffff1d7224 */ /* 0x000fe400078e002a */
[----:B-1----:R-:W-:Y:S02]  /*c1c0*/  IMAD.MOV.U32 R30, RZ, RZ, R4 ;  /* 0x000000ffff1e7224 */ /* 0x002fe400078e0004 */
[----:B------:R-:W-:-:S07]  /*c1d0*/  IMAD.MOV.U32 R31, RZ, RZ, R6 ;  /* 0x000000ffff1f7224 */ /* 0x000fce00078e0006 */
[----:B------:R-:W-:Y:S01]  /*c1e0*/  HMMA.16816.F32 R32, R28, R20, R32 ;  /* 0x000000141c20723c */ /* 0x000fe20000001820 */
[----:B------:R-:W-:Y:S01]  /*c1f0*/  F2FP.F16.E4M3.UNPACK_B R20, R22 ;  /* 0x00000016ff14723e */ /* 0x000fe200020006ff */
[----:B------:R-:W-:Y:S01]  /*c200*/  IMAD.MOV.U32 R28, RZ, RZ, R8 ;  /* 0x000000ffff1c7224 */ /* 0x000fe200078e0008 */
[----:B------:R-:W-:Y:S01]  /*c210*/  F2FP.F16.E4M3.UNPACK_B R21, R23 ;  /* 0x00000017ff15723e */ /* 0x000fe200020006ff */
[----:B------:R-:W-:Y:S02]  /*c220*/  IMAD.MOV.U32 R29, RZ, RZ, R10 ;  /* 0x000000ffff1d7224 */ /* 0x000fe400078e000a */
[----:B------:R-:W-:Y:S02]  /*c230*/  IMAD.MOV.U32 R30, RZ, RZ, R24 ;  /* 0x000000ffff1e7224 */ /* 0x000fe400078e0018 */
[----:B------:R-:W-:Y:S01]  /*c240*/  IMAD.MOV.U32 R31, RZ, RZ, R26 ;  /* 0x000000ffff1f7224 */ /* 0x000fe200078e001a */
[----:B------:R-:W0:Y:S01]  /*c250*/  S2R R104, SR_TID.X ;  /* 0x0000000000687919 */ /* 0x000e220000002100 */
[----:B------:R-:W1:Y:S05]  /*c260*/  S2R R105, SR_TID.X ;  /* 0x0000000000697919 */ /* 0x000e6a0000002100 */
[-C--:B------:R-:W-:Y:S01]  /*c270*/  HMMA.16816.F32 R12, R28, R20.reuse, R12 ;  /* 0x000000141c0c723c */ /* 0x080fe2000000180c */
[----:B------:R-:W-:Y:S01]  /*c280*/  IMAD.MOV.U32 R30, RZ, RZ, R4 ;  /* 0x000000ffff1e7224 */ /* 0x000fe200078e0004 */
[C---:B--2---:R-:W-:Y:S01]  /*c290*/  LOP3.LUT R4, R110.reuse, 0x3, RZ, 0xc0, !PT ;  /* 0x000000036e047812 */ /* 0x044fe200078ec0ff */
[----:B------:R-:W-:Y:S01]  /*c2a0*/  IMAD.MOV.U32 R31, RZ, RZ, R6 ;  /* 0x000000ffff1f7224 */ /* 0x000fe200078e0006 */
[----:B------:R-:W-:Y:S01]  /*c2b0*/  LOP3.LUT R6, R110, 0xe0, RZ, 0xc0, !PT ;  /* 0x000000e06e067812 */ /* 0x000fe200078ec0ff */
[----:B------:R-:W-:Y:S01]  /*c2c0*/  IMAD.MOV.U32 R28, RZ, RZ, R40 ;  /* 0x000000ffff1c7224 */ /* 0x000fe200078e0028 */
[----:B------:R-:W2:Y:S01]  /*c2d0*/  S2R R102, SR_TID.X ;  /* 0x0000000000667919 */ /* 0x000ea20000002100 */
[----:B------:R-:W-:Y:S01]  /*c2e0*/  IMAD.MOV.U32 R29, RZ, RZ, R42 ;  /* 0x000000ffff1d7224 */ /* 0x000fe200078e002a */
[----:B------:R-:W3:Y:S01]  /*c2f0*/  S2R R103, SR_TID.X ;  /* 0x0000000000677919 */ /* 0x000ee20000002100 */
[----:B------:R-:W4:Y:S05]  /*c300*/  S2R R110, SR_CTAID.X ;  /* 0x00000000006e7919 */ /* 0x000f2a0000002500 */
[----:B------:R-:W-:Y:S01]  /*c310*/  HMMA.16816.F32 R16, R28, R20, R16 ;  /* 0x000000141c10723c */ /* 0x000fe20000001810 */
[----:B------:R-:W-:-:S02]  /*c320*/  IMAD.MOV.U32 R28, RZ, RZ, R9 ;  /* 0x000000ffff1c7224 */ /* 0x000fc400078e0009 */
[----:B------:R-:W-:Y:S01]  /*c330*/  IMAD.MOV.U32 R8, RZ, RZ, R9 ;  /* 0x000000ffff087224 */ /* 0x000fe200078e0009 */
[----:B------:R-:W-:Y:S01]  /*c340*/  F2FP.F16.E4M3.UNPACK_B R22, R22.H1 ;  /* 0x00000016ff16723e */ /* 0x000fe200030006ff */
[--C-:B------:R-:W-:Y:S01]  /*c350*/  IMAD.MOV.U32 R29, RZ, RZ, R11.reuse ;  /* 0x000000ffff1d7224 */ /* 0x100fe200078e000b */
[----:B------:R-:W-:Y:S01]  /*c360*/  F2FP.F16.E4M3.UNPACK_B R23, R23.H1 ;  /* 0x00000017ff17723e */ /* 0x000fe200030006ff */
[----:B------:R-:W-:Y:S02]  /*c370*/  IMAD.MOV.U32 R9, RZ, RZ, R11 ;  /* 0x000000ffff097224 */ /* 0x000fe400078e000b */
[----:B------:R-:W-:Y:S02]  /*c380*/  IMAD.MOV.U32 R10, RZ, RZ, R25 ;  /* 0x000000ffff0a7224 */ /* 0x000fe400078e0019 */
[----:B------:R-:W-:Y:S01]  /*c390*/  IMAD.MOV.U32 R11, RZ, RZ, R27 ;  /* 0x000000ffff0b7224 */ /* 0x000fe200078e001b */
[----:B------:R-:W-:Y:S01]  /*c3a0*/  F2FP.F16.E4M3.UNPACK_B R50, R50.H1 ;  /* 0x00000032ff32723e */ /* 0x000fe200030006ff */
[----:B------:R-:W-:Y:S01]  /*c3b0*/  IMAD.MOV.U32 R30, RZ, RZ, R25 ;  /* 0x000000ffff1e7224 */ /* 0x000fe200078e0019 */
[----:B------:R-:W-:Y:S01]  /*c3c0*/  F2FP.F16.E4M3.UNPACK_B R51, R51.H1 ;  /* 0x00000033ff33723e */ /* 0x000fe200030006ff */
[----:B------:R-:W-:-:S03]  /*c3d0*/  IMAD.MOV.U32 R31, RZ, RZ, R27 ;  /* 0x000000ffff1f7224 */ /* 0x000fc600078e001b */
[----:B------:R-:W-:Y:S01]  /*c3e0*/  HMMA.16816.F32 R8, R8, R22, R12 ;  /* 0x000000160808723c */ /* 0x000fe2000000180c */
[----:B------:R-:W-:Y:S02]  /*c3f0*/  IMAD.MOV.U32 R12, RZ, RZ, R41 ;  /* 0x000000ffff0c7224 */ /* 0x000fe400078e0029 */
[----:B------:R-:W-:Y:S02]  /*c400*/  IMAD.MOV.U32 R13, RZ, RZ, R43 ;  /* 0x000000ffff0d7224 */ /* 0x000fe400078e002b */
[----:B------:R-:W-:Y:S02]  /*c410*/  IMAD.MOV.U32 R14, RZ, RZ, R5 ;  /* 0x000000ffff0e7224 */ /* 0x000fe400078e0005 */
[----:B------:R-:W-:Y:S02]  /*c420*/  IMAD.MOV.U32 R15, RZ, RZ, R7 ;  /* 0x000000ffff0f7224 */ /* 0x000fe400078e0007 */
[----:B------:R-:W-:Y:S01]  /*c430*/  IMAD.SHL.U32 R4, R4, 0x2, RZ ;  /* 0x0000000204047824 */ /* 0x000fe200078e00ff */
[----:B------:R-:W-:Y:S01]  /*c440*/  HMMA.16816.F32 R80, R28, R50, R80 ;  /* 0x000000321c50723c */ /* 0x000fe20000001850 */
[----:B0-----:R-:W-:-:S03]  /*c450*/  SHF.R.U32.HI R104, RZ, 0x2, R104 ;  /* 0x00000002ff687819 */ /* 0x001fc60000011668 */
[----:B------:R-:W-:-:S04]  /*c460*/  LEA.HI R4, R6, R4, RZ, 0x1e ;  /* 0x0000000406047211 */ /* 0x000fc800078ff0ff */
[C---:B------:R-:W-:Y:S01]  /*c470*/  HMMA.16816.F32 R16, R12.reuse, R22, R16 ;  /* 0x000000160c10723c */ /* 0x040fe20000001810 */
[----:B-1----:R-:W-:Y:S01]  /*c480*/  SHF.R.U32.HI R105, RZ, 0x2, R105 ;  /* 0x00000002ff697819 */ /* 0x002fe20000011669 */
[----:B------:R-:W-:Y:S01]  /*c490*/  VIADD R4, R4, UR6 ;  /* 0x0000000604047c36 */ /* 0x000fe20008000000 */
[----:B--2---:R-:W-:Y:S01]  /*c4a0*/  SHF.R.U32.HI R102, RZ, 0x2, R102 ;  /* 0x00000002ff667819 */ /* 0x004fe20000011666 */
[----:B----4-:R-:W-:Y:S01]  /*c4b0*/  IMAD.SHL.U32 R110, R110, 0x20, RZ ;  /* 0x000000206e6e7824 */ /* 0x010fe200078e00ff */
[----:B---3--:R-:W-:Y:S02]  /*c4c0*/  SHF.R.U32.HI R103, RZ, 0x2, R103 ;  /* 0x00000002ff677819 */ /* 0x008fe40000011667 */
[----:B------:R-:W-:Y:S01]  /*c4d0*/  SGXT.U32 R104, R104, 0x3 ;  /* 0x000000036868781a */ /* 0x000fe20000000000 */
[----:B------:R-:W-:Y:S01]  /*c4e0*/  HMMA.16816.F32 R12, R12, R50, R32 ;  /* 0x000000320c0c723c */ /* 0x000fe20000001820 */
[----:B------:R-:W-:Y:S01]  /*c4f0*/  SGXT.U32 R105, R105, 0x3 ;  /* 0x000000036969781a */ /* 0x000fe20000000000 */
[----:B------:R-:W-:Y:S01]  /*c500*/  VIADD R6, R4, 0x40 ;  /* 0x0000004004067836 */ /* 0x000fe20000000000 */
[----:B------:R-:W-:-:S02]  /*c510*/  SGXT.U32 R102, R102, 0x3 ;  /* 0x000000036666781a */ /* 0x000fc40000000000 */
[----:B------:R-:W-:Y:S02]  /*c520*/  SGXT.U32 R103, R103, 0x3 ;  /* 0x000000036767781a */ /* 0x000fe40000000000 */
[----:B------:R-:W-:Y:S02]  /*c530*/  LOP3.LUT R105, R105, R110, RZ, 0xfc, !PT ;  /* 0x0000006e69697212 */ /* 0x000fe400078efcff */
[----:B------:R-:W-:Y:S01]  /*c540*/  LOP3.LUT R104, R110, 0x8, R104, 0xfe, !PT ;  /* 0x000000086e687812 */ /* 0x000fe200078efe68 */
[----:B------:R-:W-:Y:S01]  /*c550*/  FMUL R8, R8, UR15 ;  /* 0x0000000f08087c20 */ /* 0x000fe20008400000 */
[----:B------:R-:W-:Y:S01]  /*c560*/  LOP3.LUT R103, R110, 0x10, R103, 0xfe, !PT ;  /* 0x000000106e677812 */ /* 0x000fe200078efe67 */
[----:B------:R-:W-:Y:S01]  /*c570*/  FMUL R10, R10, UR15 ;  /* 0x0000000f0a0a7c20 */ /* 0x000fe20008400000 */
[----:B------:R-:W-:Y:S02]  /*c580*/  LOP3.LUT R102, R110, 0x18, R102, 0xfe, !PT ;  /* 0x000000186e667812 */ /* 0x000fe400078efe66 */
[----:B------:R-:W-:-:S02]  /*c590*/  ISETP.GE.AND P6, PT, R105, R6, PT ;  /* 0x000000066900720c */ /* 0x000fc40003fc6270 */
[-C--:B------:R-:W-:Y:S01]  /*c5a0*/  ISETP.GE.AND P5, PT, R104, R6.reuse, PT ;  /* 0x000000066800720c */ /* 0x080fe20003fa6270 */
[----:B------:R-:W-:Y:S01]  /*c5b0*/  FMUL R23, R80, UR15 ;  /* 0x0000000f50177c20 */ /* 0x000fe20008400000 */
[-C--:B------:R-:W-:Y:S01]  /*c5c0*/  ISETP.GE.AND P2, PT, R103, R6.reuse, PT ;  /* 0x000000066700720c */ /* 0x080fe20003f46270 */
[----:B------:R-:W-:Y:S01]  /*c5d0*/  FMUL R81, R81, UR15 ;  /* 0x0000000f51517c20 */ /* 0x000fe20008400000 */
[----:B------:R-:W-:Y:S01]  /*c5e0*/  ISETP.GE.AND P4, PT, R102, R6, PT ;  /* 0x000000066600720c */ /* 0x000fe20003f86270 */
[----:B------:R-:W-:Y:S01]  /*c5f0*/  FMUL R82, R82, UR15 ;  /* 0x0000000f52527c20 */ /* 0x000fe20008400000 */
[----:B------:R-:W-:Y:S01]  /*c600*/  FMUL R6, R16, UR15 ;  /* 0x0000000f10067c20 */ /* 0x000fe20008400000 */
[----:B------:R-:W-:Y:S01]  /*c610*/  FSEL R22, R8, -INF , P6 ;  /* 0xff80000008167808 */ /* 0x000fe20003000000 */
[----:B------:R-:W-:Y:S01]  /*c620*/  FMUL R5, R18, UR15 ;  /* 0x0000000f12057c20 */ /* 0x000fe20008400000 */
[----:B------:R-:W-:Y:S02]  /*c630*/  FSEL R10, R10, -INF , P5 ;  /* 0xff8000000a0a7808 */ /* 0x000fe40002800000 */
[----:B------:R-:W-:-:S02]  /*c640*/  ISETP.GE.AND P3, PT, R105, R4, PT ;  /* 0x000000046900720c */ /* 0x000fc40003f66270 */
[-C--:B------:R-:W-:Y:S02]  /*c650*/  ISETP.GT.AND P6, PT, R105, R4.reuse, PT ;  /* 0x000000046900720c */ /* 0x080fe40003fc4270 */
[----:B------:R-:W-:Y:S01]  /*c660*/  ISETP.GE.AND P5, PT, R104, R4, PT ;  /* 0x000000046800720c */ /* 0x000fe20003fa6270 */
[----:B------:R-:W-:Y:S01]  /*c670*/  VIADD R7, R4, 0x41 ;  /* 0x0000004104077836 */ /* 0x000fe20000000000 */
[----:B------:R-:W-:Y:S01]  /*c680*/  FSEL R6, R6, -INF , P2 ;  /* 0xff80000006067808 */ /* 0x000fe20001000000 */
[----:B------:R-:W-:Y:S01]  /*c690*/  FMUL R20, R12, UR15 ;  /* 0x0000000f0c147c20 */ /* 0x000fe20008400000 */
[----:B------:R-:W-:Y:S02]  /*c6a0*/  FSEL R5, R5, -INF , P4 ;  /* 0xff80000005057808 */ /* 0x000fe40002000000 */
[----:B------:R-:W-:Y:S02]  /*c6b0*/  FSEL R23, R23, -INF , P3 ;  /* 0xff80000017177808 */ /* 0x000fe40001800000 */
[----:B------:R-:W-:-:S02]  /*c6c0*/  FSEL R18, R81, -INF , P6 ;  /* 0xff80000051127808 */ /* 0x000fc40003000000 */
[----:B------:R-:W-:Y:S01]  /*c6d0*/  FSEL R16, R82, -INF , P5 ;  /* 0xff80000052107808 */ /* 0x000fe20002800000 */
[----:B------:R-:W-:Y:S01]  /*c6e0*/  FMUL R21, R83, UR15 ;  /* 0x0000000f53157c20 */ /* 0x000fe20008400000 */
[-C--:B------:R-:W-:Y:S01]  /*c6f0*/  ISETP.GT.AND P2, PT, R104, R4.reuse, PT ;  /* 0x000000046800720c */ /* 0x080fe20003f44270 */
[----:B------:R-:W-:Y:S01]  /*c700*/  FMUL R12, R13, UR15 ;  /* 0x0000000f0d0c7c20 */ /* 0x000fe20008400000 */
[CC--:B------:R-:W-:Y:S02]  /*c710*/  ISETP.GE.AND P4, PT, R103.reuse, R4.reuse, PT ;  /* 0x000000046700720c */ /* 0x0c0fe40003f86270 */
[-C--:B------:R-:W-:Y:S02]  /*c720*/  ISETP.GT.AND P3, PT, R103, R4.reuse, PT ;  /* 0x000000046700720c */ /* 0x080fe40003f64270 */
[CC--:B------:R-:W-:Y:S02]  /*c730*/  ISETP.GE.AND P6, PT, R102.reuse, R4.reuse, PT ;  /* 0x000000046600720c */ /* 0x0c0fe40003fc6270 */
[----:B------:R-:W-:Y:S01]  /*c740*/  ISETP.GT.AND P5, PT, R102, R4, PT ;  /* 0x000000046600720c */ /* 0x000fe20003fa4270 */
[----:B------:R-:W-:Y:S01]  /*c750*/  FMUL R4, R14, UR15 ;  /* 0x0000000f0e047c20 */ /* 0x000fe20008400000 */
[----:B------:R-:W-:Y:S01]  /*c760*/  FMUL R8, R15, UR15 ;  /* 0x0000000f0f087c20 */ /* 0x000fe20008400000 */
[----:B------:R-:W-:Y:S01]  /*c770*/  FSEL R21, R21, -INF , P2 ;  /* 0xff80000015157808 */ /* 0x000fe20001000000 */
[----:B------:R-:W-:Y:S01]  /*c780*/  FMUL R9, R9, UR15 ;  /* 0x0000000f09097c20 */ /* 0x000fe20008400000 */
[----:B------:R-:W-:Y:S01]  /*c790*/  FSEL R20, R20, -INF , P4 ;  /* 0xff80000014147808 */ /* 0x000fe20002000000 */
[----:B------:R-:W-:Y:S01]  /*c7a0*/  FMUL R17, R17, UR15 ;  /* 0x0000000f11117c20 */ /* 0x000fe20008400000 */
[----:B------:R-:W-:-:S02]  /*c7b0*/  FSEL R12, R12, -INF , P3 ;  /* 0xff8000000c0c7808 */ /* 0x000fc40001800000 */
[----:B------:R-:W-:Y:S01]  /*c7c0*/  FSEL R4, R4, -INF , P6 ;  /* 0xff80000004047808 */ /* 0x000fe20003000000 */
[----:B------:R-:W-:Y:S01]  /*c7d0*/  FMUL R11, R11, UR15 ;  /* 0x0000000f0b0b7c20 */ /* 0x000fe20008400000 */
[-C--:B------:R-:W-:Y:S02]  /*c7e0*/  ISETP.GE.AND P2, PT, R105, R7.reuse, PT ;  /* 0x000000076900720c */ /* 0x080fe40003f46270 */
[-C--:B------:R-:W-:Y:S02]  /*c7f0*/  ISETP.GE.AND P4, PT, R104, R7.reuse, PT ;  /* 0x000000076800720c */ /* 0x080fe40003f86270 */
[-C--:B------:R-:W-:Y:S01]  /*c800*/  ISETP.GE.AND P3, PT, R103, R7.reuse, PT ;  /* 0x000000076700720c */ /* 0x080fe20003f66270 */
[----:B------:R-:W-:Y:S01]  /*c810*/  BAR.SYNC.DEFER_BLOCKING 0x0 ;  /* 0x0000000000007b1d */ /* 0x000fe20000010000 */
[----:B------:R-:W-:Y:S01]  /*c820*/  ISETP.GE.AND P6, PT, R102, R7, PT ;  /* 0x000000076600720c */ /* 0x000fe20003fc6270 */
[----:B------:R-:W-:Y:S01]  /*c830*/  FMUL R7, R19, UR15 ;  /* 0x0000000f13077c20 */ /* 0x000fe20008400000 */
[----:B------:R-:W-:-:S02]  /*c840*/  FSEL R8, R8, -INF , P5 ;  /* 0xff80000008087808 */ /* 0x000fc40002800000 */
[----:B------:R-:W-:Y:S02]  /*c850*/  FSEL R15, R9, -INF , P2 ;  /* 0xff800000090f7808 */ /* 0x000fe40001000000 */
[----:B------:R-:W-:Y:S02]  /*c860*/  FSEL R9, R17, -INF , P3 ;  /* 0xff80000011097808 */ /* 0x000fe40001800000 */
[----:B------:R-:W-:Y:S02]  /*c870*/  FSEL R11, R11, -INF , P4 ;  /* 0xff8000000b0b7808 */ /* 0x000fe40002000000 */
[----:B------:R-:W-:Y:S02]  /*c880*/  FSEL R7, R7, -INF , P6 ;  /* 0xff80000007077808 */ /* 0x000fe40003000000 */
[----:B------:R-:W-:Y:S02]  /*c890*/  FMNMX3 R26, R23, R18, R22, !PT ;  /* 0x00000012171a7276 */ /* 0x000fe40007800016 */
[----:B------:R-:W-:-:S02]  /*c8a0*/  FMNMX3 R24, R16, R21, R10, !PT ;  /* 0x0000001510187276 */ /* 0x000fc4000780000a */
[----:B------:R-:W-:Y:S02]  /*c8b0*/  FMNMX3 R19, R20, R12, R6, !PT ;  /* 0x0000000c14137276 */ /* 0x000fe40007800006 */
[----:B------:R-:W-:Y:S02]  /*c8c0*/  FMNMX3 R17, R4, R8, R5, !PT ;  /* 0x0000000804117276 */ /* 0x000fe40007800005 */
[----:B------:R-:W-:Y:S02]  /*c8d0*/  FMNMX R26, R15, R26, !PT ;  /* 0x0000001a0f1a7209 */ /* 0x000fe40007800000 */
[----:B------:R-:W-:Y:S02]  /*c8e0*/  FMNMX R24, R11, R24, !PT ;  /* 0x000000180b187209 */ /* 0x000fe40007800000 */
[----:B------:R-:W-:Y:S02]  /*c8f0*/  FMNMX R19, R9, R19, !PT ;  /* 0x0000001309137209 */ /* 0x000fe40007800000 */
[----:B------:R-:W-:Y:S01]  /*c900*/  FMNMX R17, R7, R17, !PT ;  /* 0x0000001107117209 */ /* 0x000fe20007800000 */
[----:B------:R-:W0:Y:S04]  /*c910*/  SHFL.BFLY PT, R27, R26, 0x2, 0x1f ;  /* 0x0c401f001a1b7f89 */ /* 0x000e2800000e0000 */
[----:B------:R-:W1:Y:S04]  /*c920*/  SHFL.BFLY PT, R25, R24, 0x2, 0x1f ;  /* 0x0c401f0018197f89 */ /* 0x000e6800000e0000 */
[----:B------:R-:W2:Y:S04]  /*c930*/  SHFL.BFLY PT, R13, R19, 0x2, 0x1f ;  /* 0x0c401f00130d7f89 */ /* 0x000ea800000e0000 */
[----:B------:R-:W3:Y:S01]  /*c940*/  SHFL.BFLY PT, R14, R17, 0x2, 0x1f ;  /* 0x0c401f00110e7f89 */ /* 0x000ee200000e0000 */
[----:B0-----:R-:W-:-:S02]  /*c950*/  FMNMX R27, R26, R27, !PT ;  /* 0x0000001b1a1b7209 */ /* 0x001fc40007800000 */
[----:B-1----:R-:W-:Y:S02]  /*c960*/  FMNMX R25, R24, R25, !PT ;  /* 0x0000001918197209 */ /* 0x002fe40007800000 */
[----:B--2---:R-:W-:Y:S02]  /*c970*/  FMNMX R13, R19, R13, !PT ;  /* 0x0000000d130d7209 */ /* 0x004fe40007800000 */
[----:B---3--:R-:W-:Y:S01]  /*c980*/  FMNMX R14, R17, R14, !PT ;  /* 0x0000000e110e7209 */ /* 0x008fe20007800000 */
[----:B------:R-:W0:Y:S04]  /*c990*/  SHFL.BFLY PT, R19, R25, 0x1, 0x1f ;  /* 0x0c201f0019137f89 */ /* 0x000e2800000e0000 */
[----:B------:R-:W1:Y:S04]  /*c9a0*/  SHFL.BFLY PT, R17, R27, 0x1, 0x1f ;  /* 0x0c201f001b117f89 */ /* 0x000e6800000e0000 */
[----:B------:R-:W2:Y:S04]  /*c9b0*/  SHFL.BFLY PT, R24, R13, 0x1, 0x1f ;  /* 0x0c201f000d187f89 */ /* 0x000ea800000e0000 */
[----:B------:R-:W3:Y:S01]  /*c9c0*/  SHFL.BFLY PT, R26, R14, 0x1, 0x1f ;  /* 0x0c201f000e1a7f89 */ /* 0x000ee200000e0000 */
[----:B------:R-:W-:Y:S01]  /*c9d0*/  BSSY.RECONVERGENT B0, `(.L_x_1) ;  /* 0x000000a000007945 */ /* 0x000fe20003800200 */
[----:B0-----:R-:W-:-:S02]  /*c9e0*/  FMNMX R19, R25, R19, !PT ;  /* 0x0000001319137209 */ /* 0x001fc40007800000 */
[----:B-1----:R-:W-:Y:S02]  /*c9f0*/  FMNMX R17, R27, R17, !PT ;  /* 0x000000111b117209 */ /* 0x002fe40007800000 */
[----:B--2---:R-:W-:Y:S02]  /*ca00*/  FMNMX R24, R13, R24, !PT ;  /* 0x000000180d187209 */ /* 0x004fe40007800000 */
[----:B---3--:R-:W-:Y:S01]  /*ca10*/  FMNMX R26, R14, R26, !PT ;  /* 0x0000001a0e1a7209 */ /* 0x008fe20007800000 */
[----:B------:R-:W-:Y:S06]  /*ca20*/  @P0 BRA `(.L_x_2) ;  /* 0x0000000000100947 */ /* 0x000fec0003800000 */
[----:B------:R-:W2:Y:S04]  /*ca30*/  LDL R29, [R1+0xbc] ;  /* 0x0000bc00011d7983 */ /* 0x000ea80000100800 */
[----:B------:R-:W3:Y:S04]  /*ca40*/  LDL R28, [R1+0xb8] ;  /* 0x0000b800011c7983 */ /* 0x000ee80000100800 */
[----:B--2---:R0:W-:Y:S04]  /*ca50*/  STS [R29], R17 ;  /* 0x000000111d007388 */ /* 0x0041e80000000800 */
[----:B---3--:R0:W-:Y:S02]  /*ca60*/  STS [R28], R19 ;  /* 0x000000131c007388 */ /* 0x0081e40000000800 */
.L_x_2:
[----:B------:R-:W-:Y:S05]  /*ca70*/  BSYNC.RECONVERGENT B0 ;  /* 0x0000000000007941 */ /* 0x000fea0003800200 */
.L_x_1:
[----:B------:R-:W-:Y:S04]  /*ca80*/  BSSY.RECONVERGENT B0, `(.L_x_3) ;  /* 0x0000006000007945 */ /* 0x000fe80003800200 */
[----:B------:R-:W-:Y:S05]  /*ca90*/  @P0 BRA `(.L_x_4) ;  /* 0x0000000000100947 */ /* 0x000fea0003800000 */
[----:B------:R-:W2:Y:S04]  /*caa0*/  LDL R14, [R1+0xb4] ;  /* 0x0000b400010e7983 */ /* 0x000ea80000100800 */
[----:B------:R-:W3:Y:S04]  /*cab0*/  LDL R13, [R1+0xb0] ;  /* 0x0000b000010d7983 */ /* 0x000ee80000100800 */
[----:B--2---:R1:W-:Y:S04]  /*cac0*/  STS [R14], R24 ;  /* 0x000000180e007388 */ /* 0x0043e80000000800 */
[----:B---3--:R1:W-:Y:S02]  /*cad0*/  @!P0 STS [R13], R26 ;  /* 0x0000001a0d008388 */ /* 0x0083e40000000800 */
.L_x_4:
[----:B------:R-:W-:Y:S05]  /*cae0*/  BSYNC.RECONVERGENT B0 ;  /* 0x0000000000007941 */ /* 0x000fea0003800200 */
.L_x_3:
[----:B-1----:R-:W2:Y:S04]  /*caf0*/  LDL R24, [R1+0xa8] ;  /* 0x0000a80001187983 */ /* 0x002ea80000100800 */
[----:B0-----:R-:W3:Y:S04]  /*cb00*/  LDL R19, [R1+0xa4] ;  /* 0x0000a40001137983 */ /* 0x001ee80000100800 */
[----:B------:R-:W4:Y:S04]  /*cb10*/  LDL R17, [R1+0xa0] ;  /* 0x0000a00001117983 */ /* 0x000f280000100800 */
[----:B------:R-:W4:Y:S04]  /*cb20*/  LDL.LU R32, [R1+0x54] ;  /* 0x0000540001207983 */ /* 0x000f280000300800 */
[----:B------:R-:W4:Y:S04]  /*cb30*/  LDL.LU R29, [R1+0x50] ;  /* 0x00005000011d7983 */ /* 0x000f280000300800 */
[----:B------:R-:W4:Y:S04]  /*cb40*/  LDL.LU R30, [R1+0x58] ;  /* 0x00005800011e7983 */ /* 0x000f280000300800 */
[----:B------:R-:W4:Y:S01]  /*cb50*/  LDL.LU R31, [R1+0x5c] ;  /* 0x00005c00011f7983 */ /* 0x000f220000300800 */
[----:B------:R-:W0:Y:S01]  /*cb60*/  S2R R41, SR_TID.X ;  /* 0x0000000000297919 */ /* 0x000e220000002100 */
[----:B------:R-:W-:Y:S06]  /*cb70*/  BAR.SYNC.DEFER_BLOCKING 0x0 ;  /* 0x0000000000007b1d */ /* 0x000fec0000010000 */
[----:B------:R-:W1:Y:S01]  /*cb80*/  S2R R25, SR_TID.X ;  /* 0x0000000000197919 */ /* 0x000e620000002100 */
[----:B0-----:R-:W-:-:S04]  /*cb90*/  LOP3.LUT R41, R41, 0xff, RZ, 0xc0, !PT ;  /* 0x000000ff29297812 */ /* 0x001fc800078ec0ff */
[----:B------:R-:W-:-:S05]  /*cba0*/  LEA R41, R41, UR7, 0x2 ;  /* 0x0000000729297c11 */ /* 0x000fca000f8e10ff */
[----:B------:R-:W0:Y:S01]  /*cbb0*/  LDS R13, [R41] ;  /* 0x00000000290d7984 */ /* 0x000e220000000800 */
[----:B-1----:R-:W-:-:S04]  /*cbc0*/  LOP3.LUT R25, R25, 0x1c, RZ, 0xc0, !PT ;  /* 0x0000001c19197812 */ /* 0x002fc800078ec0ff */
[----:B------:R-:W-:Y:S01]  /*cbd0*/  LEA R25, R25, UR7, 0x3 ;  /* 0x0000000719197c11 */ /* 0x000fe2000f8e18ff */
[----:B0-----:R-:W0:Y:S02]  /*cbe0*/  SHFL.BFLY PT, R14, R13, 0x4, 0x1f ;  /* 0x0c801f000d0e7f89 */ /* 0x001e2400000e0000 */
[----:B0-----:R-:W-:-:S05]  /*cbf0*/  FMNMX R14, R13, R14, !PT ;  /* 0x0000000e0d0e7209 */ /* 0x001fca0007800000 */
[----:B------:R-:W0:Y:S02]  /*cc00*/  SHFL.BFLY PT, R13, R14, 0x2, 0x1f ;  /* 0x0c401f000e0d7f89 */ /* 0x000e2400000e0000 */
[----:B0-----:R-:W-:-:S05]  /*cc10*/  FMNMX R13, R14, R13, !PT ;  /* 0x0000000d0e0d7209 */ /* 0x001fca0007800000 */
[----:B------:R-:W0:Y:S02]  /*cc20*/  SHFL.BFLY PT, R14, R13, 0x1, 0x1f ;  /* 0x0c201f000d0e7f89 */ /* 0x000e2400000e0000 */
[----:B0-----:R-:W-:-:S05]  /*cc30*/  FMNMX R14, R13, R14, !PT ;  /* 0x0000000e0d0e7209 */ /* 0x001fca0007800000 */
[----:B------:R-:W-:Y:S01]  /*cc40*/  @!P1 STS [R41], R14 ;  /* 0x0000000e29009388 */ /* 0x000fe20000000800 */
[----:B------:R-:W-:Y:S06]  /*cc50*/  BAR.SYNC.DEFER_BLOCKING 0x0 ;  /* 0x0000000000007b1d */ /* 0x000fec0000010000 */
[----:B------:R-:W0:Y:S04]  /*cc60*/  LDS R101, [R25] ;  /* 0x0000000019657984 */ /* 0x000e280000000800 */
[----:B--2---:R-:W1:Y:S04]  /*cc70*/  LDS R100, [R24] ;  /* 0x0000000018647984 */ /* 0x004e680000000800 */
[----:B---3--:R-:W2:Y:S04]  /*cc80*/  LDS R95, [R19] ;  /* 0x00000000135f7984 */ /* 0x008ea80000000800 */
[----:B----4-:R3:W4:Y:S01]  /*cc90*/  LDS R94, [R17] ;  /* 0x00000000115e7984 */ /* 0x0107220000000800 */
[----:B0-----:R-:W-:-:S05]  /*cca0*/  FMNMX R101, R101, R32, !PT ;  /* 0x0000002065657209 */ /* 0x001fca0007800000 */
[--C-:B---3--:R-:W-:Y:S01]  /*ccb0*/  FADD R17, R15, -R101.reuse ;  /* 0x800000650f117221 */ /* 0x108fe20000000000 */
[--C-:B------:R-:W-:Y:S01]  /*ccc0*/  FADD R18, R18, -R101.reuse ;  /* 0x8000006512127221 */ /* 0x100fe20000000000 */
[--C-:B------:R-:W-:Y:S02]  /*ccd0*/  FADD R13, R23, -R101.reuse ;  /* 0x80000065170d7221 */ /* 0x100fe40000000000 */
[----:B------:R-:W-:Y:S01]  /*cce0*/  FMUL R17, R17, 1.4426950216293334961 ;  /* 0x3fb8aa3b11117820 */ /* 0x000fe20000400000 */
[----:B------:R-:W-:Y:S01]  /*ccf0*/  FMUL R14, R18, 1.4426950216293334961 ;  /* 0x3fb8aa3b120e7820 */ /* 0x000fe20000400000 */
[----:B------:R-:W-:Y:S02]  /*cd00*/  FMUL R13, R13, 1.4426950216293334961 ;  /* 0x3fb8aa3b0d0d7820 */ /* 0x000fe40000400000 */
[----:B------:R0:W-:Y:S01]  /*cd10*/  MUFU.EX2 R18, R17 ;  /* 0x0000001100127308 */ /* 0x0001e20000000800 */
[----:B------:R-:W-:Y:S01]  /*cd20*/  FADD R22, R22, -R101 ;  /* 0x8000006516167221 */ /* 0x000fe20000000000 */
[----:B-1----:R-:W-:-:S02]  /*cd30*/  FMNMX R100, R100, R29, !PT ;  /* 0x0000001d64647209 */ /* 0x002fc40007800000 */
[----:B--2---:R-:W-:-:S03]  /*cd40*/  FMNMX R95, R95, R30, !PT ;  /* 0x0000001e5f5f7209 */ /* 0x004fc60007800000 */
[--C-:B------:R-:W-:Y:S01]  /*cd50*/  FADD R16, R16, -R100.reuse ;  /* 0x8000006410107221 */ /* 0x100fe20000000000 */
[--C-:B------:R-:W-:Y:S01]  /*cd60*/  FADD R21, R21, -R100.reuse ;  /* 0x8000006415157221 */ /* 0x100fe20000000000 */
[--C-:B------:R-:W-:Y:S01]  /*cd70*/  FADD R11, R11, -R100.reuse ;  /* 0x800000640b0b7221 */ /* 0x100fe20000000000 */
[----:B----4-:R-:W-:Y:S01]  /*cd80*/  FMNMX R94, R94, R31, !PT ;  /* 0x0000001f5e5e7209 */ /* 0x010fe20007800000 */
[----:B------:R-:W-:Y:S01]  /*cd90*/  FMUL R16, R16, 1.4426950216293334961 ;  /* 0x3fb8aa3b10107820 */ /* 0x000fe20000400000 */
[----:B0-----:R-:W-:Y:S01]  /*cda0*/  FMUL R17, R21, 1.4426950216293334961 ;  /* 0x3fb8aa3b15117820 */ /* 0x001fe20000400000 */
[----:B------:R-:W-:Y:S01]  /*cdb0*/  FADD R10, R10, -R100 ;  /* 0x800000640a0a7221 */ /* 0x000fe20000000000 */
[--C-:B------:R-:W-:Y:S01]  /*cdc0*/  FADD R9, R9, -R95.reuse ;  /* 0x8000005f09097221 */ /* 0x100fe20000000000 */
[----:B------:R-:W-:Y:S01]  /*cdd0*/  FMUL R11, R11, 1.4426950216293334961 ;  /* 0x3fb8aa3b0b0b7820 */ /* 0x000fe20000400000 */
[--C-:B------:R-:W-:Y:S01]  /*cde0*/  FADD R4, R4, -R94.reuse ;  /* 0x8000005e04047221 */ /* 0x100fe20000000000 */
[----:B------:R-:W-:Y:S01]  /*cdf0*/  FMUL R10, R10, 1.4426950216293334961 ;  /* 0x3fb8aa3b0a0a7820 */ /* 0x000fe20000400000 */
[--C-:B------:R-:W-:Y:S01]  /*ce00*/  FADD R8, R8, -R94.reuse ;  /* 0x8000005e08087221 */ /* 0x100fe20000000000 */
[----:B------:R-:W-:Y:S01]  /*ce10*/  FMUL R22, R22, 1.4426950216293334961 ;  /* 0x3fb8aa3b16167820 */ /* 0x000fe20000400000 */
[----:B------:R-:W-:Y:S01]  /*ce20*/  MUFU.EX2 R13, R13 ;  /* 0x0000000d000d7308 */ /* 0x000fe20000000800 */
[----:B------:R-:W-:Y:S01]  /*ce30*/  FADD R20, R20, -R95 ;  /* 0x8000005f14147221 */ /* 0x000fe20000000000 */
[----:B------:R-:W-:Y:S01]  /*ce40*/  FMUL R9, R9, 1.4426950216293334961 ;  /* 0x3fb8aa3b09097820 */ /* 0x000fe20000400000 */
[----:B------:R-:W-:Y:S01]  /*ce50*/  FMUL R4, R4, 1.4426950216293334961 ;  /* 0x3fb8aa3b04047820 */ /* 0x000fe20000400000 */
[----:B------:R-:W-:Y:S01]  /*ce60*/  FMUL R8, R8, 1.4426950216293334961 ;  /* 0x3fb8aa3b08087820 */ /* 0x000fe20000400000 */
[----:B------:R-:W-:-:S03]  /*ce70*/  FADD R5, R5, -R94 ;  /* 0x8000005e05057221 */ /* 0x000fc60000000000 */
[----:B------:R-:W0:Y:S01]  /*ce80*/  MUFU.EX2 R14, R14 ;  /* 0x0000000e000e7308 */ /* 0x000e220000000800 */
[----:B------:R-:W-:Y:S01]  /*ce90*/  FMUL R20, R20, 1.4426950216293334961 ;  /* 0x3fb8aa3b14147820 */ /* 0x000fe20000400000 */
[----:B------:R-:W-:-:S06]  /*cea0*/  FADD R6, R6, -R95 ;  /* 0x8000005f06067221 */ /* 0x000fcc0000000000 */
[----:B------:R-:W-:Y:S01]  /*ceb0*/  MUFU.EX2 R16, R16 ;  /* 0x0000001000107308 */ /* 0x000fe20000000800 */
[----:B------:R-:W-:Y:S01]  /*cec0*/  FMUL R5, R5, 1.4426950216293334961 ;  /* 0x3fb8aa3b05057820 */ /* 0x000fe20000400000 */
[----:B------:R-:W-:-:S06]  /*ced0*/  FADD R7, R7, -R94 ;  /* 0x8000005e07077221 */ /* 0x000fcc0000000000 */
[----:B------:R-:W-:Y:S08]  /*cee0*/  MUFU.EX2 R17, R17 ;  /* 0x0000001100117308 */ /* 0x000ff00000000800 */
[----:B------:R1:W-:Y:S01]  /*cef0*/  MUFU.EX2 R19, R11 ;  /* 0x0000000b00137308 */ /* 0x0003e20000000800 */
[----:B------:R-:W-:Y:S01]  /*cf00*/  FMUL R6, R6, 1.4426950216293334961 ;  /* 0x3fb8aa3b06067820 */ /* 0x000fe20000400000 */
[----:B-1----:R-:W-:-:S06]  /*cf10*/  FADD R11, R12, -R95 ;  /* 0x8000005f0c0b7221 */ /* 0x002fcc0000000000 */
[----:B------:R-:W1:Y:S01]  /*cf20*/  MUFU.EX2 R15, R22 ;  /* 0x00000016000f7308 */ /* 0x000e620000000800 */
[----:B------:R-:W-:-:S07]  /*cf30*/  FMUL R11, R11, 1.4426950216293334961 ;  /* 0x3fb8aa3b0b0b7820 */ /* 0x000fce0000400000 */
[----:B------:R-:W-:Y:S01]  /*cf40*/  MUFU.EX2 R10, R10 ;  /* 0x0000000a000a7308 */ /* 0x000fe20000000800 */
[----:B------:R-:W-:-:S07]  /*cf50*/  FMUL R7, R7, 1.4426950216293334961 ;  /* 0x3fb8aa3b07077820 */ /* 0x000fce0000400000 */
[----:B------:R-:W-:Y:S08]  /*cf60*/  MUFU.EX2 R22, R9 ;  /* 0x0000000900167308 */ /* 0x000ff00000000800 */
[----:B------:R-:W-:Y:S08]  /*cf70*/  MUFU.EX2 R9, R4 ;  /* 0x0000000400097308 */ /* 0x000ff00000000800 */
[----:B------:R-:W2:Y:S08]  /*cf80*/  MUFU.EX2 R21, R8 ;  /* 0x0000000800157308 */ /* 0x000eb00000000800 */
[----:B------:R-:W-:Y:S01]  /*cf90*/  MUFU.EX2 R12, R20 ;  /* 0x00000014000c7308 */ /* 0x000fe20000000800 */
[----:B0-----:R-:W-:-:S07]  /*cfa0*/  FADD R28, R13, R14 ;  /* 0x0000000e0d1c7221 */ /* 0x001fce0000000000 */
[----:B------:R-:W0:Y:S08]  /*cfb0*/  MUFU.EX2 R20, R11 ;  /* 0x0000000b00147308 */ /* 0x000e300000000800 */
[----:B------:R2:W3:Y:S01]  /*cfc0*/  MUFU.EX2 R8, R5 ;  /* 0x0000000500087308 */ /* 0x0004e20000000800 */
[----:B-1----:R-:W-:-:S07]  /*cfd0*/  FADD R28, R15, R28 ;  /* 0x0000001c0f1c7221 */ /* 0x002fce0000000000 */
[----:B------:R-:W1:Y:S08]  /*cfe0*/  MUFU.EX2 R11, R6 ;  /* 0x00000006000b7308 */ /* 0x000e700000000800 */
[----:B------:R4:W1:Y:S01]  /*cff0*/  MUFU.EX2 R23, R7 ;  /* 0x0000000700177308 */ /* 0x0008620000000800 */
[----:B--2---:R-:W-:Y:S01]  /*d000*/  FADD R5, R9, R21 ;  /* 0x0000001509057221 */ /* 0x004fe20000000000 */
[----:B----4-:R-:W-:-:S04]  /*d010*/  FADD R7, R16, R17 ;  /* 0x0000001110077221 */ /* 0x010fc80000000000 */
[----:B------:R-:W-:Y:S01]  /*d020*/  FADD R7, R10, R7 ;  /* 0x000000070a077221 */ /* 0x000fe20000000000 */
[----:B------:R-:W-:Y:S01]  /*d030*/  FADD R28, R18, R28 ;  /* 0x0000001c121c7221 */ /* 0x000fe20000000000 */
[----:B0-----:R-:W-:Y:S02]  /*d040*/  FADD R4, R12, R20 ;  /* 0x000000140c047221 */ /* 0x001fe40000000000 */
[----:B------:R-:W-:Y:S01]  /*d050*/  FADD R7, R19, R7 ;  /* 0x0000000713077221 */ /* 0x000fe20000000000 */
[----:B---3--:R-:W-:Y:S01]  /*d060*/  FADD R5, R8, R5 ;  /* 0x0000000508057221 */ /* 0x008fe20000000000 */
[----:B------:R-:W0:Y:S01]  /*d070*/  SHFL.BFLY PT, R26, R28, 0x2, 0x1f ;  /* 0x0c401f001c1a7f89 */ /* 0x000e2200000e0000 */
[----:B-1----:R-:W-:Y:S02]  /*d080*/  FADD R4, R11, R4 ;  /* 0x000000040b047221 */ /* 0x002fe40000000000 */
[----:B------:R-:W-:Y:S01]  /*d090*/  FADD R5, R23, R5 ;  /* 0x0000000517057221 */ /* 0x000fe20000000000 */
[----:B------:R-:W1:Y:S01]  /*d0a0*/  SHFL.BFLY PT, R27, R7, 0x2, 0x1f ;  /* 0x0c401f00071b7f89 */ /* 0x000e6200000e0000 */
[----:B------:R-:W-:-:S03]  /*d0b0*/  FADD R4, R22, R4 ;  /* 0x0000000416047221 */ /* 0x000fc60000000000 */
[----:B------:R-:W2:Y:S04]  /*d0c0*/  SHFL.BFLY PT, R25, R5, 0x2, 0x1f ;  /* 0x0c401f0005197f89 */ /* 0x000ea800000e0000 */
[----:B------:R-:W3:Y:S01]  /*d0d0*/  SHFL.BFLY PT, R24, R4, 0x2, 0x1f ;  /* 0x0c401f0004187f89 */ /* 0x000ee200000e0000 */
[----:B------:R-:W-:-:S04]  /*d0e0*/  FADD R29, -R100, R29 ;  /* 0x0000001d641d7221 */ /* 0x000fc80000000100 */
[----:B------:R-:W-:Y:S01]  /*d0f0*/  FMUL R29, R29, 1.4426950216293334961 ;  /* 0x3fb8aa3b1d1d7820 */ /* 0x000fe20000400000 */
[----:B0-----:R-:W-:Y:S01]  /*d100*/  FADD R26, R28, R26 ;  /* 0x0000001a1c1a7221 */ /* 0x001fe20000000000 */
[----:B-1----:R-:W-:-:S04]  /*d110*/  FADD R27, R7, R27 ;  /* 0x0000001b071b7221 */ /* 0x002fc80000000000 */
[----:B------:R-:W0:Y:S01]  /*d120*/  SHFL.BFLY PT, R28, R26, 0x1, 0x1f ;  /* 0x0c201f001a1c7f89 */ /* 0x000e2200000e0000 */
[----:B------:R1:W4:Y:S01]  /*d130*/  MUFU.EX2 R7, R29 ;  /* 0x0000001d00077308 */ /* 0x0003220000000800 */
[----:B------:R-:W-:Y:S01]  /*d140*/  FADD R6, -R101, R32 ;  /* 0x0000002065067221 */ /* 0x000fe20000000100 */
[----:B--2---:R-:W-:Y:S01]  /*d150*/  FADD R25, R5, R25 ;  /* 0x0000001905197221 */ /* 0x004fe20000000000 */
[----:B------:R-:W-:Y:S01]  /*d160*/  FADD R30, -R95, R30 ;  /* 0x0000001e5f1e7221 */ /* 0x000fe20000000100 */
[----:B------:R-:W-:Y:S01]  /*d170*/  FADD R5, -R94, R31 ;  /* 0x0000001f5e057221 */ /* 0x000fe20000000100 */
[----:B-1----:R-:W1:Y:S01]  /*d180*/  SHFL.BFLY PT, R29, R27, 0x1, 0x1f ;  /* 0x0c201f001b1d7f89 */ /* 0x002e6200000e0000 */
[----:B---3--:R-:W-:Y:S01]  /*d190*/  FADD R24, R4, R24 ;  /* 0x0000001804187221 */ /* 0x008fe20000000000 */
[----:B------:R-:W-:Y:S01]  /*d1a0*/  FMUL R6, R6, 1.4426950216293334961 ;  /* 0x3fb8aa3b06067820 */ /* 0x000fe20000400000 */
[----:B------:R-:W-:Y:S01]  /*d1b0*/  FMUL R4, R30, 1.4426950216293334961 ;  /* 0x3fb8aa3b1e047820 */ /* 0x000fe20000400000 */
[----:B------:R-:W-:-:S04]  /*d1c0*/  FMUL R5, R5, 1.4426950216293334961 ;  /* 0x3fb8aa3b05057820 */ /* 0x000fc80000400000 */
[----:B------:R-:W2:Y:S08]  /*d1d0*/  MUFU.EX2 R6, R6 ;  /* 0x0000000600067308 */ /* 0x000eb00000000800 */
[----:B------:R-:W3:Y:S08]  /*d1e0*/  MUFU.EX2 R4, R4 ;  /* 0x0000000400047308 */ /* 0x000ef00000000800 */
[----:B------:R-:W2:Y:S01]  /*d1f0*/  MUFU.EX2 R5, R5 ;  /* 0x0000000500057308 */ /* 0x000ea20000000800 */
[----:B------:R2:W2:Y:S01]  /*d200*/  SHFL.BFLY PT, R30, R24, 0x1, 0x1f ;  /* 0x0c201f00181e7f89 */ /* 0x0004a200000e0000 */
[----:B------:R-:W-:Y:S03]  /*d210*/  BSSY.RECONVERGENT B0, `(.L_x_5) ;  /* 0x000000a000007945 */ /* 0x000fe60003800200 */
[----:B------:R2:W2:Y:S01]  /*d220*/  SHFL.BFLY PT, R31, R25, 0x1, 0x1f ;  /* 0x0c201f00191f7f89 */ /* 0x0004a200000e0000 */
[----:B0-----:R-:W-:Y:S01]  /*d230*/  FADD R28, R26, R28 ;  /* 0x0000001c1a1c7221 */ /* 0x001fe20000000000 */
[----:B-1----:R-:W-:Y:S01]  /*d240*/  FADD R29, R27, R29 ;  /* 0x0000001d1b1d7221 */ /* 0x002fe20000000000 */
[----:B------:R-:W-:Y:S06]  /*d250*/  BAR.SYNC.DEFER_BLOCKING 0x0 ;  /* 0x0000000000007b1d */ /* 0x000fec0000010000 */
[----:B---34-:R-:W-:Y:S05]  /*d260*/  @P0 BRA `(.L_x_6) ;  /* 0x0000000000100947 */ /* 0x018fea0003800000 */
[----:B------:R-:W3:Y:S04]  /*d270*/  LDL R33, [R1+0xbc] ;  /* 0x0000bc0001217983 */ /* 0x000ee80000100800 */
[----:B------:R-:W4:Y:S04]  /*d280*/  LDL R32, [R1+0xb8] ;  /* 0x0000b80001207983 */ /* 0x000f280000100800 */
[----:B---3--:R0:W-:Y:S04]  /*d290*/  STS [R33], R28 ;  /* 0x0000001c21007388 */ /* 0x0081e80000000800 */
[----:B----4-:R0:W-:Y:S02]  /*d2a0*/  STS [R32], R29 ;  /* 0x0000001d20007388 */ /* 0x0101e40000000800 */
.L_x_6:
[----:B------:R-:W-:Y:S05]  /*d2b0*/  BSYNC.RECONVERGENT B0 ;  /* 0x0000000000007941 */ /* 0x000fea0003800200 */
.L_x_5:
[----:B------:R-:W-:Y:S01]  /*d2c0*/  BSSY.RECONVERGENT B0, `(.L_x_7) ;  /* 0x0000008000007945 */ /* 0x000fe20003800200 */
[----:B--2---:R-:W-:Y:S01]  /*d2d0*/  FADD R30, R24, R30 ;  /* 0x0000001e181e7221 */ /* 0x004fe20000000000 */
[----:B------:R-:W-:Y:S02]  /*d2e0*/  FADD R31, R25, R31 ;  /* 0x0000001f191f7221 */ /* 0x000fe40000000000 */
[----:B------:R-:W-:Y:S05]  /*d2f0*/  @P0 BRA `(.L_x_8) ;  /* 0x0000000000100947 */ /* 0x000fea0003800000 */
[----:B------:R-:W2:Y:S04]  /*d300*/  LDL R27, [R1+0xb4] ;  /* 0x0000b400011b7983 */ /* 0x000ea80000100800 */
[----:B------:R-:W3:Y:S04]  /*d310*/  LDL R26, [R1+0xb0] ;  /* 0x0000b000011a7983 */ /* 0x000ee80000100800 */
[----:B--2---:R1:W-:Y:S04]  /*d320*/  STS [R27], R30 ;  /* 0x0000001e1b007388 */ /* 0x0043e80000000800 */
[----:B---3--:R1:W-:Y:S02]  /*d330*/  @!P0 STS [R26], R31 ;  /* 0x0000001f1a008388 */ /* 0x0083e40000000800 */
.L_x_8:
[----:B------:R-:W-:Y:S05]  /*d340*/  BSYNC.RECONVERGENT B0 ;  /* 0x0000000000007941 */ /* 0x000fea0003800200 */
.L_x_7:
[----:B-1----:R-:W2:Y:S04]  /*d350*/  LDL R26, [R1+0x478] ;  /* 0x00047800011a7983 */ /* 0x002ea80000100800 */
[----:B------:R-:W3:Y:S04]  /*d360*/  LDL R42, [R1+0x480] ;  /* 0x00048000012a7983 */ /* 0x000ee80000100800 */
[----:B0-----:R-:W4:Y:S04]  /*d370*/  LDL R29, [R1+0x474] ;  /* 0x00047400011d7983 */ /* 0x001f280000100800 */
[----:B------:R-:W3:Y:S04]  /*d380*/  LDL R28, [R1+0x488] ;  /* 0x00048800011c7983 */ /* 0x000ee80000100800 */
[----:B------:R-:W3:Y:S04]  /*d390*/  LDL R30, [R1+0x47c] ;  /* 0x00047c00011e7983 */ /* 0x000ee80000100800 */
[----:B------:R-:W3:Y:S04]  /*d3a0*/  LDL R32, [R1+0x490] ;  /* 0x0004900001207983 */ /* 0x000ee80000100800 */
[----:B------:R-:W3:Y:S04]  /*d3b0*/  LDL R31, [R1+0x484] ;  /* 0x00048400011f7983 */ /* 0x000ee80000100800 */
[----:B------:R-:W3:Y:S04]  /*d3c0*/  LDL R40, [R1+0x498] ;  /* 0x0004980001287983 */ /* 0x000ee80000100800 */
[----:B------:R-:W3:Y:S04]  /*d3d0*/  LDL R35, [R1+0x48c] ;  /* 0x00048c0001237983 */ /* 0x000ee80000100800 */
[----:B------:R-:W3:Y:S04]  /*d3e0*/  LDL R34, [R1+0x4a0] ;  /* 0x0004a00001227983 */ /* 0x000ee80000100800 */
[----:B------:R-:W3:Y:S01]  /*d3f0*/  LDL R33, [R1+0x494] ;  /* 0x0004940001217983 */ /* 0x000ee20000100800 */
[----:B------:R-:W-:-:S03]  /*d400*/  USHF.R.S32.HI UR8, URZ, 0x1f, UR5 ;  /* 0x0000001fff087899 */ /* 0x000fc60008011405 */
[----:B------:R0:W-:Y:S04]  /*d410*/  STL.64 [R1+0x978], R22 ;  /* 0x0009781601007387 */ /* 0x0001e80000100a00 */
        /* <DEDUP_REMOVED lines=41> */
[----:B0-----:R-:W3:Y:S01]  /*d6b0*/  LDL R23, [R1+0x4a8] ;  /* 0x0004a80001177983 */ /* 0x001ee20000100800 */
[----:B------:R-:W-:Y:S06]  /*d6c0*/  BAR.SYNC.DEFER_BLOCKING 0x0 ;  /* 0x0000000000007b1d */ /* 0x000fec0000010000 */
[----:B-1----:R-:W3:Y:S04]  /*d6d0*/  LDL R0, [R1+0x4a4] ;  /* 0x0004a40001007983 */ /* 0x002ee80000100800 */
[----:B------:R-:W3:Y:S04]  /*d6e0*/  LDL R37, [R1+0x49c] ;  /* 0x00049c0001257983 */ /* 0x000ee80000100800 */
[----:B------:R-:W3:Y:S04]  /*d6f0*/  LDL R4, [R1+0x4b0] ;  /* 0x0004b00001047983 */ /* 0x000ee80000100800 */
[----:B------:R-:W3:Y:S04]  /*d700*/  LDL R22, [R1+0x4ac] ;  /* 0x0004ac0001167983 */ /* 0x000ee80000100800 */
[----:B------:R-:W0:Y:S04]  /*d710*/  LDS R24, [R41] ;  /* 0x0000000029187984 */ /* 0x000e280000000800 */
[----:B------:R-:W3:Y:S04]  /*d720*/  LDL R3, [R1+0x4c8] ;  /* 0x0004c80001037983 */ /* 0x000ee80000100800 */
[----:B0-----:R-:W0:Y:S01]  /*d730*/  SHFL.BFLY PT, R25, R24, 0x4, 0x1f ;  /* 0x0c801f0018197f89 */ /* 0x001e2200000e0000 */
[----:B--2---:R-:W-:Y:S01]  /*d740*/  IADD3 R26, P2, PT, R26, UR5, RZ ;  /* 0x000000051a1a7c10 */ /* 0x004fe2000ff5e0ff */
[----:B0-----:R-:W-:-:S05]  /*d750*/  FADD R25, R24, R25 ;  /* 0x0000001918197221 */ /* 0x001fca0000000000 */
[----:B------:R-:W0:Y:S02]  /*d760*/  SHFL.BFLY PT, R24, R25, 0x2, 0x1f ;  /* 0x0c401f0019187f89 */ /* 0x000e2400000e0000 */
[----:B0-----:R-:W-:-:S05]  /*d770*/  FADD R25, R25, R24 ;  /* 0x0000001819197221 */ /* 0x001fca0000000000 */
[----:B------:R-:W0:Y:S02]  /*d780*/  SHFL.BFLY PT, R24, R25, 0x1, 0x1f ;  /* 0x0c201f0019187f89 */ /* 0x000e2400000e0000 */
[----:B0-----:R-:W-:-:S05]  /*d790*/  FADD R25, R25, R24 ;  /* 0x0000001819197221 */ /* 0x001fca0000000000 */
[----:B------:R0:W-:Y:S01]  /*d7a0*/  @!P1 STS [R41], R25 ;  /* 0x0000001929009388 */ /* 0x0001e20000000800 */
[----:B----4-:R-:W-:Y:S01]  /*d7b0*/  IADD3.X R27, PT, PT, R29, UR8, RZ, P2, !PT ;  /* 0x000000081d1b7c10 */ /* 0x010fe200097fe4ff */
[----:B------:R-:W-:Y:S01]  /*d7c0*/  BAR.SYNC.DEFER_BLOCKING 0x0 ;  /* 0x0000000000007b1d */ /* 0x000fe20000010000 */
[----:B---3--:R-:W-:Y:S02]  /*d7d0*/  IADD3 R24, P3, PT, R42, UR5, RZ ;  /* 0x000000052a187c10 */ /* 0x008fe4000ff7e0ff */
[----:B------:R-:W-:Y:S02]  /*d7e0*/  IADD3 R28, P2, PT, R28, UR5, RZ ;  /* 0x000000051c1c7c10 */ /* 0x000fe4000ff5e0ff */
[----:B0-----:R-:W-:Y:S02]  /*d7f0*/  IADD3.X R25, PT, PT, R30, UR8, RZ, P3, !PT ;  /* 0x000000081e197c10 */ /* 0x001fe40009ffe4ff */
[----:B------:R-:W-:Y:S01]  /*d800*/  IADD3.X R29, PT, PT, R31, UR8, RZ, P2, !PT ;  /* 0x000000081f1d7c10 */ /* 0x000fe200097fe4ff */
[----:B------:R-:W2:Y:S04]  /*d810*/  LDL R30, [R1+0x4b8] ;  /* 0x0004b800011e7983 */ /* 0x000ea80000100800 */
[----:B------:R-:W3:Y:S04]  /*d820*/  LDL R31, [R1+0x4b4] ;  /* 0x0004b400011f7983 */ /* 0x000ee80000100800 */
[----:B------:R0:W4:Y:S04]  /*d830*/  LDG.E.U8 R41, desc[UR12][R26.64] ;  /* 0x0000000c1a297981 */ /* 0x000128000c1e1100 */
[----:B------:R1:W3:Y:S04]  /*d840*/  LDG.E.U8 R39, desc[UR12][R24.64] ;  /* 0x0000000c18277981 */ /* 0x0002e8000c1e1100 */
[----:B------:R1:W3:Y:S01]  /*d850*/  LDG.E.U8 R72, desc[UR12][R28.64] ;  /* 0x0000000c1c487981 */ /* 0x0002e2000c1e1100 */
[----:B0-----:R-:W-:-:S03]  /*d860*/  IADD3 R26, P3, PT, R32, UR5, RZ ;  /* 0x00000005201a7c10 */ /* 0x001fc6000ff7e0ff */
[----:B------:R-:W4:Y:S01]  /*d870*/  LDL R32, [R1+0x4c0] ;  /* 0x0004c00001207983 */ /* 0x000f220000100800 */
[----:B------:R-:W-:Y:S02]  /*d880*/  IADD3.X R27, PT, PT, R35, UR8, RZ, P3, !PT ;  /* 0x00000008231b7c10 */ /* 0x000fe40009ffe4ff */
[----:B-1----:R-:W-:-:S03]  /*d890*/  IADD3 R24, P2, PT, R40, UR5, RZ ;  /* 0x0000000528187c10 */ /* 0x002fc6000ff5e0ff */
[----:B------:R0:W4:Y:S01]  /*d8a0*/  LDG.E.U8 R5, desc[UR12][R26.64] ;  /* 0x0000000c1a057981 */ /* 0x000122000c1e1100 */
[----:B------:R-:W-:Y:S02]  /*d8b0*/  IADD3.X R25, PT, PT, R33, UR8, RZ, P2, !PT ;  /* 0x0000000821197c10 */ /* 0x000fe400097fe4ff */
[----:B------:R-:W-:-:S03]  /*d8c0*/  IADD3 R28, P3, PT, R34, UR5, RZ ;  /* 0x00000005221c7c10 */ /* 0x000fc6000ff7e0ff */
[----:B------:R1:W4:Y:S01]  /*d8d0*/  LDG.E.U8 R40, desc[UR12][R24.64] ;  /* 0x0000000c18287981 */ /* 0x000322000c1e1100 */
[----:B0-----:R-:W-:-:S04]  /*d8e0*/  IADD3 R26, P2, PT, R23, UR5, RZ ;  /* 0x00000005171a7c10 */ /* 0x001fc8000ff5e0ff */
[----:B------:R-:W-:-:S05]  /*d8f0*/  IADD3.X R27, PT, PT, R0, UR8, RZ, P2, !PT ;  /* 0x00000008001b7c10 */ /* 0x000fca00097fe4ff */
[----:B------:R-:W4:Y:S01]  /*d900*/  LDG.E.U8 R73, desc[UR12][R26.64] ;  /* 0x0000000c1a497981 */ /* 0x000f22000c1e1100 */
[----:B------:R-:W-:Y:S02]  /*d910*/  IADD3.X R29, PT, PT, R37, UR8, RZ, P3, !PT ;  /* 0x00000008251d7c10 */ /* 0x000fe40009ffe4ff */
[----:B-1----:R-:W-:-:S03]  /*d920*/  IADD3 R24, P3, PT, R4, UR5, RZ ;  /* 0x0000000504187c10 */ /* 0x002fc6000ff7e0ff */
[----:B------:R2:W4:Y:S01]  /*d930*/  LDG.E.U8 R38, desc[UR12][R28.64] ;  /* 0x0000000c1c267981 */ /* 0x000522000c1e1100 */
[----:B------:R-:W-:Y:S02]  /*d940*/  IADD3.X R25, PT, PT, R22, UR8, RZ, P3, !PT ;  /* 0x0000000816197c10 */ /* 0x000fe40009ffe4ff */
[----:B--2---:R-:W-:Y:S01]  /*d950*/  IADD3 R28, P2, PT, R30, UR5, RZ ;  /* 0x000000051e1c7c10 */ /* 0x004fe2000ff5e0ff */
[----:B---3--:R-:W-:Y:S04]  /*d960*/  STL [R1+0x934], R72 ;  /* 0x0009344801007387 */ /* 0x008fe80000100800 */
[----:B------:R-:W2:Y:S04]  /*d970*/  LDL R36, [R1+0x4bc] ;  /* 0x0004bc0001247983 */ /* 0x000ea80000100800 */
[----:B------:R-:W3:Y:S04]  /*d980*/  LDL R35, [R1+0x4d0] ;  /* 0x0004d00001237983 */ /* 0x000ee80000100800 */
[----:B------:R-:W3:Y:S04]  /*d990*/  LDL R34, [R1+0x4c4] ;  /* 0x0004c40001227983 */ /* 0x000ee80000100800 */
[----:B----4-:R0:W-:Y:S04]  /*d9a0*/  STL [R1+0x938], R5 ;  /* 0x0009380501007387 */ /* 0x0101e80000100800 */
[----:B------:R-:W4:Y:S04]  /*d9b0*/  LDL R33, [R1+0x4d8] ;  /* 0x0004d80001217983 */ /* 0x000f280000100800 */
[----:B------:R-:W4:Y:S04]  /*d9c0*/  LDL R23, [R1+0x4cc] ;  /* 0x0004cc0001177983 */ /* 0x000f280000100800 */
[----:B------:R-:W4:Y:S04]  /*d9d0*/  LDL R4, [R1+0x4e0] ;  /* 0x0004e00001047983 */ /* 0x000f280000100800 */
[----:B------:R-:W4:Y:S04]  /*d9e0*/  LDL R0, [R1+0x4d4] ;  /* 0x0004d40001007983 */ /* 0x000f280000100800 */
[----:B------:R-:W4:Y:S04]  /*d9f0*/  LDL R30, [R1+0x4e8] ;  /* 0x0004e800011e7983 */ /* 0x000f280000100800 */
[----:B------:R-:W-:Y:S04]  /*da00*/  STL [R1+0x84], R41 ;  /* 0x0000842901007387 */ /* 0x000fe80000100800 */
[----:B------:R-:W4:Y:S04]  /*da10*/  LDL R22, [R1+0x4dc] ;  /* 0x0004dc0001167983 */ /* 0x000f280000100800 */
[----:B------:R-:W-:Y:S04]  /*da20*/  STL [R1+0x93c], R73 ;  /* 0x00093c4901007387 */ /* 0x000fe80000100800 */
[----:B------:R1:W-:Y:S01]  /*da30*/  STL [R1+0x80], R39 ;  /* 0x0000802701007387 */ /* 0x0003e20000100800 */
[----:B------:R-:W-:-:S02]  /*da40*/  IADD3.X R29, PT, PT, R31, UR8, RZ, P2, !PT ;  /* 0x000000081f1d7c10 */ /* 0x000fc400097fe4ff */
[----:B------:R-:W-:Y:S01]  /*da50*/  IADD3 R26, P3, PT, R32, UR5, RZ ;  /* 0x00000005201a7c10 */ /* 0x000fe2000ff7e0ff */
[----:B0-----:R-:W4:Y:S04]  /*da60*/  LDL R5, [R1+0x4e4] ;  /* 0x0004e40001057983 */ /* 0x001f280000100800 */
[----:B------:R-:W4:Y:S04]  /*da70*/  LDL R32, [R1+0x4f0] ;  /* 0x0004f00001207983 */ /* 0x000f280000100800 */
[----:B-1----:R0:W4:Y:S02]  /*da80*/  LDG.E.U8 R39, desc[UR12][R24.64] ;  /* 0x0000000c18277981 */ /* 0x002124000c1e1100 */
[----:B0-----:R-:W-:-:S02]  /*da90*/  IADD3 R24, P2, PT, R3, UR5, RZ ;  /* 0x0000000503187c10 */ /* 0x001fc4000ff5e0ff */
[----:B--2---:R-:W-:-:S05]  /*daa0*/  IADD3.X R27, PT, PT, R36, UR8, RZ, P3, !PT ;  /* 0x00000008241b7c10 */ /* 0x004fca0009ffe4ff */
[----:B------:R0:W2:Y:S01]  /*dab0*/  LDG.E.U8 R37, desc[UR12][R26.64] ;  /* 0x0000000c1a257981 */ /* 0x0000a2000c1e1100 */
[----:B---3--:R-:W-:-:S05]  /*dac0*/  IADD3.X R25, PT, PT, R34, UR8, RZ, P2, !PT ;  /* 0x0000000822197c10 */ /* 0x008fca00097fe4ff */
[----:B------:R-:W3:Y:S04]  /*dad0*/  LDG.E.U8 R74, desc[UR12][R24.64] ;  /* 0x0000000c184a7981 */ /* 0x000ee8000c1e1100 */
[----:B----4-:R1:W-:Y:S04]  /*dae0*/  STL [R1+0x940], R39 ;  /* 0x0009402701007387 */ /* 0x0103e80000100800 */
[----:B------:R-:W4:Y:S01]  /*daf0*/  LDL R3, [R1+0x4ec] ;  /* 0x0004ec0001037983 */ /* 0x000f220000100800 */
[----:B0-----:R-:W-:-:S03]  /*db00*/  IADD3 R26, P2, PT, R33, UR5, RZ ;  /* 0x00000005211a7c10 */ /* 0x001fc6000ff5e0ff */
[----:B------:R-:W2:Y:S04]  /*db10*/  LDL R31, [R1+0x4f8] ;  /* 0x0004f800011f7983 */ /* 0x000ea80000100800 */
[----:B-1----:R0:W2:Y:S04]  /*db20*/  LDG.E.U8 R39, desc[UR12][R28.64] ;  /* 0x0000000c1c277981 */ /* 0x0020a8000c1e1100 */
[----:B------:R-:W2:Y:S04]  /*db30*/  LDL R34, [R1+0x4f4] ;  /* 0x0004f40001227983 */ /* 0x000ea80000100800 */
[----:B------:R-:W2:Y:S01]  /*db40*/  LDL R33, [R1+0x508] ;  /* 0x0005080001217983 */ /* 0x000ea20000100800 */
[----:B0-----:R-:W-:-:S02]  /*db50*/  IADD3 R28, P3, PT, R35, UR5, RZ ;  /* 0x00000005231c7c10 */ /* 0x001fc4000ff7e0ff */
[----:B------:R-:W-:Y:S01]  /*db60*/  IADD3.X R27, PT, PT, R0, UR8, RZ, P2, !PT ;  /* 0x00000008001b7c10 */ /* 0x000fe200097fe4ff */
[----:B------:R-:W2:Y:S01]  /*db70*/  LDL R35, [R1+0x500] ;  /* 0x0005000001237983 */ /* 0x000ea20000100800 */
[----:B------:R-:W-:-:S05]  /*db80*/  IADD3.X R29, PT, PT, R23, UR8, RZ, P3, !PT ;  /* 0x00000008171d7c10 */ /* 0x000fca0009ffe4ff */
[----:B------:R0:W2:Y:S04]  /*db90*/  LDG.E.U8 R44, desc[UR12][R28.64] ;  /* 0x0000000c1c2c7981 */ /* 0x0000a8000c1e1100 */
[----:B------:R-:W-:Y:S04]  /*dba0*/  STL [R1+0x7c], R40 ;  /* 0x00007c2801007387 */ /* 0x000fe80000100800 */
[----:B------:R-:W2:Y:S01]  /*dbb0*/  LDL R23, [R1+0x4fc] ;  /* 0x0004fc0001177983 */ /* 0x000ea20000100800 */
[----:B0-----:R-:W-:-:S04]  /*dbc0*/  IADD3 R28, P2, PT, R30, UR5, RZ ;  /* 0x000000051e1c7c10 */ /* 0x001fc8000ff5e0ff */
[----:B------:R-:W-:Y:S02]  /*dbd0*/  IADD3.X R29, PT, PT, R5, UR8, RZ, P2, !PT ;  /* 0x00000008051d7c10 */ /* 0x000fe400097fe4ff */
[----:B------:R-:W-:-:S03]  /*dbe0*/  IADD3 R24, P3, PT, R4, UR5, RZ ;  /* 0x0000000504187c10 */ /* 0x000fc6000ff7e0ff */
[----:B------:R-:W2:Y:S01]  /*dbf0*/  LDG.E.U8 R75, desc[UR12][R28.64] ;  /* 0x0000000c1c4b7981 */ /* 0x000ea2000c1e1100 */
[----:B------:R-:W-:-:S05]  /*dc00*/  IADD3.X R25, PT, PT, R22, UR8, RZ, P3, !PT ;  /* 0x0000000816197c10 */ /* 0x000fca0009ffe4ff */
[----:B------:R-:W2:Y:S04]  /*dc10*/  LDG.E.U8 R36, desc[UR12][R24.64] ;  /* 0x0000000c18247981 */ /* 0x000ea8000c1e1100 */
[----:B---3--:R-:W-:Y:S04]  /*dc20*/  STL [R1+0x944], R74 ;  /* 0x0009444a01007387 */ /* 0x008fe80000100800 */
[----:B------:R0:W-:Y:S04]  /*dc30*/  STL [R1+0x78], R38 ;  /* 0x0000782601007387 */ /* 0x0001e80000100800 */
[----:B------:R-:W3:Y:S04]  /*dc40*/  LDL R4, [R1+0x510] ;  /* 0x0005100001047983 */ /* 0x000ee80000100800 */
[----:B------:R-:W3:Y:S04]  /*dc50*/  LDL R0, [R1+0x504] ;  /* 0x0005040001007983 */ /* 0x000ee80000100800 */
[----:B0-----:R0:W3:Y:S02]  /*dc60*/  LDG.E.U8 R38, desc[UR12][R26.64] ;  /* 0x0000000c1a267981 */ /* 0x0010e4000c1e1100 */
[----:B0-----:R-:W-:-:S04]  /*dc70*/  IADD3 R26, P3, PT, R32, UR5, RZ ;  /* 0x00000005201a7c10 */ /* 0x001fc8000ff7e0ff */
[----:B----4-:R-:W-:-:S05]  /*dc80*/  IADD3.X R27, PT, PT, R3, UR8, RZ, P3, !PT ;  /* 0x00000008031b7c10 */ /* 0x010fca0009ffe4ff */
[----:B------:R0:W4:Y:S04]  /*dc90*/  LDG.E.U8 R45, desc[UR12][R26.64] ;  /* 0x0000000c1a2d7981 */ /* 0x000128000c1e1100 */
[----:B--2---:R-:W-:Y:S04]  /*dca0*/  STL [R1+0x948], R44 ;  /* 0x0009482c01007387 */ /* 0x004fe80000100800 */
[----:B------:R-:W2:Y:S01]  /*dcb0*/  LDL R22, [R1+0x50c] ;  /* 0x00050c0001167983 */ /* 0x000ea20000100800 */
[----:B------:R-:W-:Y:S02]  /*dcc0*/  IADD3 R24, P2, PT, R31, UR5, RZ ;  /* 0x000000051f187c10 */ /* 0x000fe4000ff5e0ff */
[----:B------:R-:W-:Y:S01]  /*dcd0*/  IADD3 R28, P3, PT, R35, UR5, RZ ;  /* 0x00000005231c7c10 */ /* 0x000fe2000ff7e0ff */
[----:B------:R-:W2:Y:S01]  /*dce0*/  LDL R30, [R1+0x518] ;  /* 0x00051800011e7983 */ /* 0x000ea20000100800 */
[----:B------:R-:W-:-:S02]  /*dcf0*/  IADD3.X R25, PT, PT, R34, UR8, RZ, P2, !PT ;  /* 0x0000000822197c10 */ /* 0x000fc400097fe4ff */
[----:B------:R-:W-:Y:S01]  /*dd00*/  IADD3.X R29, PT, PT, R23, UR8, RZ, P3, !PT ;  /* 0x00000008171d7c10 */ /* 0x000fe20009ffe4ff */
[----:B------:R-:W2:Y:S01]  /*dd10*/  LDL R32, [R1+0x520] ;  /* 0x0005200001207983 */ /* 0x000ea20000100800 */
[----:B0-----:R-:W-:-:S03]  /*dd20*/  IADD3 R26, P2, PT, R33, UR5, RZ ;  /* 0x00000005211a7c10 */ /* 0x001fc6000ff5e0ff */
[----:B------:R-:W2:Y:S04]  /*dd30*/  LDL R5, [R1+0x514] ;  /* 0x0005140001057983 */ /* 0x000ea80000100800 */
[----:B------:R-:W2:Y:S04]  /*dd40*/  LDL R31, [R1+0x528] ;  /* 0x00052800011f7983 */ /* 0x000ea80000100800 */
[----:B------:R-:W-:Y:S04]  /*dd50*/  STL [R1+0x74], R39 ;  /* 0x0000742701007387 */ /* 0x000fe80000100800 */
[----:B------:R-:W2:Y:S04]  /*dd60*/  LDL R3, [R1+0x51c] ;  /* 0x00051c0001037983 */ /* 0x000ea80000100800 */
[----:B------:R0:W-:Y:S04]  /*dd70*/  STL [R1+0x94c], R75 ;  /* 0x00094c4b01007387 */ /* 0x0001e80000100800 */
[----:B------:R1:W-:Y:S04]  /*dd80*/  STL [R1+0x70], R37 ;  /* 0x0000702501007387 */ /* 0x0003e80000100800 */
[----:B------:R-:W2:Y:S04]  /*dd90*/  LDL R34, [R1+0x524] ;  /* 0x0005240001227983 */ /* 0x000ea80000100800 */
[----:B0-----:R-:W2:Y:S04]  /*dda0*/  LDG.E.U8 R75, desc[UR12][R28.64] ;  /* 0x0000000c1c4b7981 */ /* 0x001ea8000c1e1100 */
[----:B-1----:R3:W2:Y:S04]  /*ddb0*/  LDG.E.U8 R37, desc[UR12][R24.64] ;  /* 0x0000000c18257981 */ /* 0x0026a8000c1e1100 */
[----:B------:R-:W2:Y:S01]  /*ddc0*/  LDL R35, [R1+0x530] ;  /* 0x0005300001237983 */ /* 0x000ea20000100800 */
[----:B---3--:R-:W-:-:S02]  /*ddd0*/  IADD3 R24, P3, PT, R4, UR5, RZ ;  /* 0x0000000504187c10 */ /* 0x008fc4000ff7e0ff */
[----:B------:R-:W-:-:S05]  /*dde0*/  IADD3.X R27, PT, PT, R0, UR8, RZ, P2, !PT ;  /* 0x00000008001b7c10 */ /* 0x000fca00097fe4ff */
[----:B------:R0:W3:Y:S04]  /*ddf0*/  LDG.E.U8 R84, desc[UR12][R26.64] ;  /* 0x0000000c1a547981 */ /* 0x0000e8000c1e1100 */
[----:B----4-:R-:W-:Y:S04]  /*de00*/  STL [R1+0x950], R45 ;  /* 0x0009502d01007387 */ /* 0x010fe80000100800 */
[----:B------:R-:W4:Y:S04]  /*de10*/  LDL R23, [R1+0x52c] ;  /* 0x00052c0001177983 */ /* 0x000f280000100800 */
[----:B------:R-:W4:Y:S04]  /*de20*/  LDL R33, [R1+0x538] ;  /* 0x0005380001217983 */ /* 0x000f280000100800 */
[----:B------:R-:W4:Y:S04]  /*de30*/  LDL R0, [R1+0x540] ;  /* 0x0005400001007983 */ /* 0x000f280000100800 */
[----:B------:R-:W4:Y:S01]  /*de40*/  LDL R4, [R1+0x534] ;  /* 0x0005340001047983 */ /* 0x000f220000100800 */
[----:B--2---:R-:W-:-:S05]  /*de50*/  IADD3.X R25, PT, PT, R22, UR8, RZ, P3, !PT ;  /* 0x0000000816197c10 */ /* 0x004fca0009ffe4ff */
[----:B------:R1:W2:Y:S01]  /*de60*/  LDG.E.U8 R46, desc[UR12][R24.64] ;  /* 0x0000000c182e7981 */ /* 0x0002a2000c1e1100 */
[----:B0-----:R-:W-:Y:S02]  /*de70*/  IADD3 R26, P3, PT, R32, UR5, RZ ;  /* 0x00000005201a7c10 */ /* 0x001fe4000ff7e0ff */
[----:B------:R-:W-:-:S04]  /*de80*/  IADD3 R28, P2, PT, R30, UR5, RZ ;  /* 0x000000051e1c7c10 */ /* 0x000fc8000ff5e0ff */
[----:B------:R-:W-:Y:S02]  /*de90*/  IADD3.X R29, PT, PT, R5, UR8, RZ, P2, !PT ;  /* 0x00000008051d7c10 */ /* 0x000fe400097fe4ff */
[----:B-1----:R-:W-:Y:S02]  /*dea0*/  IADD3 R24, P2, PT, R31, UR5, RZ ;  /* 0x000000051f187c10 */ /* 0x002fe4000ff5e0ff */
[----:B------:R-:W-:-:S05]  /*deb0*/  IADD3.X R27, PT, PT, R3, UR8, RZ, P3, !PT ;  /* 0x00000008031b7c10 */ /* 0x000fca0009ffe4ff */
[----:B------:R-:W2:Y:S04]  /*dec0*/  LDG.E.U8 R44, desc[UR12][R26.64] ;  /* 0x0000000c1a2c7981 */ /* 0x000ea8000c1e1100 */
[----:B------:R-:W-:Y:S04]  /*ded0*/  STL [R1+0x954], R75 ;  /* 0x0009544b01007387 */ /* 0x000fe80000100800 */
[----:B------:R-:W-:Y:S04]  /*dee0*/  STL [R1+0x6c], R38 ;  /* 0x00006c2601007387 */ /* 0x000fe80000100800 */
[----:B------:R-:W2:Y:S04]  /*def0*/  LDL R30, [R1+0x548] ;  /* 0x00054800011e7983 */ /* 0x000ea80000100800 */
[----:B------:R-:W2:Y:S04]  /*df00*/  LDL R22, [R1+0x53c] ;  /* 0x00053c0001167983 */ /* 0x000ea80000100800 */
[----:B------:R0:W-:Y:S01]  /*df10*/  STL [R1+0x68], R36 ;  /* 0x0000682401007387 */ /* 0x0001e20000100800 */
[----:B------:R-:W-:-:S05]  /*df20*/  IADD3.X R25, PT, PT, R34, UR8, RZ, P2, !PT ;  /* 0x0000000822197c10 */ /* 0x000fca00097fe4ff */
[----:B------:R-:W2:Y:S04]  /*df30*/  LDG.E.U8 R85, desc[UR12][R24.64] ;  /* 0x0000000c18557981 */ /* 0x000ea8000c1e1100 */
[----:B0-----:R0:W2:Y:S02]  /*df40*/  LDG.E.U8 R36, desc[UR12][R28.64] ;  /* 0x0000000c1c247981 */ /* 0x0010a4000c1e1100 */
[----:B0-----:R-:W-:Y:S02]  /*df50*/  IADD3 R28, P3, PT, R35, UR5, RZ ;  /* 0x00000005231c7c10 */ /* 0x001fe4000ff7e0ff */
[----:B---3--:R-:W-:Y:S04]  /*df60*/  STL [R1+0x958], R84 ;  /* 0x0009585401007387 */ /* 0x008fe80000100800 */
[----:B------:R-:W3:Y:S04]  /*df70*/  LDL R32, [R1+0x550] ;  /* 0x0005500001207983 */ /* 0x000ee80000100800 */
[----:B------:R-:W3:Y:S01]  /*df80*/  LDL R5, [R1+0x544] ;  /* 0x0005440001057983 */ /* 0x000ee20000100800 */
[----:B----4-:R-:W-:-:S05]  /*df90*/  IADD3.X R29, PT, PT, R23, UR8, RZ, P3, !PT ;  /* 0x00000008171d7c10 */ /* 0x010fca0009ffe4ff */
[----:B------:R0:W4:Y:S04]  /*dfa0*/  LDG.E.U8 R47, desc[UR12][R28.64] ;  /* 0x0000000c1c2f7981 */ /* 0x000128000c1e1100 */
[----:B--2---:R-:W-:Y:S04]  /*dfb0*/  STL [R1+0x95c], R46 ;  /* 0x00095c2e01007387 */ /* 0x004fe80000100800 */
[----:B------:R-:W2:Y:S01]  /*dfc0*/  LDL R3, [R1+0x54c] ;  /* 0x00054c0001037983 */ /* 0x000ea20000100800 */
[----:B------:R-:W-:Y:S02]  /*dfd0*/  IADD3 R26, P2, PT, R33, UR5, RZ ;  /* 0x00000005211a7c10 */ /* 0x000fe4000ff5e0ff */
[----:B------:R-:W-:Y:S01]  /*dfe0*/  IADD3 R24, P3, PT, R0, UR5, RZ ;  /* 0x0000000500187c10 */ /* 0x000fe2000ff7e0ff */
[----:B------:R-:W2:Y:S01]  /*dff0*/  LDL R31, [R1+0x558] ;  /* 0x00055800011f7983 */ /* 0x000ea20000100800 */
[----:B------:R-:W-:-:S03]  /*e000*/  IADD3.X R27, PT, PT, R4, UR8, RZ, P2, !PT ;  /* 0x00000008041b7c10 */ /* 0x000fc600097fe4ff */
[----:B------:R-:W2:Y:S04]  /*e010*/  LDL R35, [R1+0x560] ;  /* 0x0005600001237983 */ /* 0x000ea80000100800 */
[----:B------:R-:W-:Y:S04]  /*e020*/  STL [R1+0x960], R44 ;  /* 0x0009602c01007387 */ /* 0x000fe80000100800 */
[----:B------:R1:W-:Y:S04]  /*e030*/  STL [R1+0x64], R37 ;  /* 0x0000642501007387 */ /* 0x0003e80000100800 */
[----:B------:R-:W2:Y:S04]  /*e040*/  LDL R34, [R1+0x554] ;  /* 0x0005540001227983 */ /* 0x000ea80000100800 */
[----:B-1----:R3:W2:Y:S01]  /*e050*/  LDG.E.U8 R37, desc[UR12][R26.64] ;  /* 0x0000000c1a257981 */ /* 0x0026a2000c1e1100 */
[----:B0-----:R-:W-:-:S02]  /*e060*/  IADD3 R28, P2, PT, R30, UR5, RZ ;  /* 0x000000051e1c7c10 */ /* 0x001fc4000ff5e0ff */
[----:B------:R-:W-:-:S05]  /*e070*/  IADD3.X R25, PT, PT, R22, UR8, RZ, P3, !PT ;  /* 0x0000000816197c10 */ /* 0x000fca0009ffe4ff */
[----:B------:R0:W2:Y:S04]  /*e080*/  LDG.E.U8 R74, desc[UR12][R24.64] ;  /* 0x0000000c184a7981 */ /* 0x0000a8000c1e1100 */
[----:B------:R-:W-:Y:S04]  /*e090*/  STL [R1+0x964], R85 ;  /* 0x0009645501007387 */ /* 0x000fe80000100800 */
[----:B------:R-:W2:Y:S04]  /*e0a0*/  LDL R0, [R1+0x568] ;  /* 0x0005680001007983 */ /* 0x000ea80000100800 */
[----:B------:R-:W2:Y:S04]  /*e0b0*/  LDL R4, [R1+0x55c] ;  /* 0x00055c0001047983 */ /* 0x000ea80000100800 */
        /* <DEDUP_REMOVED lines=8> */
[----:B------:R-:W4:Y:S04]  /*e140*/  LDL R5, [R1+0x580] ;  /* 0x0005800001057983 */ /* 0x000f280000100800 */
[----:B------:R-:W4:Y:S01]  /*e150*/  LDL R32, [R1+0x574] ;  /* 0x0005740001207983 */ /* 0x000f220000100800 */
[----:B--2---:R-:W-:-:S05]  /*e160*/  IADD3.X R27, PT, PT, R3, UR8, RZ, P3, !PT ;  /* 0x00000008031b7c10 */ /* 0x004fca0009ffe4ff */
[----:B------:R2:W4:Y:S01]  /*e170*/  LDG.E.U8 R68, desc[UR12][R26.64] ;  /* 0x0000000c1a447981 */ /* 0x000522000c1e1100 */
[----:B0-----:R-:W-:-:S03]  /*e180*/  IADD3 R24, P2, PT, R31, UR5, RZ ;  /* 0x000000051f187c10 */ /* 0x001fc6000ff5e0ff */
[----:B------:R0:W-:Y:S01]  /*e190*/  STL [R1+0x60], R36 ;  /* 0x0000602401007387 */ /* 0x0001e20000100800 */
[----:B-1----:R-:W-:Y:S02]  /*e1a0*/  IADD3 R28, P3, PT, R35, UR5, RZ ;  /* 0x00000005231c7c10 */ /* 0x002fe4000ff7e0ff */
[----:B------:R-:W-:Y:S01]  /*e1b0*/  IADD3.X R25, PT, PT, R34, UR8, RZ, P2, !PT ;  /* 0x0000000822197c10 */ /* 0x000fe200097fe4ff */
[----:B------:R-:W-:Y:S04]  /*e1c0*/  STL [R1+0x96c], R74 ;  /* 0x00096c4a01007387 */ /* 0x000fe80000100800 */
[----:B------:R-:W4:Y:S04]  /*e1d0*/  LDL R31, [R1+0x588] ;  /* 0x00058800011f7983 */ /* 0x000f280000100800 */
[----:B------:R-:W4:Y:S01]  /*e1e0*/  LDL R3, [R1+0x57c] ;  /* 0x00057c0001037983 */ /* 0x000f220000100800 */
[----:B--2---:R-:W-:-:S02]  /*e1f0*/  IADD3 R26, P2, PT, R0, UR5, RZ ;  /* 0x00000005001a7c10 */ /* 0x004fc4000ff5e0ff */
[----:B------:R-:W-:-:S05]  /*e200*/  IADD3.X R29, PT, PT, R4, UR8, RZ, P3, !PT ;  /* 0x00000008041d7c10 */ /* 0x000fca0009ffe4ff */
[----:B------:R1:W2:Y:S04]  /*e210*/  LDG.E.U8 R39, desc[UR12][R28.64] ;  /* 0x0000000c1c277981 */ /* 0x0002a8000c1e1100 */
[----:B---3--:R-:W-:Y:S04]  /*e220*/  STL [R1+0x970], R86 ;  /* 0x0009705601007387 */ /* 0x008fe80000100800 */
[----:B0-----:R-:W3:Y:S04]  /*e230*/  LDL R36, [R1+0x590] ;  /* 0x0005900001247983 */ /* 0x001ee80000100800 */
[----:B------:R-:W2:Y:S04]  /*e240*/  LDL R35, [R1+0x584] ;  /* 0x0005840001237983 */ /* 0x000ea80000100800 */
[----:B------:R-:W2:Y:S01]  /*e250*/  LDL R34, [R1+0x598] ;  /* 0x0005980001227983 */ /* 0x000ea20000100800 */
[----:B----4-:R-:W-:-:S02]  /*e260*/  IADD3.X R27, PT, PT, R30, UR8, RZ, P2, !PT ;  /* 0x000000081e1b7c10 */ /* 0x010fc400097fe4ff */
[----:B-1----:R-:W-:-:S03]  /*e270*/  IADD3 R28, P2, PT, R22, UR5, RZ ;  /* 0x00000005161c7c10 */ /* 0x002fc6000ff5e0ff */
[----:B------:R-:W4:Y:S04]  /*e280*/  LDG.E.U8 R87, desc[UR12][R26.64] ;  /* 0x0000000c1a577981 */ /* 0x000f28000c1e1100 */
[----:B------:R0:W-:Y:S04]  /*e290*/  STL [R1+0x974], R68 ;  /* 0x0009744401007387 */ /* 0x0001e80000100800 */
[----:B------:R-:W4:Y:S04]  /*e2a0*/  LDL R0, [R1+0x58c] ;  /* 0x00058c0001007983 */ /* 0x000f280000100800 */
[----:B------:R-:W4:Y:S04]  /*e2b0*/  LDL R4, [R1+0x5a0] ;  /* 0x0005a00001047983 */ /* 0x000f280000100800 */
[----:B0-----:R0:W4:Y:S04]  /*e2c0*/  LDG.E.U8 R68, desc[UR12][R24.64] ;  /* 0x0000000c18447981 */ /* 0x001128000c1e1100 */
[----:B------:R-:W4:Y:S01]  /*e2d0*/  LDL R30, [R1+0x5a8] ;  /* 0x0005a800011e7983 */ /* 0x000f220000100800 */
[----:B0-----:R-:W-:-:S03]  /*e2e0*/  IADD3 R24, P3, PT, R23, UR5, RZ ;  /* 0x0000000517187c10 */ /* 0x001fc6000ff7e0ff */
[----:B------:R-:W4:Y:S04]  /*e2f0*/  LDL R23, [R1+0x594] ;  /* 0x0005940001177983 */ /* 0x000f280000100800 */
[----:B------:R0:W-:Y:S04]  /*e300*/  STL [R1+0x50], R37 ;  /* 0x0000502501007387 */ /* 0x0001e80000100800 */
[----:B------:R-:W4:Y:S01]  /*e310*/  LDL R22, [R1+0x59c] ;  /* 0x00059c0001167983 */ /* 0x000f220000100800 */
[----:B------:R-:W-:Y:S02]  /*e320*/  IADD3.X R25, PT, PT, R33, UR8, RZ, P3, !PT ;  /* 0x0000000821197c10 */ /* 0x000fe40009ffe4ff */
[----:B------:R-:W-:Y:S01]  /*e330*/  IADD3 R26, P3, PT, R5, UR5, RZ ;  /* 0x00000005051a7c10 */ /* 0x000fe2000ff7e0ff */
[----:B------:R-:W4:Y:S01]  /*e340*/  LDL R33, [R1+0x5b0] ;  /* 0x0005b00001217983 */ /* 0x000f220000100800 */
[----:B------:R-:W-:-:S03]  /*e350*/  IADD3.X R29, PT, PT, R32, UR8, RZ, P2, !PT ;  /* 0x00000008201d7c10 */ /* 0x000fc600097fe4ff */
[----:B------:R-:W4:Y:S04]  /*e360*/  LDL R5, [R1+0x5a4] ;  /* 0x0005a40001057983 */ /* 0x000f280000100800 */
[----:B------:R-:W4:Y:S04]  /*e370*/  LDL R32, [R1+0x5b8] ;  /* 0x0005b80001207983 */ /* 0x000f280000100800 */
[----:B------:R1:W4:Y:S01]  /*e380*/  LDG.E.U8 R69, desc[UR12][R24.64] ;  /* 0x0000000c18457981 */ /* 0x000322000c1e1100 */
[----:B------:R-:W-:-:S03]  /*e390*/  IADD3.X R27, PT, PT, R3, UR8, RZ, P3, !PT ;  /* 0x00000008031b7c10 */ /* 0x000fc60009ffe4ff */
[----:B------:R3:W4:Y:S04]  /*e3a0*/  LDG.E.U8 R86, desc[UR12][R28.64] ;  /* 0x0000000c1c567981 */ /* 0x000728000c1e1100 */
[----:B------:R-:W4:Y:S01]  /*e3b0*/  LDL R3, [R1+0x5c0] ;  /* 0x0005c00001037983 */ /* 0x000f220000100800 */
[----:B-1----:R-:W-:-:S03]  /*e3c0*/  IADD3 R24, P2, PT, R31, UR5, RZ ;  /* 0x000000051f187c10 */ /* 0x002fc6000ff5e0ff */
[----:B------:R-:W4:Y:S04]  /*e3d0*/  LDL R31, [R1+0x5ac] ;  /* 0x0005ac00011f7983 */ /* 0x000f280000100800 */
[----:B0-----:R-:W4:Y:S04]  /*e3e0*/  LDL R37, [R1+0x5b4] ;  /* 0x0005b40001257983 */ /* 0x001f280000100800 */
        /* <DEDUP_REMOVED lines=21> */
[----:B--2---:R-:W-:-:S03]  /*e540*/  IADD3.X R25, PT, PT, R35, UR8, RZ, P2, !PT ;  /* 0x0000000823197c10 */ /* 0x004fc600097fe4ff */
[----:B------:R-:W2:Y:S01]  /*e550*/  LDL R35, [R1+0x5bc] ;  /* 0x0005bc0001237983 */ /* 0x000ea20000100800 */
[----:B0-----:R-:W-:-:S03]  /*e560*/  IADD3 R26, P2, PT, R34, UR5, RZ ;  /* 0x00000005221a7c10 */ /* 0x001fc6000ff5e0ff */
[----:B------:R0:W3:Y:S04]  /*e570*/  LDG.E.U8 R76, desc[UR12][R24.64] ;  /* 0x0000000c184c7981 */ /* 0x0000e8000c1e1100 */
[----:B------:R-:W3:Y:S01]  /*e580*/  LDL R34, [R1+0x854] ;  /* 0x0008540001227983 */ /* 0x000ee20000100800 */
[----:B----4-:R-:W-:-:S03]  /*e590*/  IADD3.X R29, PT, PT, R0, UR8, RZ, P3, !PT ;  /* 0x00000008001d7c10 */ /* 0x010fc60009ffe4ff */
[----:B------:R-:W4:Y:S01]  /*e5a0*/  LDL R0, [R1+0x868] ;  /* 0x0008680001007983 */ /* 0x000f220000100800 */
[----:B0-----:R-:W-:-:S03]  /*e5b0*/  IADD3 R24, P3, PT, R4, UR5, RZ ;  /* 0x0000000504187c10 */ /* 0x001fc6000ff7e0ff */
[----:B------:R-:W4:Y:S04]  /*e5c0*/  LDL R4, [R1+0x5c4] ;  /* 0x0005c40001047983 */ /* 0x000f280000100800 */
[----:B------:R0:W4:Y:S01]  /*e5d0*/  LDG.E.U8 R70, desc[UR12][R28.64] ;  /* 0x0000000c1c467981 */ /* 0x000122000c1e1100 */
[----:B------:R-:W-:-:S03]  /*e5e0*/  IADD3.X R27, PT, PT, R23, UR8, RZ, P2, !PT ;  /* 0x00000008171b7c10 */ /* 0x000fc600097fe4ff */
[----:B------:R-:W4:Y:S01]  /*e5f0*/  LDL R23, [R1+0x86c] ;  /* 0x00086c0001177983 */ /* 0x000f220000100800 */
[----:B0-----:R-:W-:-:S03]  /*e600*/  IADD3 R28, P2, PT, R30, UR5, RZ ;  /* 0x000000051e1c7c10 */ /* 0x001fc6000ff5e0ff */
[----:B------:R-:W4:Y:S01]  /*e610*/  LDL R30, [R1+0x5cc] ;  /* 0x0005cc00011e7983 */ /* 0x000f220000100800 */
[----:B------:R-:W-:-:S03]  /*e620*/  IADD3.X R25, PT, PT, R22, UR8, RZ, P3, !PT ;  /* 0x0000000816197c10 */ /* 0x000fc60009ffe4ff */
[----:B------:R-:W4:Y:S04]  /*e630*/  LDL R22, [R1+0x870] ;  /* 0x0008700001167983 */ /* 0x000f280000100800 */
[----:B------:R0:W4:Y:S01]  /*e640*/  LDG.E.U8 R74, desc[UR12][R26.64] ;  /* 0x0000000c1a4a7981 */ /* 0x000122000c1e1100 */
[----:B------:R-:W-:-:S03]  /*e650*/  IADD3.X R29, PT, PT, R5, UR8, RZ, P2, !PT ;  /* 0x00000008051d7c10 */ /* 0x000fc600097fe4ff */
[----:B------:R1:W4:Y:S04]  /*e660*/  LDG.E.U8 R5, desc[UR12][R24.64] ;  /* 0x0000000c18057981 */ /* 0x000328000c1e1100 */
[----:B------:R1:W4:Y:S01]  /*e670*/  LDG.E.U8 R77, desc[UR12][R28.64] ;  /* 0x0000000c1c4d7981 */ /* 0x000322000c1e1100 */
[----:B0-----:R-:W-:-:S03]  /*e680*/  IADD3 R26, P3, PT, R33, UR5, RZ ;  /* 0x00000005211a7c10 */ /* 0x001fc6000ff7e0ff */
[----:B------:R-:W4:Y:S01]  /*e690*/  LDL R33, [R1+0x85c] ;  /* 0x00085c0001217983 */ /* 0x000f220000100800 */
[----:B-1----:R-:W-:-:S03]  /*e6a0*/  IADD3 R24, P2, PT, R32, UR5, RZ ;  /* 0x0000000520187c10 */ /* 0x002fc6000ff5e0ff */
[----:B------:R-:W4:Y:S01]  /*e6b0*/  LDL R32, [R1+0x858] ;  /* 0x0008580001207983 */ /* 0x000f220000100800 */
[----:B------:R-:W-:Y:S02]  /*e6c0*/  IADD3.X R27, PT, PT, R31, UR8, RZ, P3, !PT ;  /* 0x000000081f1b7c10 */ /* 0x000fe40009ffe4ff */
[----:B------:R-:W-:Y:S01]  /*e6d0*/  IADD3 R28, P3, PT, R3, UR5, RZ ;  /* 0x00000005031c7c10 */ /* 0x000fe2000ff7e0ff */
[----:B------:R-:W4:Y:S01]  /*e6e0*/  LDL R31, [R1+0x860] ;  /* 0x00086000011f7983 */ /* 0x000f220000100800 */
[----:B------:R-:W-:-:S03]  /*e6f0*/  IADD3.X R25, PT, PT, R37, UR8, RZ, P2, !PT ;  /* 0x0000000825197c10 */ /* 0x000fc600097fe4ff */
[----:B------:R-:W4:Y:S04]  /*e700*/  LDL R3, [R1+0x5d0] ;  /* 0x0005d00001037983 */ /* 0x000f280000100800 */
[----:B------:R-:W4:Y:S04]  /*e710*/  LDG.E.U8 R47, desc[UR12][R24.64] ;  /* 0x0000000c182f7981 */ /* 0x000f28000c1e1100 */
[----:B------:R-:W4:Y:S04]  /*e720*/  LDL R37, [R1+0x840] ;  /* 0x0008400001257983 */ /* 0x000f280000100800 */
[----:B------:R3:W4:Y:S01]  /*e730*/  LDG.E.U8 R71, desc[UR12][R26.64] ;  /* 0x0000000c1a477981 */ /* 0x000722000c1e1100 */
[----:B--2---:R-:W-:-:S02]  /*e740*/  IADD3.X R29, PT, PT, R35, UR8, RZ, P3, !PT ;  /* 0x00000008231d7c10 */ /* 0x004fc40009ffe4ff */
[----:B---3--:R-:W-:Y:S01]  /*e750*/  IADD3 R26, P2, PT, R36, UR5, RZ ;  /* 0x00000005241a7c10 */ /* 0x008fe2000ff5e0ff */
[----:B------:R-:W2:Y:S04]  /*e760*/  LDL R35, [R1+0x834] ;  /* 0x0008340001237983 */ /* 0x000ea80000100800 */
[----:B------:R-:W3:Y:S04]  /*e770*/  LDL R36, [R1+0x848] ;  /* 0x0008480001247983 */ /* 0x000ee80000100800 */
[----:B------:R0:W2:Y:S01]  /*e780*/  LDG.E.U8 R72, desc[UR12][R28.64] ;  /* 0x0000000c1c487981 */ /* 0x0000a2000c1e1100 */
[----:B----4-:R-:W-:-:S03]  /*e790*/  IADD3 R24, P3, PT, R0, UR5, RZ ;  /* 0x0000000500187c10 */ /* 0x010fc6000ff7e0ff */
[----:B------:R-:W4:Y:S01]  /*e7a0*/  LDL R0, [R1+0x844] ;  /* 0x0008440001007983 */ /* 0x000f220000100800 */
[----:B------:R-:W-:-:S03]  /*e7b0*/  IADD3.X R27, PT, PT, R4, UR8, RZ, P2, !PT ;  /* 0x00000008041b7c10 */ /* 0x000fc600097fe4ff */
[----:B------:R-:W2:Y:S04]  /*e7c0*/  LDL R4, [R1+0x84c] ;  /* 0x00084c0001047983 */ /* 0x000ea80000100800 */
[----:B------:R1:W2:Y:S01]  /*e7d0*/  LDG.E.U8 R78, desc[UR12][R26.64] ;  /* 0x0000000c1a4e7981 */ /* 0x0002a2000c1e1100 */
[----:B0-----:R-:W-:-:S03]  /*e7e0*/  IADD3 R28, P2, PT, R23, UR5, RZ ;  /* 0x00000005171c7c10 */ /* 0x001fc6000ff5e0ff */
[----:B------:R-:W2:Y:S01]  /*e7f0*/  LDL R23, [R1+0x5d4] ;  /* 0x0005d40001177983 */ /* 0x000ea20000100800 */
[----:B------:R-:W-:-:S03]  /*e800*/  IADD3.X R25, PT, PT, R30, UR8, RZ, P3, !PT ;  /* 0x000000081e197c10 */ /* 0x000fc60009ffe4ff */
[----:B------:R-:W2:Y:S01]  /*e810*/  LDL R30, [R1+0x850] ;  /* 0x00085000011e7983 */ /* 0x000ea20000100800 */
[----:B-1----:R-:W-:-:S03]  /*e820*/  IADD3 R26, P3, PT, R22, UR5, RZ ;  /* 0x00000005161a7c10 */ /* 0x002fc6000ff7e0ff */
[----:B------:R-:W2:Y:S01]  /*e830*/  LDL R22, [R1+0x82c] ;  /* 0x00082c0001167983 */ /* 0x000ea20000100800 */
[----:B------:R-:W-:-:S03]  /*e840*/  IADD3.X R29, PT, PT, R34, UR8, RZ, P2, !PT ;  /* 0x00000008221d7c10 */ /* 0x000fc600097fe4ff */
[----:B------:R-:W2:Y:S04]  /*e850*/  LDL R34, [R1+0x830] ;  /* 0x0008300001227983 */ /* 0x000ea80000100800 */
[----:B------:R0:W2:Y:S04]  /*e860*/  LDG.E.U8 R52, desc[UR12][R24.64] ;  /* 0x0000000c18347981 */ /* 0x0000a8000c1e1100 */
[----:B------:R1:W2:Y:S01]  /*e870*/  LDG.E.U8 R85, desc[UR12][R28.64] ;  /* 0x0000000c1c557981 */ /* 0x0002a2000c1e1100 */
[----:B0-----:R-:W-:Y:S02]  /*e880*/  IADD3 R24, P2, PT, R33, UR5, RZ ;  /* 0x0000000521187c10 */ /* 0x001fe4000ff5e0ff */
[----:B------:R-:W-:Y:S01]  /*e890*/  IADD3.X R27, PT, PT, R32, UR8, RZ, P3, !PT ;  /* 0x00000008201b7c10 */ /* 0x000fe20009ffe4ff */
[----:B------:R-:W2:Y:S04]  /*e8a0*/  LDL R33, [R1+0x838] ;  /* 0x0008380001217983 */ /* 0x000ea80000100800 */
[----:B------:R-:W2:Y:S01]  /*e8b0*/  LDL R32, [R1+0x5d8] ;  /* 0x0005d80001207983 */ /* 0x000ea20000100800 */
[----:B-1----:R-:W-:-:S03]  /*e8c0*/  IADD3 R28, P3, PT, R31, UR5, RZ ;  /* 0x000000051f1c7c10 */ /* 0x002fc6000ff7e0ff */
[----:B------:R-:W2:Y:S01]  /*e8d0*/  LDL R31, [R1+0x83c] ;  /* 0x00083c00011f7983 */ /* 0x000ea20000100800 */
[----:B------:R-:W-:-:S03]  /*e8e0*/  IADD3.X R25, PT, PT, R3, UR8, RZ, P2, !PT ;  /* 0x0000000803197c10 */ /* 0x000fc600097fe4ff */
[----:B------:R0:W2:Y:S04]  /*e8f0*/  LDG.E.U8 R3, desc[UR12][R26.64] ;  /* 0x0000000c1a037981 */ /* 0x0000a8000c1e1100 */
[----:B------:R3:W2:Y:S01]  /*e900*/  LDG.E.U8 R79, desc[UR12][R24.64] ;  /* 0x0000000c184f7981 */ /* 0x0006a2000c1e1100 */
[----:B------:R-:W-:-:S03]  /*e910*/  IADD3.X R29, PT, PT, R37, UR8, RZ, P3, !PT ;  /* 0x00000008251d7c10 */ /* 0x000fc60009ffe4ff */
[----:B------:R-:W2:Y:S01]  /*e920*/  LDL R37, [R1+0x81c] ;  /* 0x00081c0001257983 */ /* 0x000ea20000100800 */
[----:B0-----:R-:W-:-:S03]  /*e930*/  IADD3 R26, P2, PT, R38, UR5, RZ ;  /* 0x00000005261a7c10 */ /* 0x001fc6000ff5e0ff */
[----:B------:R-:W2:Y:S04]  /*e940*/  LDL R38, [R1+0x820] ;  /* 0x0008200001267983 */ /* 0x000ea80000100800 */
[----:B------:R2:W2:Y:S01]  /*e950*/  LDG.E.U8 R53, desc[UR12][R28.64] ;  /* 0x0000000c1c357981 */ /* 0x0004a2000c1e1100 */
[----:B---3--:R-:W-:Y:S02]  /*e960*/  IADD3 R24, P3, PT, R36, UR5, RZ ;  /* 0x0000000524187c10 */ /* 0x008fe4000ff7e0ff */
[----:B----4-:R-:W-:Y:S02]  /*e970*/  IADD3.X R27, PT, PT, R0, UR8, RZ, P2, !PT ;  /* 0x00000008001b7c10 */ /* 0x010fe400097fe4ff */
[----:B------:R-:W3:Y:S01]  /*e980*/  LDL R0, [R1+0x824] ;  /* 0x0008240001007983 */ /* 0x000ee20000100800 */
[----:B--2---:R-:W-:-:S03]  /*e990*/  IADD3 R28, P2, PT, R4, UR5, RZ ;  /* 0x00000005041c7c10 */ /* 0x004fc6000ff5e0ff */
[----:B------:R-:W2:Y:S04]  /*e9a0*/  LDL R4, [R1+0x5dc] ;  /* 0x0005dc0001047983 */ /* 0x000ea80000100800 */
[----:B------:R0:W4:Y:S01]  /*e9b0*/  LDG.E.U8 R44, desc[UR12][R26.64] ;  /* 0x0000000c1a2c7981 */ /* 0x000122000c1e1100 */
[----:B------:R-:W-:-:S03]  /*e9c0*/  IADD3.X R25, PT, PT, R23, UR8, RZ, P3, !PT ;  /* 0x0000000817197c10 */ /* 0x000fc60009ffe4ff */
[----:B------:R-:W4:Y:S01]  /*e9d0*/  LDL R23, [R1+0x828] ;  /* 0x0008280001177983 */ /* 0x000f220000100800 */
[----:B0-----:R-:W-:-:S03]  /*e9e0*/  IADD3 R26, P3, PT, R30, UR5, RZ ;  /* 0x000000051e1a7c10 */ /* 0x001fc6000ff7e0ff */
[----:B------:R-:W4:Y:S01]  /*e9f0*/  LDL R30, [R1+0x804] ;  /* 0x00080400011e7983 */ /* 0x000f220000100800 */
[----:B------:R-:W-:-:S03]  /*ea00*/  IADD3.X R29, PT, PT, R22, UR8, RZ, P2, !PT ;  /* 0x00000008161d7c10 */ /* 0x000fc600097fe4ff */
[----:B------:R-:W4:Y:S01]  /*ea10*/  LDL R22, [R1+0x80c] ;  /* 0x00080c0001167983 */ /* 0x000f220000100800 */
[----:B------:R-:W-:-:S03]  /*ea20*/  IADD3.X R27, PT, PT, R34, UR8, RZ, P3, !PT ;  /* 0x00000008221b7c10 */ /* 0x000fc60009ffe4ff */
[----:B------:R0:W4:Y:S04]  /*ea30*/  LDG.E.U8 R56, desc[UR12][R24.64] ;  /* 0x0000000c18387981 */ /* 0x000128000c1e1100 */
[----:B------:R-:W4:Y:S04]  /*ea40*/  LDL R34, [R1+0x810] ;  /* 0x0008100001227983 */ /* 0x000f280000100800 */
[----:B------:R1:W4:Y:S01]  /*ea50*/  LDG.E.U8 R36, desc[UR12][R28.64] ;  /* 0x0000000c1c247981 */ /* 0x000322000c1e1100 */
[----:B0-----:R-:W-:-:S03]  /*ea60*/  IADD3 R24, P2, PT, R35, UR5, RZ ;  /* 0x0000000523187c10 */ /* 0x001fc6000ff5e0ff */
[----:B------:R-:W4:Y:S04]  /*ea70*/  LDL R35, [R1+0x808] ;  /* 0x0008080001237983 */ /* 0x000f280000100800 */
[----:B------:R0:W4:Y:S01]  /*ea80*/  LDG.E.U8 R54, desc[UR12][R26.64] ;  /* 0x0000000c1a367981 */ /* 0x000122000c1e1100 */
[----:B-1----:R-:W-:-:S03]  /*ea90*/  IADD3 R28, P3, PT, R33, UR5, RZ ;  /* 0x00000005211c7c10 */ /* 0x002fc6000ff7e0ff */
[----:B------:R-:W4:Y:S01]  /*eaa0*/  LDL R33, [R1+0x5e0] ;  /* 0x0005e00001217983 */ /* 0x000f220000100800 */
[----:B------:R-:W-:-:S03]  /*eab0*/  IADD3.X R25, PT, PT, R32, UR8, RZ, P2, !PT ;  /* 0x0000000820197c10 */ /* 0x000fc600097fe4ff */
[----:B------:R-:W4:Y:S01]  /*eac0*/  LDL R32, [R1+0x814] ;  /* 0x0008140001207983 */ /* 0x000f220000100800 */
[----:B------:R-:W-:Y:S02]  /*ead0*/  IADD3.X R29, PT, PT, R40, UR8, RZ, P3, !PT ;  /* 0x00000008281d7c10 */ /* 0x000fe40009ffe4ff */
[----:B0-----:R-:W-:Y:S01]  /*eae0*/  IADD3 R26, P2, PT, R31, UR5, RZ ;  /* 0x000000051f1a7c10 */ /* 0x001fe2000ff5e0ff */
[----:B------:R0:W4:Y:S04]  /*eaf0*/  LDG.E.U8 R46, desc[UR12][R24.64] ;  /* 0x0000000c182e7981 */ /* 0x000128000c1e1100 */
[----:B------:R-:W4:Y:S01]  /*eb00*/  LDL R31, [R1+0x7f0] ;  /* 0x0007f000011f7983 */ /* 0x000f220000100800 */
[----:B------:R-:W-:-:S03]  /*eb10*/  IADD3.X R27, PT, PT, R37, UR8, RZ, P2, !PT ;  /* 0x00000008251b7c10 */ /* 0x000fc600097fe4ff */
[----:B------:R3:W4:Y:S01]  /*eb20*/  LDG.E.U8 R57, desc[UR12][R28.64] ;  /* 0x0000000c1c397981 */ /* 0x000722000c1e1100 */
[----:B0-----:R-:W-:-:S03]  /*eb30*/  IADD3 R24, P3, PT, R38, UR5, RZ ;  /* 0x0000000526187c10 */ /* 0x001fc6000ff7e0ff */
[----:B------:R-:W4:Y:S04]  /*eb40*/  LDL R40, [R1+0x7fc] ;  /* 0x0007fc0001287983 */ /* 0x000f280000100800 */
[----:B------:R-:W4:Y:S01]  /*eb50*/  LDL R38, [R1+0x800] ;  /* 0x0008000001267983 */ /* 0x000f220000100800 */
[----:B---3--:R-:W-:-:S03]  /*eb60*/  IADD3 R28, P2, PT, R0, UR5, RZ ;  /* 0x00000005001c7c10 */ /* 0x008fc6000ff5e0ff */
[----:B------:R-:W3:Y:S01]  /*eb70*/  LDL R0, [R1+0x5e4] ;  /* 0x0005e40001007983 */ /* 0x000ee20000100800 */
[----:B--2---:R-:W-:-:S03]  /*eb80*/  IADD3.X R25, PT, PT, R4, UR8, RZ, P3, !PT ;  /* 0x0000000804197c10 */ /* 0x004fc60009ffe4ff */
[----:B------:R4:W2:Y:S04]  /*eb90*/  LDG.E.U8 R4, desc[UR12][R26.64] ;  /* 0x0000000c1a047981 */ /* 0x0008a8000c1e1100 */
[----:B------:R0:W2:Y:S01]  /*eba0*/  LDG.E.U8 R55, desc[UR12][R24.64] ;  /* 0x0000000c18377981 */ /* 0x0000a2000c1e1100 */
[----:B----4-:R-:W-:-:S03]  /*ebb0*/  IADD3 R26, P3, PT, R23, UR5, RZ ;  /* 0x00000005171a7c10 */ /* 0x010fc6000ff7e0ff */
[----:B------:R-:W4:Y:S01]  /*ebc0*/  LDL R23, [R1+0x7dc] ;  /* 0x0007dc0001177983 */ /* 0x000f220000100800 */
[----:B------:R-:W-:-:S03]  /*ebd0*/  IADD3.X R29, PT, PT, R30, UR8, RZ, P2, !PT ;  /* 0x000000081e1d7c10 */ /* 0x000fc600097fe4ff */
[----:B------:R-:W2:Y:S01]  /*ebe0*/  LDL R30, [R1+0x7e4] ;  /* 0x0007e400011e7983 */ /* 0x000ea20000100800 */
[----:B0-----:R-:W-:-:S03]  /*ebf0*/  IADD3 R24, P2, PT, R22, UR5, RZ ;  /* 0x0000000516187c10 */ /* 0x001fc6000ff5e0ff */
[----:B------:R-:W2:Y:S04]  /*ec00*/  LDL R22, [R1+0x7e0] ;  /* 0x0007e00001167983 */ /* 0x000ea80000100800 */
[----:B------:R0:W2:Y:S01]  /*ec10*/  LDG.E.U8 R84, desc[UR12][R28.64] ;  /* 0x0000000c1c547981 */ /* 0x0000a2000c1e1100 */
[----:B------:R-:W-:-:S03]  /*ec20*/  IADD3.X R27, PT, PT, R35, UR8, RZ, P3, !PT ;  /* 0x00000008231b7c10 */ /* 0x000fc60009ffe4ff */
[----:B------:R-:W2:Y:S01]  /*ec30*/  LDL R35, [R1+0x7e8] ;  /* 0x0007e80001237983 */ /* 0x000ea20000100800 */
[----:B0-----:R-:W-:-:S03]  /*ec40*/  IADD3 R28, P3, PT, R34, UR5, RZ ;  /* 0x00000005221c7c10 */ /* 0x001fc6000ff7e0ff */
[----:B------:R-:W2:Y:S01]  /*ec50*/  LDL R34, [R1+0x5e8] ;  /* 0x0005e80001227983 */ /* 0x000ea20000100800 */
[----:B------:R-:W-:-:S03]  /*ec60*/  IADD3.X R25, PT, PT, R33, UR8, RZ, P2, !PT ;  /* 0x0000000821197c10 */ /* 0x000fc600097fe4ff */
[----:B------:R0:W2:Y:S04]  /*ec70*/  LDG.E.U8 R58, desc[UR12][R26.64] ;  /* 0x0000000c1a3a7981 */ /* 0x0000a8000c1e1100 */
[----:B------:R-:W2:Y:S04]  /*ec80*/  LDL R33, [R1+0x7ec] ;  /* 0x0007ec0001217983 */ /* 0x000ea80000100800 */
[----:B------:R1:W2:Y:S01]  /*ec90*/  LDG.E.U8 R37, desc[UR12][R24.64] ;  /* 0x0000000c18257981 */ /* 0x0002a2000c1e1100 */
[----:B0-----:R-:W-:-:S03]  /*eca0*/  IADD3 R26, P2, PT, R32, UR5, RZ ;  /* 0x00000005201a7c10 */ /* 0x001fc6000ff5e0ff */
[----:B------:R-:W2:Y:S01]  /*ecb0*/  LDL R32, [R1+0x7c8] ;  /* 0x0007c80001207983 */ /* 0x000ea20000100800 */
[----:B------:R-:W-:-:S03]  /*ecc0*/  IADD3.X R29, PT, PT, R31, UR8, RZ, P3, !PT ;  /* 0x000000081f1d7c10 */ /* 0x000fc60009ffe4ff */
[----:B------:R-:W2:Y:S01]  /*ecd0*/  LDL R31, [R1+0x7d0] ;  /* 0x0007d000011f7983 */ /* 0x000ea20000100800 */
[----:B-1----:R-:W-:Y:S02]  /*ece0*/  IADD3 R24, P3, PT, R42, UR5, RZ ;  /* 0x000000052a187c10 */ /* 0x002fe4000ff7e0ff */
[----:B------:R-:W-:Y:S01]  /*ecf0*/  IADD3.X R27, PT, PT, R41, UR8, RZ, P2, !PT ;  /* 0x00000008291b7c10 */ /* 0x000fe200097fe4ff */
[----:B------:R0:W2:Y:S04]  /*ed00*/  LDG.E.U8 R101, desc[UR12][R28.64] ;  /* 0x0000000c1c657981 */ /* 0x0000a8000c1e1100 */
[----:B------:R-:W2:Y:S04]  /*ed10*/  LDL R41, [R1+0x5ec] ;  /* 0x0005ec0001297983 */ /* 0x000ea80000100800 */
[----:B------:R-:W2:Y:S01]  /*ed20*/  LDL R42, [R1+0x7d4] ;  /* 0x0007d400012a7983 */ /* 0x000ea20000100800 */
[----:B0-----:R-:W-:-:S03]  /*ed30*/  IADD3 R28, P2, PT, R40, UR5, RZ ;  /* 0x00000005281c7c10 */ /* 0x001fc6000ff5e0ff */
[----:B------:R-:W2:Y:S04]  /*ed40*/  LDL R40, [R1+0x7b4] ;  /* 0x0007b40001287983 */ /* 0x000ea80000100800 */
[----:B------:R0:W2:Y:S01]  /*ed50*/  LDG.E.U8 R75, desc[UR12][R26.64] ;  /* 0x0000000c1a4b7981 */ /* 0x0000a2000c1e1100 */
[----:B---3--:R-:W-:-:S03]  /*ed60*/  IADD3.X R25, PT, PT, R0, UR8, RZ, P3, !PT ;  /* 0x0000000800197c10 */ /* 0x008fc60009ffe4ff */
[----:B------:R-:W3:Y:S01]  /*ed70*/  LDL R0, [R1+0x7d8] ;  /* 0x0007d80001007983 */ /* 0x000ee20000100800 */
[----:B0-----:R-:W-:-:S03]  /*ed80*/  IADD3 R26, P3, PT, R38, UR5, RZ ;  /* 0x00000005261a7c10 */ /* 0x001fc6000ff7e0ff */
[----:B------:R2:W3:Y:S01]  /*ed90*/  LDG.E.U8 R59, desc[UR12][R24.64] ;  /* 0x0000000c183b7981 */ /* 0x0004e2000c1e1100 */
[----:B----4-:R-:W-:-:S03]  /*eda0*/  IADD3.X R29, PT, PT, R23, UR8, RZ, P2, !PT ;  /* 0x00000008171d7c10 */ /* 0x010fc600097fe4ff */
[----:B------:R-:W4:Y:S01]  /*edb0*/  LDL R23, [R1+0x7bc] ;  /* 0x0007bc0001177983 */ /* 0x000f220000100800 */
[----:B--2---:R-:W-:-:S03]  /*edc0*/  IADD3 R24, P2, PT, R30, UR5, RZ ;  /* 0x000000051e187c10 */ /* 0x004fc6000ff5e0ff */
[----:B------:R-:W2:Y:S01]  /*edd0*/  LDL R30, [R1+0x7b8] ;  /* 0x0007b800011e7983 */ /* 0x000ea20000100800 */
[----:B------:R-:W-:-:S03]  /*ede0*/  IADD3.X R27, PT, PT, R22, UR8, RZ, P3, !PT ;  /* 0x00000008161b7c10 */ /* 0x000fc60009ffe4ff */
[----:B------:R-:W2:Y:S04]  /*edf0*/  LDL R22, [R1+0x7c0] ;  /* 0x0007c00001167983 */ /* 0x000ea80000100800 */
[----:B------:R-:W2:Y:S04]  /*ee00*/  LDG.E.U8 R38, desc[UR12][R28.64] ;  /* 0x0000000c1c267981 */ /* 0x000ea8000c1e1100 */
[----:B------:R0:W2:Y:S01]  /*ee10*/  LDG.E.U8 R100, desc[UR12][R26.64] ;  /* 0x0000000c1a647981 */ /* 0x0000a2000c1e1100 */
[----:B------:R-:W-:-:S03]  /*ee20*/  IADD3 R124, P3, PT, R35, UR5, RZ ;  /* 0x00000005237c7c10 */ /* 0x000fc6000ff7e0ff */
[----:B------:R-:W2:Y:S01]  /*ee30*/  LDL R29, [R1+0x7ac] ;  /* 0x0007ac00011d7983 */ /* 0x000ea20000100800 */
[----:B------:R-:W-:-:S03]  /*ee40*/  IADD3.X R25, PT, PT, R34, UR8, RZ, P2, !PT ;  /* 0x0000000822197c10 */ /* 0x000fc600097fe4ff */
[----:B------:R-:W2:Y:S04]  /*ee50*/  LDL R35, [R1+0x5f0] ;  /* 0x0005f00001237983 */ /* 0x000ea80000100800 */
[----:B------:R-:W2:Y:S01]  /*ee60*/  LDL R34, [R1+0x7c4] ;  /* 0x0007c40001227983 */ /* 0x000ea20000100800 */
[----:B------:R-:W-:-:S03]  /*ee70*/  IADD3 R122, P2, PT, R33, UR5, RZ ;  /* 0x00000005217a7c10 */ /* 0x000fc6000ff5e0ff */
[----:B------:R-:W2:Y:S04]  /*ee80*/  LDL R28, [R1+0x5f4] ;  /* 0x0005f400011c7983 */ /* 0x000ea80000100800 */
[----:B------:R-:W2:Y:S01]  /*ee90*/  LDL R33, [R1+0x7a0] ;  /* 0x0007a00001217983 */ /* 0x000ea20000100800 */
[----:B------:R-:W-:-:S03]  /*eea0*/  IADD3.X R125, PT, PT, R32, UR8, RZ, P3, !PT ;  /* 0x00000008207d7c10 */ /* 0x000fc60009ffe4ff */
[----:B------:R-:W2:Y:S04]  /*eeb0*/  LDL R27, [R1+0x7b0] ;  /* 0x0007b000011b7983 */ /* 0x000ea80000100800 */
[----:B------:R-:W2:Y:S01]  /*eec0*/  LDL R32, [R1+0x7a8] ;  /* 0x0007a80001207983 */ /* 0x000ea20000100800 */
[----:B------:R-:W-:-:S03]  /*eed0*/  IADD3 R120, P3, PT, R31, UR5, RZ ;  /* 0x000000051f787c10 */ /* 0x000fc6000ff7e0ff */
[----:B------:R-:W2:Y:S01]  /*eee0*/  LDL R31, [R1+0x7a4] ;  /* 0x0007a400011f7983 */ /* 0x000ea20000100800 */
[----:B------:R-:W-:-:S03]  /*eef0*/  IADD3.X R121, PT, PT, R41, UR8, RZ, P3, !PT ;  /* 0x0000000829797c10 */ /* 0x000fc60009ffe4ff */
[----:B------:R-:W2:Y:S01]  /*ef00*/  LDL R26, [R1+0x794] ;  /* 0x00079400011a7983 */ /* 0x000ea20000100800 */
[----:B------:R-:W-:Y:S02]  /*ef10*/  IADD3.X R123, PT, PT, R43, UR8, RZ, P2, !PT ;  /* 0x000000082b7b7c10 */ /* 0x000fe400097fe4ff */
[----:B------:R-:W-:Y:S01]  /*ef20*/  IADD3 R118, P2, PT, R42, UR5, RZ ;  /* 0x000000052a767c10 */ /* 0x000fe2000ff5e0ff */
[----:B------:R1:W2:Y:S03]  /*ef30*/  LDG.E.U8 R45, desc[UR12][R24.64] ;  /* 0x0000000c182d7981 */ /* 0x0002a6000c1e1100 */
[----:B------:R-:W-:Y:S01]  /*ef40*/  IADD3.X R119, PT, PT, R40, UR8, RZ, P2, !PT ;  /* 0x0000000828777c10 */ /* 0x000fe200097fe4ff */
[----:B------:R-:W2:Y:S04]  /*ef50*/  LDL R43, [R1+0x72c] ;  /* 0x00072c00012b7983 */ /* 0x000ea80000100800 */
[----:B------:R-:W2:Y:S04]  /*ef60*/  LDL R42, [R1+0x730] ;  /* 0x00073000012a7983 */ /* 0x000ea80000100800 */
[----:B------:R-:W2:Y:S04]  /*ef70*/  LDL R25, [R1+0x778] ;  /* 0x0007780001197983 */ /* 0x000ea80000100800 */
[----:B------:R-:W2:Y:S04]  /*ef80*/  LDL R24, [R1+0x780] ;  /* 0x0007800001187983 */ /* 0x000ea80000100800 */
[----:B------:R-:W2:Y:S04]  /*ef90*/  LDL R41, [R1+0x610] ;  /* 0x0006100001297983 */ /* 0x000ea80000100800 */
[----:B------:R-:W2:Y:S04]  /*efa0*/  LDL R40, [R1+0x700] ;  /* 0x0007000001287983 */ /* 0x000ea80000100800 */
[----:B------:R-:W2:Y:S04]  /*efb0*/  LDG.E.U8 R124, desc[UR12][R124.64] ;  /* 0x0000000c7c7c7981 */ /* 0x000ea8000c1e1100 */
[----:B------:R-:W2:Y:S04]  /*efc0*/  LDG.E.U8 R122, desc[UR12][R122.64] ;  /* 0x0000000c7a7a7981 */ /* 0x000ea8000c1e1100 */
[----:B------:R-:W2:Y:S04]  /*efd0*/  LDG.E.U8 R120, desc[UR12][R120.64] ;  /* 0x0000000c78787981 */ /* 0x000ea8000c1e1100 */
[----:B------:R-:W2:Y:S04]  /*efe0*/  LDG.E.U8 R118, desc[UR12][R118.64] ;  /* 0x0000000c76767981 */ /* 0x000ea8000c1e1100 */
[----:B------:R-:W2:Y:S04]  /*eff0*/  LDL R123, [R1+0x670] ;  /* 0x00067000017b7983 */ /* 0x000ea80000100800 */
[----:B------:R-:W2:Y:S04]  /*f000*/  LDL R121, [R1+0x660] ;  /* 0x0006600001797983 */ /* 0x000ea80000100800 */
[----:B------:R-:W2:Y:S01]  /*f010*/  LDL R125, [R1+0x648] ;  /* 0x00064800017d7983 */ /* 0x000ea20000100800 */
[----:B---3--:R-:W-:-:S03]  /*f020*/  IADD3 R114, P3, PT, R0, UR5, RZ ;  /* 0x0000000500727c10 */ /* 0x008fc6000ff7e0ff */
[----:B------:R-:W3:Y:S01]  /*f030*/  LDL R0, [R1+0x78c] ;  /* 0x00078c0001007983 */ /* 0x000ee20000100800 */
[----:B----4-:R-:W-:-:S03]  /*f040*/  IADD3 R112, P2, PT, R23, UR5, RZ ;  /* 0x0000000517707c10 */ /* 0x010fc6000ff5e0ff */
[----:B------:R-:W4:Y:S01]  /*f050*/  LDL R23, [R1+0x790] ;  /* 0x0007900001177983 */ /* 0x000f220000100800 */
[----:B--2---:R-:W-:-:S03]  /*f060*/  IADD3.X R115, PT, PT, R30, UR8, RZ, P3, !PT ;  /* 0x000000081e737c10 */ /* 0x004fc60009ffe4ff */
[----:B------:R-:W2:Y:S01]  /*f070*/  LDL R30, [R1+0x798] ;  /* 0x00079800011e7983 */ /* 0x000ea20000100800 */
[----:B------:R-:W-:-:S03]  /*f080*/  IADD3 R110, P3, PT, R22, UR5, RZ ;  /* 0x00000005166e7c10 */ /* 0x000fc6000ff7e0ff */
[----:B------:R-:W2:Y:S04]  /*f090*/  LDL R22, [R1+0x5f8] ;  /* 0x0005f80001167983 */ /* 0x000ea80000100800 */
[----:B------:R-:W2:Y:S04]  /*f0a0*/  LDG.E.U8 R114, desc[UR12][R114.64] ;  /* 0x0000000c72727981 */ /* 0x000ea8000c1e1100 */
[----:B------:R-:W2:Y:S01]  /*f0b0*/  LDL R115, [R1+0x630] ;  /* 0x0006300001737983 */ /* 0x000ea20000100800 */
[----:B------:R-:W-:-:S03]  /*f0c0*/  IADD3.X R113, PT, PT, R35, UR8, RZ, P2, !PT ;  /* 0x0000000823717c10 */ /* 0x000fc600097fe4ff */
[----:B------:R-:W2:Y:S01]  /*f0d0*/  LDL R35, [R1+0x75c] ;  /* 0x00075c0001237983 */ /* 0x000ea20000100800 */
[----:B------:R-:W-:-:S03]  /*f0e0*/  IADD3 R108, P2, PT, R34, UR5, RZ ;  /* 0x00000005226c7c10 */ /* 0x000fc6000ff5e0ff */
[----:B------:R-:W2:Y:S04]  /*f0f0*/  LDL R34, [R1+0x79c] ;  /* 0x00079c0001227983 */ /* 0x000ea80000100800 */
[----:B------:R-:W2:Y:S01]  /*f100*/  LDG.E.U8 R112, desc[UR12][R112.64] ;  /* 0x0000000c70707981 */ /* 0x000ea2000c1e1100 */
[----:B------:R-:W-:-:S03]  /*f110*/  IADD3.X R111, PT, PT, R33, UR8, RZ, P3, !PT ;  /* 0x00000008216f7c10 */ /* 0x000fc60009ffe4ff */
[----:B------:R-:W2:Y:S04]  /*f120*/  LDL R33, [R1+0x77c] ;  /* 0x00077c0001217983 */ /* 0x000ea80000100800 */
[----:B------:R-:W2:Y:S01]  /*f130*/  LDG.E.U8 R110, desc[UR12][R110.64] ;  /* 0x0000000c6e6e7981 */ /* 0x000ea2000c1e1100 */
[----:B------:R-:W-:-:S03]  /*f140*/  IADD3 R106, P3, PT, R32, UR5, RZ ;  /* 0x00000005206a7c10 */ /* 0x000fc6000ff7e0ff */
[----:B------:R-:W2:Y:S01]  /*f150*/  LDL R32, [R1+0x784] ;  /* 0x0007840001207983 */ /* 0x000ea20000100800 */
[----:B------:R-:W-:Y:S02]  /*f160*/  IADD3.X R109, PT, PT, R31, UR8, RZ, P2, !PT ;  /* 0x000000081f6d7c10 */ /* 0x000fe400097fe4ff */
[----:B------:R-:W-:Y:S01]  /*f170*/  IADD3 R104, P2, PT, R29, UR5, RZ ;  /* 0x000000051d687c10 */ /* 0x000fe2000ff5e0ff */
[----:B------:R-:W2:Y:S01]  /*f180*/  LDL R31, [R1+0x5fc] ;  /* 0x0005fc00011f7983 */ /* 0x000ea20000100800 */
[----:B------:R-:W-:-:S03]  /*f190*/  IADD3.X R107, PT, PT, R28, UR8, RZ, P3, !PT ;  /* 0x000000081c6b7c10 */ /* 0x000fc60009ffe4ff */
[----:B------:R-:W2:Y:S04]  /*f1a0*/  LDL R29, [R1+0x788] ;  /* 0x00078800011d7983 */ /* 0x000ea80000100800 */
[----:B------:R-:W2:Y:S01]  /*f1b0*/  LDL R28, [R1+0x764] ;  /* 0x00076400011c7983 */ /* 0x000ea20000100800 */
[----:B------:R-:W-:-:S03]  /*f1c0*/  IADD3 R102, P3, PT, R27, UR5, RZ ;  /* 0x000000051b667c10 */ /* 0x000fc6000ff7e0ff */
[----:B------:R-:W2:Y:S04]  /*f1d0*/  LDL R27, [R1+0x768] ;  /* 0x00076800011b7983 */ /* 0x000ea80000100800 */
[----:B------:R-:W2:Y:S04]  /*f1e0*/  LDG.E.U8 R106, desc[UR12][R106.64] ;  /* 0x0000000c6a6a7981 */ /* 0x000ea8000c1e1100 */
[----:B------:R-:W2:Y:S04]  /*f1f0*/  LDL R113, [R1+0x640] ;  /* 0x0006400001717983 */ /* 0x000ea80000100800 */
[----:B------:R-:W2:Y:S04]  /*f200*/  LDG.E.U8 R108, desc[UR12][R108.64] ;  /* 0x0000000c6c6c7981 */ /* 0x000ea8000c1e1100 */
[----:B------:R-:W2:Y:S01]  /*f210*/  LDL R107, [R1+0x654] ;  /* 0x00065400016b7983 */ /* 0x000ea20000100800 */
[----:B---3--:R-:W-:-:S03]  /*f220*/  IADD3.X R105, PT, PT, R0, UR8, RZ, P2, !PT ;  /* 0x0000000800697c10 */ /* 0x008fc600097fe4ff */
[----:B------:R-:W3:Y:S01]  /*f230*/  LDL R0, [R1+0x76c] ;  /* 0x00076c0001007983 */ /* 0x000ee20000100800 */
[----:B------:R-:W-:-:S03]  /*f240*/  IADD3 R98, P2, PT, R26, UR5, RZ ;  /* 0x000000051a627c10 */ /* 0x000fc6000ff5e0ff */
[----:B------:R-:W3:Y:S04]  /*f250*/  LDL R26, [R1+0x600] ;  /* 0x00060000011a7983 */ /* 0x000ee80000100800 */
[----:B------:R-:W3:Y:S01]  /*f260*/  LDG.E.U8 R104, desc[UR12][R104.64] ;  /* 0x0000000c68687981 */ /* 0x000ee2000c1e1100 */
[----:B----4-:R-:W-:-:S03]  /*f270*/  IADD3.X R103, PT, PT, R23, UR8, RZ, P3, !PT ;  /* 0x0000000817677c10 */ /* 0x010fc60009ffe4ff */
[----:B------:R-:W4:Y:S04]  /*f280*/  LDL R105, [R1+0x6a4] ;  /* 0x0006a40001697983 */ /* 0x000f280000100800 */
[----:B------:R-:W4:Y:S01]  /*f290*/  LDL R23, [R1+0x770] ;  /* 0x0007700001177983 */ /* 0x000f220000100800 */
[----:B--2---:R-:W-:-:S03]  /*f2a0*/  IADD3.X R99, PT, PT, R22, UR8, RZ, P2, !PT ;  /* 0x0000000816637c10 */ /* 0x004fc600097fe4ff */
[----:B------:R-:W2:Y:S04]  /*f2b0*/  LDG.E.U8 R102, desc[UR12][R102.64] ;  /* 0x0000000c66667981 */ /* 0x000ea8000c1e1100 */
[----:B------:R-:W0:Y:S01]  /*f2c0*/  LDL R22, [R1+0x774] ;  /* 0x0007740001167983 */ /* 0x000e220000100800 */
[----:B------:R-:W-:-:S03]  /*f2d0*/  IADD3 R96, P3, PT, R30, UR5, RZ ;  /* 0x000000051e607c10 */ /* 0x000fc6000ff7e0ff */
[----:B------:R-:W2:Y:S01]  /*f2e0*/  LDL R30, [R1+0x750] ;  /* 0x00075000011e7983 */ /* 0x000ea20000100800 */
[----:B------:R-:W-:Y:S02]  /*f2f0*/  IADD3.X R97, PT, PT, R25, UR8, RZ, P3, !PT ;  /* 0x0000000819617c10 */ /* 0x000fe40009ffe4ff */
[----:B------:R-:W-:Y:S01]  /*f300*/  IADD3 R90, P3, PT, R24, UR5, RZ ;  /* 0x00000005185a7c10 */ /* 0x000fe2000ff7e0ff */
[----:B------:R-:W2:Y:S04]  /*f310*/  LDL R25, [R1+0x754] ;  /* 0x0007540001197983 */ /* 0x000ea80000100800 */
[----:B------:R-:W1:Y:S04]  /*f320*/  LDL R24, [R1+0x758] ;  /* 0x0007580001187983 */ /* 0x000e680000100800 */
[----:B------:R-:W2:Y:S01]  /*f330*/  LDG.E.U8 R96, desc[UR12][R96.64] ;  /* 0x0000000c60607981 */ /* 0x000ea2000c1e1100 */
        /* <DEDUP_REMOVED lines=8> */
[----:B------:R-:W-:-:S03]  /*f3c0*/  IADD3.X R91, PT, PT, R31, UR8, RZ, P3, !PT ;  /* 0x000000081f5b7c10 */ /* 0x000fc60009ffe4ff */
[----:B------:R-:W2:Y:S01]  /*f3d0*/  LDL R97, [R1+0x6ac] ;  /* 0x0006ac0001617983 */ /* 0x000ea20000100800 */
[----:B------:R-:W-:-:S03]  /*f3e0*/  IADD3 R82, P3, PT, R29, UR5, RZ ;  /* 0x000000051d527c10 */ /* 0x000fc6000ff7e0ff */
[----:B------:R-:W2:Y:S04]  /*f3f0*/  LDL R31, [R1+0x748] ;  /* 0x00074800011f7983 */ /* 0x000ea80000100800 */
[----:B------:R-:W2:Y:S01]  /*f400*/  LDL R29, [R1+0x760] ;  /* 0x00076000011d7983 */ /* 0x000ea20000100800 */
[----:B------:R-:W-:-:S03]  /*f410*/  IADD3.X R89, PT, PT, R28, UR8, RZ, P2, !PT ;  /* 0x000000081c597c10 */ /* 0x000fc600097fe4ff */
[----:B------:R-:W2:Y:S01]  /*f420*/  LDL R28, [R1+0x744] ;  /* 0x00074400011c7983 */ /* 0x000ea20000100800 */
[----:B------:R-:W-:-:S03]  /*f430*/  IADD3.X R83, PT, PT, R27, UR8, RZ, P3, !PT ;  /* 0x000000081b537c10 */ /* 0x000fc60009ffe4ff */
[----:B------:R-:W2:Y:S04]  /*f440*/  LDL R93, [R1+0x6c4] ;  /* 0x0006c400015d7983 */ /* 0x000ea80000100800 */
[----:B------:R-:W2:Y:S04]  /*f450*/  LDG.E.U8 R82, desc[UR12][R82.64] ;  /* 0x0000000c52527981 */ /* 0x000ea8000c1e1100 */
[----:B------:R-:W2:Y:S04]  /*f460*/  LDG.E.U8 R88, desc[UR12][R88.64] ;  /* 0x0000000c58587981 */ /* 0x000ea8000c1e1100 */
[----:B------:R-:W2:Y:S04]  /*f470*/  LDG.E.U8 R90, desc[UR12][R90.64] ;  /* 0x0000000c5a5a7981 */ /* 0x000ea8000c1e1100 */
[----:B------:R-:W2:Y:S04]  /*f480*/  LDL R83, [R1+0x6e0] ;  /* 0x0006e00001537983 */ /* 0x000ea80000100800 */
[----:B------:R-:W2:Y:S04]  /*f490*/  LDL R89, [R1+0x6e8] ;  /* 0x0006e80001597983 */ /* 0x000ea80000100800 */
[----:B------:R-:W2:Y:S04]  /*f4a0*/  LDL R91, [R1+0x6cc] ;  /* 0x0006cc00015b7983 */ /* 0x000ea80000100800 */
[----:B------:R-:W2:Y:S04]  /*f4b0*/  LDL R99, [R1+0x690] ;  /* 0x0006900001637983 */ /* 0x000ea80000100800 */
[----:B------:R-:W2:Y:S01]  /*f4c0*/  LDL R103, [R1+0x694] ;  /* 0x0006940001677983 */ /* 0x000ea20000100800 */
[----:B---3--:R-:W-:-:S03]  /*f4d0*/  IADD3 R80, P2, PT, R0, UR5, RZ ;  /* 0x0000000500507c10 */ /* 0x008fc6000ff5e0ff */
[----:B------:R-:W3:Y:S01]  /*f4e0*/  LDL R0, [R1+0x740] ;  /* 0x0007400001007983 */ /* 0x000ee20000100800 */
[----:B------:R-:W-:-:S05]  /*f4f0*/  IADD3.X R81, PT, PT, R26, UR8, RZ, P2, !PT ;  /* 0x000000081a517c10 */ /* 0x000fca00097fe4ff */
[----:B------:R-:W3:Y:S04]  /*f500*/  LDG.E.U8 R80, desc[UR12][R80.64] ;  /* 0x0000000c50507981 */ /* 0x000ee8000c1e1100 */
[----:B------:R-:W3:Y:S01]  /*f510*/  LDL R81, [R1+0x6b8] ;  /* 0x0006b80001517983 */ /* 0x000ee20000100800 */
[----:B----4-:R-:W-:-:S03]  /*f520*/  IADD3 R66, P3, PT, R23, UR5, RZ ;  /* 0x0000000517427c10 */ /* 0x010fc6000ff7e0ff */
[----:B------:R-:W4:Y:S01]  /*f530*/  LDL R23, [R1+0x608] ;  /* 0x0006080001177983 */ /* 0x000f220000100800 */
[----:B0-----:R-:W-:-:S03]  /*f540*/  IADD3 R26, P2, PT, R22, UR5, RZ ;  /* 0x00000005161a7c10 */ /* 0x001fc6000ff5e0ff */
[----:B------:R-:W4:Y:S01]  /*f550*/  LDL R22, [R1+0x728] ;  /* 0x0007280001167983 */ /* 0x000f220000100800 */
[----:B--2---:R-:W-:-:S03]  /*f560*/  IADD3.X R67, PT, PT, R30, UR8, RZ, P3, !PT ;  /* 0x000000081e437c10 */ /* 0x004fc60009ffe4ff */
[----:B------:R-:W2:Y:S01]  /*f570*/  LDL R30, [R1+0x74c] ;  /* 0x00074c00011e7983 */ /* 0x000ea20000100800 */
[----:B------:R-:W-:-:S03]  /*f580*/  IADD3.X R27, PT, PT, R25, UR8, RZ, P2, !PT ;  /* 0x00000008191b7c10 */ /* 0x000fc600097fe4ff */
[----:B------:R-:W2:Y:S01]  /*f590*/  LDG.E.U8 R66, desc[UR12][R66.64] ;  /* 0x0000000c42427981 */ /* 0x000ea2000c1e1100 */
[----:B-1----:R-:W-:-:S03]  /*f5a0*/  IADD3 R24, P2, PT, R24, UR5, RZ ;  /* 0x0000000518187c10 */ /* 0x002fc6000ff5e0ff */
[----:B------:R0:W2:Y:S04]  /*f5b0*/  LDG.E.U8 R61, desc[UR12][R26.64] ;  /* 0x0000000c1a3d7981 */ /* 0x0000a8000c1e1100 */
[----:B------:R-:W2:Y:S01]  /*f5c0*/  LDL R67, [R1+0x6d4] ;  /* 0x0006d40001437983 */ /* 0x000ea20000100800 */
[----:B0-----:R-:W-:-:S03]  /*f5d0*/  IADD3 R26, P3, PT, R35, UR5, RZ ;  /* 0x00000005231a7c10 */ /* 0x001fc6000ff7e0ff */
[----:B------:R-:W2:Y:S01]  /*f5e0*/  LDL R35, [R1+0x738] ;  /* 0x0007380001237983 */ /* 0x000ea20000100800 */
[----:B------:R-:W-:-:S03]  /*f5f0*/  IADD3.X R27, PT, PT, R34, UR8, RZ, P3, !PT ;  /* 0x00000008221b7c10 */ /* 0x000fc60009ffe4ff */
[----:B------:R-:W2:Y:S01]  /*f600*/  LDL R34, [R1+0x718] ;  /* 0x0007180001227983 */ /* 0x000ea20000100800 */
[----:B------:R-:W-:-:S03]  /*f610*/  IADD3.X R25, PT, PT, R32, UR8, RZ, P2, !PT ;  /* 0x0000000820197c10 */ /* 0x000fc600097fe4ff */
[----:B------:R-:W2:Y:S04]  /*f620*/  LDL R32, [R1+0x734] ;  /* 0x0007340001207983 */ /* 0x000ea80000100800 */
[----:B------:R-:W2:Y:S04]  /*f630*/  LDG.E.U8 R24, desc[UR12][R24.64] ;  /* 0x0000000c18187981 */ /* 0x000ea8000c1e1100 */
[----:B------:R0:W2:Y:S02]  /*f640*/  LDG.E.U8 R25, desc[UR12][R26.64] ;  /* 0x0000000c1a197981 */ /* 0x0000a4000c1e1100 */
[----:B0-----:R-:W-:-:S04]  /*f650*/  IADD3 R26, P2, PT, R29, UR5, RZ ;  /* 0x000000051d1a7c10 */ /* 0x001fc8000ff5e0ff */
[----:B---3--:R-:W-:Y:S02]  /*f660*/  IADD3.X R27, PT, PT, R0, UR8, RZ, P2, !PT ;  /* 0x00000008001b7c10 */ /* 0x008fe400097fe4ff */
[----:B------:R-:W3:Y:S01]  /*f670*/  LDL R0, [R1+0x71c] ;  /* 0x00071c0001007983 */ /* 0x000ee20000100800 */
[----:B------:R-:W-:-:S03]  /*f680*/  IADD3 R28, P2, PT, R28, UR5, RZ ;  /* 0x000000051c1c7c10 */ /* 0x000fc6000ff5e0ff */
[----:B------:R-:W3:Y:S01]  /*f690*/  LDG.E.U8 R26, desc[UR12][R26.64] ;  /* 0x0000000c1a1a7981 */ /* 0x000ee2000c1e1100 */
[----:B----4-:R-:W-:-:S03]  /*f6a0*/  IADD3.X R29, PT, PT, R23, UR8, RZ, P2, !PT ;  /* 0x00000008171d7c10 */ /* 0x010fc600097fe4ff */
[----:B------:R-:W4:Y:S04]  /*f6b0*/  LDL R23, [R1+0x720] ;  /* 0x0007200001177983 */ /* 0x000f280000100800 */
[----:B------:R0:W4:Y:S02]  /*f6c0*/  LDG.E.U8 R27, desc[UR12][R28.64] ;  /* 0x0000000c1c1b7981 */ /* 0x000124000c1e1100 */
[----:B0-----:R-:W-:-:S04]  /*f6d0*/  IADD3 R28, P2, PT, R31, UR5, RZ ;  /* 0x000000051f1c7c10 */ /* 0x001fc8000ff5e0ff */
[----:B------:R-:W-:Y:S02]  /*f6e0*/  IADD3.X R29, PT, PT, R22, UR8, RZ, P2, !PT ;  /* 0x00000008161d7c10 */ /* 0x000fe400097fe4ff */
[----:B------:R-:W4:Y:S01]  /*f6f0*/  LDL R22, [R1+0x724] ;  /* 0x0007240001167983 */ /* 0x000f220000100800 */
[----:B--2---:R-:W-:-:S03]  /*f700*/  IADD3 R30, P2, PT, R30, UR5, RZ ;  /* 0x000000051e1e7c10 */ /* 0x004fc6000ff5e0ff */
[----:B------:R-:W2:Y:S01]  /*f710*/  LDG.E.U8 R28, desc[UR12][R28.64] ;  /* 0x0000000c1c1c7981 */ /* 0x000ea2000c1e1100 */
[----:B------:R-:W-:-:S03]  /*f720*/  IADD3.X R31, PT, PT, R43, UR8, RZ, P2, !PT ;  /* 0x000000082b1f7c10 */ /* 0x000fc600097fe4ff */
[----:B------:R-:W2:Y:S04]  /*f730*/  LDL R43, [R1+0x614] ;  /* 0x00061400012b7983 */ /* 0x000ea80000100800 */
[----:B------:R0:W2:Y:S02]  /*f740*/  LDG.E.U8 R29, desc[UR12][R30.64] ;  /* 0x0000000c1e1d7981 */ /* 0x0000a4000c1e1100 */
[----:B0-----:R-:W-:Y:S02]  /*f750*/  IADD3 R30, P2, PT, R42, UR5, RZ ;  /* 0x000000052a1e7c10 */ /* 0x001fe4000ff5e0ff */
[----:B------:R-:W2:Y:S02]  /*f760*/  LDL R42, [R1+0x70c] ;  /* 0x00070c00012a7983 */ /* 0x000ea40000100800 */
[----:B------:R-:W-:-:S02]  /*f770*/  IADD3.X R31, PT, PT, R33, UR8, RZ, P2, !PT ;  /* 0x00000008211f7c10 */ /* 0x000fc400097fe4ff */
[----:B------:R-:W-:-:S03]  /*f780*/  IADD3 R32, P2, PT, R32, UR5, RZ ;  /* 0x0000000520207c10 */ /* 0x000fc6000ff5e0ff */
[----:B------:R-:W2:Y:S01]  /*f790*/  LDG.E.U8 R30, desc[UR12][R30.64] ;  /* 0x0000000c1e1e7981 */ /* 0x000ea2000c1e1100 */
[----:B------:R-:W-:-:S03]  /*f7a0*/  IADD3.X R33, PT, PT, R48, UR8, RZ, P2, !PT ;  /* 0x0000000830217c10 */ /* 0x000fc600097fe4ff */
[----:B------:R-:W2:Y:S04]  /*f7b0*/  LDL R48, [R1+0x6f4] ;  /* 0x0006f40001307983 */ /* 0x000ea80000100800 */
[----:B------:R0:W2:Y:S02]  /*f7c0*/  LDG.E.U8 R31, desc[UR12][R32.64] ;  /* 0x0000000c201f7981 */ /* 0x0000a4000c1e1100 */
[----:B0-----:R-:W-:-:S04]  /*f7d0*/  IADD3 R32, P2, PT, R35, UR5, RZ ;  /* 0x0000000523207c10 */ /* 0x001fc8000ff5e0ff */
[----:B------:R-:W-:-:S05]  /*f7e0*/  IADD3.X R33, PT, PT, R34, UR8, RZ, P2, !PT ;  /* 0x0000000822217c10 */ /* 0x000fca00097fe4ff */
[----:B------:R-:W2:Y:S01]  /*f7f0*/  LDG.E.U8 R32, desc[UR12][R32.64] ;  /* 0x0000000c20207981 */ /* 0x000ea2000c1e1100 */
[----:B---3--:R-:W-:-:S03]  /*f800*/  IADD3 R34, P2, PT, R0, UR5, RZ ;  /* 0x0000000500227c10 */ /* 0x008fc6000ff5e0ff */
[----:B------:R-:W3:Y:S01]  /*f810*/  LDL R0, [R1+0x618] ;  /* 0x0006180001007983 */ /* 0x000ee20000100800 */
[----:B------:R-:W-:-:S05]  /*f820*/  IADD3.X R35, PT, PT, R41, UR8, RZ, P2, !PT ;  /* 0x0000000829237c10 */ /* 0x000fca00097fe4ff */
[----:B------:R4:W3:Y:S02]  /*f830*/  LDG.E.U8 R33, desc[UR12][R34.64] ;  /* 0x0000000c22217981 */ /* 0x0008e4000c1e1100 */
[----:B----4-:R-:W-:Y:S02]  /*f840*/  IADD3 R34, P2, PT, R23, UR5, RZ ;  /* 0x0000000517227c10 */ /* 0x010fe4000ff5e0ff */
[----:B------:R-:W4:Y:S02]  /*f850*/  LDL R23, [R1+0x6d8] ;  /* 0x0006d80001177983 */ /* 0x000f240000100800 */
[----:B------:R-:W-:-:S05]  /*f860*/  IADD3.X R35, PT, PT, R40, UR8, RZ, P2, !PT ;  /* 0x0000000828237c10 */ /* 0x000fca00097fe4ff */
[----:B------:R-:W4:Y:S01]  /*f870*/  LDG.E.U8 R34, desc[UR12][R34.64] ;  /* 0x0000000c22227981 */ /* 0x000f22000c1e1100 */
[----:B------:R-:W-:-:S03]  /*f880*/  IADD3 R40, P2, PT, R22, UR5, RZ ;  /* 0x0000000516287c10 */ /* 0x000fc6000ff5e0ff */
[----:B------:R-:W4:Y:S01]  /*f890*/  LDL R22, [R1+0x6dc] ;  /* 0x0006dc0001167983 */ /* 0x000f220000100800 */
[----:B------:R-:W-:-:S03]  /*f8a0*/  IADD3.X R41, PT, PT, R63, UR8, RZ, P2, !PT ;  /* 0x000000083f297c10 */ /* 0x000fc600097fe4ff */
[----:B------:R-:W4:Y:S04]  /*f8b0*/  LDL R63, [R1+0x61c] ;  /* 0x00061c00013f7983 */ /* 0x000f280000100800 */
[----:B------:R0:W4:Y:S02]  /*f8c0*/  LDG.E.U8 R35, desc[UR12][R40.64] ;  /* 0x0000000c28237981 */ /* 0x000124000c1e1100 */
[----:B0-----:R-:W-:Y:S02]  /*f8d0*/  IADD3 R40, P2, PT, R62, UR5, RZ ;  /* 0x000000053e287c10 */ /* 0x001fe4000ff5e0ff */
[----:B------:R-:W4:Y:S02]  /*f8e0*/  LDL R62, [R1+0x6e4] ;  /* 0x0006e400013e7983 */ /* 0x000f240000100800 */
[----:B--2---:R-:W-:-:S02]  /*f8f0*/  IADD3.X R41, PT, PT, R43, UR8, RZ, P2, !PT ;  /* 0x000000082b297c10 */ /* 0x004fc400097fe4ff */
[----:B------:R-:W-:-:S03]  /*f900*/  IADD3 R42, P2, PT, R42, UR5, RZ ;  /* 0x000000052a2a7c10 */ /* 0x000fc6000ff5e0ff */
        /* <DEDUP_REMOVED lines=9> */
[----:B---3--:R-:W-:-:S03]  /*f9a0*/  IADD3.X R49, PT, PT, R0, UR8, RZ, P2, !PT ;  /* 0x0000000800317c10 */ /* 0x008fc600097fe4ff */
[----:B------:R-:W3:Y:S04]  /*f9b0*/  LDL R0, [R1+0x6b0] ;  /* 0x0006b00001007983 */ /* 0x000ee80000100800 */
[----:B------:R0:W3:Y:S02]  /*f9c0*/  LDG.E.U8 R43, desc[UR12][R48.64] ;  /* 0x0000000c302b7981 */ /* 0x0000e4000c1e1100 */
[----:B0-----:R-:W-:-:S04]  /*f9d0*/  IADD3 R48, P2, PT, R51, UR5, RZ ;  /* 0x0000000533307c10 */ /* 0x001fc8000ff5e0ff */
[----:B----4-:R-:W-:Y:S02]  /*f9e0*/  IADD3.X R49, PT, PT, R23, UR8, RZ, P2, !PT ;  /* 0x0000000817317c10 */ /* 0x010fe400097fe4ff */
[----:B------:R-:W4:Y:S01]  /*f9f0*/  LDL R23, [R1+0x6b4] ;  /* 0x0006b40001177983 */ /* 0x000f220000100800 */
[----:B------:R-:W-:-:S03]  /*fa00*/  IADD3 R50, P2, PT, R50, UR5, RZ ;  /* 0x0000000532327c10 */ /* 0x000fc6000ff5e0ff */
[----:B------:R-:W4:Y:S01]  /*fa10*/  LDG.E.U8 R48, desc[UR12][R48.64] ;  /* 0x0000000c30307981 */ /* 0x000f22000c1e1100 */
[----:B------:R-:W-:-:S03]  /*fa20*/  IADD3.X R51, PT, PT, R22, UR8, RZ, P2, !PT ;  /* 0x0000000816337c10 */ /* 0x000fc600097fe4ff */
[----:B------:R-:W4:Y:S04]  /*fa30*/  LDL R22, [R1+0x624] ;  /* 0x0006240001167983 */ /* 0x000f280000100800 */
[----:B------:R0:W4:Y:S02]  /*fa40*/  LDG.E.U8 R49, desc[UR12][R50.64] ;  /* 0x0000000c32317981 */ /* 0x000124000c1e1100 */
[----:B0-----:R-:W-:Y:S02]  /*fa50*/  IADD3 R50, P2, PT, R83, UR5, RZ ;  /* 0x0000000553327c10 */ /* 0x001fe4000ff5e0ff */
[----:B------:R-:W4:Y:S02]  /*fa60*/  LDL R83, [R1+0x69c] ;  /* 0x00069c0001537983 */ /* 0x000f240000100800 */
[----:B------:R-:W-:-:S02]  /*fa70*/  IADD3.X R51, PT, PT, R63, UR8, RZ, P2, !PT ;  /* 0x000000083f337c10 */ /* 0x000fc400097fe4ff */
[----:B------:R-:W-:-:S03]  /*fa80*/  IADD3 R62, P2, PT, R62, UR5, RZ ;  /* 0x000000053e3e7c10 */ /* 0x000fc6000ff5e0ff */
[----:B------:R-:W4:Y:S01]  /*fa90*/  LDG.E.U8 R50, desc[UR12][R50.64] ;  /* 0x0000000c32327981 */ /* 0x000f22000c1e1100 */
[----:B------:R-:W-:-:S03]  /*faa0*/  IADD3.X R63, PT, PT, R93, UR8, RZ, P2, !PT ;  /* 0x000000085d3f7c10 */ /* 0x000fc600097fe4ff */
[----:B------:R-:W4:Y:S04]  /*fab0*/  LDL R93, [R1+0x6a8] ;  /* 0x0006a800015d7983 */ /* 0x000f280000100800 */
[----:B------:R0:W4:Y:S02]  /*fac0*/  LDG.E.U8 R51, desc[UR12][R62.64] ;  /* 0x0000000c3e337981 */ /* 0x000124000c1e1100 */
[----:B0-----:R-:W-:Y:S02]  /*fad0*/  IADD3 R62, P2, PT, R89, UR5, RZ ;  /* 0x00000005593e7c10 */ /* 0x001fe4000ff5e0ff */
[----:B------:R-:W4:Y:S02]  /*fae0*/  LDL R89, [R1+0x6a0] ;  /* 0x0006a00001597983 */ /* 0x000f240000100800 */
[----:B--2---:R-:W-:-:S05]  /*faf0*/  IADD3.X R63, PT, PT, R60, UR8, RZ, P2, !PT ;  /* 0x000000083c3f7c10 */ /* 0x004fca00097fe4ff */
[----:B------:R0:W2:Y:S02]  /*fb00*/  LDG.E.U8 R60, desc[UR12][R62.64] ;  /* 0x0000000c3e3c7981 */ /* 0x0000a4000c1e1100 */
[----:B0-----:R-:W-:Y:S02]  /*fb10*/  IADD3 R62, P2, PT, R91, UR5, RZ ;  /* 0x000000055b3e7c10 */ /* 0x001fe4000ff5e0ff */
[----:B------:R-:W2:Y:S02]  /*fb20*/  LDL R91, [R1+0x628] ;  /* 0x00062800015b7983 */ /* 0x000ea40000100800 */
[----:B------:R-:W-:-:S05]  /*fb30*/  IADD3.X R63, PT, PT, R64, UR8, RZ, P2, !PT ;  /* 0x00000008403f7c10 */ /* 0x000fca00097fe4ff */
[----:B------:R0:W2:Y:S02]  /*fb40*/  LDG.E.U8 R64, desc[UR12][R62.64] ;  /* 0x0000000c3e407981 */ /* 0x0000a4000c1e1100 */
[----:B0-----:R-:W-:-:S04]  /*fb50*/  IADD3 R62, P2, PT, R65, UR5, RZ ;  /* 0x00000005413e7c10 */ /* 0x001fc8000ff5e0ff */
[----:B---3--:R-:W-:Y:S02]  /*fb60*/  IADD3.X R63, PT, PT, R0, UR8, RZ, P2, !PT ;  /* 0x00000008003f7c10 */ /* 0x008fe400097fe4ff */
[----:B------:R-:W3:Y:S04]  /*fb70*/  LDL R0, [R1+0x688] ;  /* 0x0006880001007983 */ /* 0x000ee80000100800 */
[----:B------:R0:W3:Y:S02]  /*fb80*/  LDG.E.U8 R65, desc[UR12][R62.64] ;  /* 0x0000000c3e417981 */ /* 0x0000e4000c1e1100 */
[----:B0-----:R-:W-:-:S04]  /*fb90*/  IADD3 R62, P2, PT, R67, UR5, RZ ;  /* 0x00000005433e7c10 */ /* 0x001fc8000ff5e0ff */
[----:B----4-:R-:W-:Y:S02]  /*fba0*/  IADD3.X R63, PT, PT, R23, UR8, RZ, P2, !PT ;  /* 0x00000008173f7c10 */ /* 0x010fe400097fe4ff */
[----:B------:R-:W4:Y:S04]  /*fbb0*/  LDL R23, [R1+0x68c] ;  /* 0x00068c0001177983 */ /* 0x000f280000100800 */
[----:B------:R0:W4:Y:S02]  /*fbc0*/  LDG.E.U8 R67, desc[UR12][R62.64] ;  /* 0x0000000c3e437981 */ /* 0x000124000c1e1100 */
[----:B0-----:R-:W-:-:S04]  /*fbd0*/  IADD3 R62, P2, PT, R81, UR5, RZ ;  /* 0x00000005513e7c10 */ /* 0x001fc8000ff5e0ff */
[----:B------:R-:W-:Y:S02]  /*fbe0*/  IADD3.X R63, PT, PT, R22, UR8, RZ, P2, !PT ;  /* 0x00000008163f7c10 */ /* 0x000fe400097fe4ff */
[----:B------:R-:W4:Y:S04]  /*fbf0*/  LDL R22, [R1+0x62c] ;  /* 0x00062c0001167983 */ /* 0x000f280000100800 */
[----:B------:R0:W4:Y:S02]  /*fc00*/  LDG.E.U8 R81, desc[UR12][R62.64] ;  /* 0x0000000c3e517981 */ /* 0x000124000c1e1100 */
[----:B0-----:R-:W-:Y:S02]  /*fc10*/  IADD3 R62, P2, PT, R95, UR5, RZ ;  /* 0x000000055f3e7c10 */ /* 0x001fe4000ff5e0ff */
[----:B------:R-:W4:Y:S02]  /*fc20*/  LDL R95, [R1+0x674] ;  /* 0x00067400015f7983 */ /* 0x000f240000100800 */
[----:B------:R-:W-:-:S05]  /*fc30*/  IADD3.X R63, PT, PT, R83, UR8, RZ, P2, !PT ;  /* 0x00000008533f7c10 */ /* 0x000fca00097fe4ff */
[----:B------:R0:W4:Y:S02]  /*fc40*/  LDG.E.U8 R83, desc[UR12][R62.64] ;  /* 0x0000000c3e537981 */ /* 0x000124000c1e1100 */
[----:B0-----:R-:W-:Y:S02]  /*fc50*/  IADD3 R62, P2, PT, R94, UR5, RZ ;  /* 0x000000055e3e7c10 */ /* 0x001fe4000ff5e0ff */
[----:B------:R-:W4:Y:S02]  /*fc60*/  LDL R94, [R1+0x684] ;  /* 0x00068400015e7983 */ /* 0x000f240000100800 */
[----:B------:R-:W-:-:S05]  /*fc70*/  IADD3.X R63, PT, PT, R89, UR8, RZ, P2, !PT ;  /* 0x00000008593f7c10 */ /* 0x000fca00097fe4ff */
[----:B------:R0:W4:Y:S02]  /*fc80*/  LDG.E.U8 R89, desc[UR12][R62.64] ;  /* 0x0000000c3e597981 */ /* 0x000124000c1e1100 */
[----:B0-----:R-:W-:Y:S02]  /*fc90*/  IADD3 R62, P2, PT, R105, UR5, RZ ;  /* 0x00000005693e7c10 */ /* 0x001fe4000ff5e0ff */
[----:B------:R-:W4:Y:S02]  /*fca0*/  LDL R105, [R1+0x664] ;  /* 0x0006640001697983 */ /* 0x000f240000100800 */
[----:B--2---:R-:W-:-:S05]  /*fcb0*/  IADD3.X R63, PT, PT, R91, UR8, RZ, P2, !PT ;  /* 0x000000085b3f7c10 */ /* 0x004fca00097fe4ff */
[----:B------:R0:W2:Y:S02]  /*fcc0*/  LDG.E.U8 R91, desc[UR12][R62.64] ;  /* 0x0000000c3e5b7981 */ /* 0x0000a4000c1e1100 */
[----:B0-----:R-:W-:-:S04]  /*fcd0*/  IADD3 R62, P2, PT, R93, UR5, RZ ;  /* 0x000000055d3e7c10 */ /* 0x001fc8000ff5e0ff */
[----:B---3--:R-:W-:Y:S02]  /*fce0*/  IADD3.X R63, PT, PT, R0, UR8, RZ, P2, !PT ;  /* 0x00000008003f7c10 */ /* 0x008fe400097fe4ff */
[----:B------:R-:W3:Y:S04]  /*fcf0*/  LDL R0, [R1+0x63c] ;  /* 0x00063c0001007983 */ /* 0x000ee80000100800 */
[----:B------:R0:W2:Y:S02]  /*fd00*/  LDG.E.U8 R93, desc[UR12][R62.64] ;  /* 0x0000000c3e5d7981 */ /* 0x0000a4000c1e1100 */
[----:B0-----:R-:W-:-:S04]  /*fd10*/  IADD3 R62, P2, PT, R97, UR5, RZ ;  /* 0x00000005613e7c10 */ /* 0x001fc8000ff5e0ff */
[----:B----4-:R-:W-:Y:S02]  /*fd20*/  IADD3.X R63, PT, PT, R23, UR8, RZ, P2, !PT ;  /* 0x00000008173f7c10 */ /* 0x010fe400097fe4ff */
[----:B------:R-:W4:Y:S04]  /*fd30*/  LDL R23, [R1+0x698] ;  /* 0x0006980001177983 */ /* 0x000f280000100800 */
[----:B------:R0:W2:Y:S02]  /*fd40*/  LDG.E.U8 R97, desc[UR12][R62.64] ;  /* 0x0000000c3e617981 */ /* 0x0000a4000c1e1100 */
[----:B0-----:R-:W-:-:S04]  /*fd50*/  IADD3 R62, P2, PT, R99, UR5, RZ ;  /* 0x00000005633e7c10 */ /* 0x001fc8000ff5e0ff */
[----:B------:R-:W-:Y:S02]  /*fd60*/  IADD3.X R63, PT, PT, R22, UR8, RZ, P2, !PT ;  /* 0x00000008163f7c10 */ /* 0x000fe400097fe4ff */
[----:B------:R-:W2:Y:S04]  /*fd70*/  LDL R22, [R1+0x678] ;  /* 0x0006780001167983 */ /* 0x000ea80000100800 */
[----:B------:R0:W2:Y:S02]  /*fd80*/  LDG.E.U8 R99, desc[UR12][R62.64] ;  /* 0x0000000c3e637981 */ /* 0x0000a4000c1e1100 */
[----:B0-----:R-:W-:-:S04]  /*fd90*/  IADD3 R62, P2, PT, R103, UR5, RZ ;  /* 0x00000005673e7c10 */ /* 0x001fc8000ff5e0ff */
[----:B------:R-:W-:Y:S02]  /*fda0*/  IADD3.X R63, PT, PT, R95, UR8, RZ, P2, !PT ;  /* 0x000000085f3f7c10 */ /* 0x000fe400097fe4ff */
[----:B------:R-:W2:Y:S04]  /*fdb0*/  LDL R95, [R1+0x668] ;  /* 0x00066800015f7983 */ /* 0x000ea80000100800 */
        /* <DEDUP_REMOVED lines=9> */
[----:B----4-:R-:W-:Y:S02]  /*fe50*/  IADD3 R62, P2, PT, R23, UR5, RZ ;  /* 0x00000005173e7c10 */ /* 0x010fe4000ff5e0ff */
[----:B------:R-:W4:Y:S02]  /*fe60*/  LDL R23, [R1+0x66c] ;  /* 0x00066c0001177983 */ /* 0x000f240000100800 */
[----:B--2---:R-:W-:-:S02]  /*fe70*/  IADD3.X R63, PT, PT, R22, UR8, RZ, P2, !PT ;  /* 0x00000008163f7c10 */ /* 0x004fc400097fe4ff */
[----:B------:R-:W2:Y:S04]  /*fe80*/  LDL R22, [R1+0x638] ;  /* 0x0006380001167983 */ /* 0x000ea80000100800 */
[----:B------:R0:W2:Y:S02]  /*fe90*/  LDG.E.U8 R109, desc[UR12][R62.64] ;  /* 0x0000000c3e6d7981 */ /* 0x0000a4000c1e1100 */
[----:B0-----:R-:W-:Y:S02]  /*fea0*/  IADD3 R62, P2, PT, R95, UR5, RZ ;  /* 0x000000055f3e7c10 */ /* 0x001fe4000ff5e0ff */
[----:B------:R-:W2:Y:S02]  /*feb0*/  LDL R95, [R1+0x65c] ;  /* 0x00065c00015f7983 */ /* 0x000ea40000100800 */
[----:B------:R-:W-:-:S02]  /*fec0*/  IADD3.X R63, PT, PT, R94, UR8, RZ, P2, !PT ;  /* 0x000000085e3f7c10 */ /* 0x000fc400097fe4ff */
[----:B------:R-:W2:Y:S04]  /*fed0*/  LDL R94, [R1+0x644] ;  /* 0x00064400015e7983 */ /* 0x000ea80000100800 */
[----:B------:R0:W2:Y:S02]  /*fee0*/  LDG.E.U8 R111, desc[UR12][R62.64] ;  /* 0x0000000c3e6f7981 */ /* 0x0000a4000c1e1100 */
[----:B0-----:R-:W-:-:S04]  /*fef0*/  IADD3 R62, P2, PT, R117, UR5, RZ ;  /* 0x00000005753e7c10 */ /* 0x001fc8000ff5e0ff */
[----:B------:R-:W-:-:S05]  /*ff00*/  IADD3.X R63, PT, PT, R113, UR8, RZ, P2, !PT ;  /* 0x00000008713f7c10 */ /* 0x000fca00097fe4ff */
[----:B------:R3:W2:Y:S02]  /*ff10*/  LDG.E.U8 R113, desc[UR12][R62.64] ;  /* 0x0000000c3e717981 */ /* 0x0006a4000c1e1100 */
[----:B---3--:R-:W-:Y:S02]  /*ff20*/  IADD3 R62, P2, PT, R0, UR5, RZ ;  /* 0x00000005003e7c10 */ /* 0x008fe4000ff5e0ff */
[----:B------:R-:W3:Y:S02]  /*ff30*/  LDL R0, [R1+0x650] ;  /* 0x0006500001007983 */ /* 0x000ee40000100800 */
[----:B------:R-:W-:-:S05]  /*ff40*/  IADD3.X R63, PT, PT, R115, UR8, RZ, P2, !PT ;  /* 0x00000008733f7c10 */ /* 0x000fca00097fe4ff */
[----:B------:R4:W3:Y:S02]  /*ff50*/  LDG.E.U8 R115, desc[UR12][R62.64] ;  /* 0x0000000c3e737981 */ /* 0x0008e4000c1e1100 */
[----:B----4-:R-:W-:-:S04]  /*ff60*/  IADD3 R62, P2, PT, R23, UR5, RZ ;  /* 0x00000005173e7c10 */ /* 0x010fc8000ff5e0ff */
[----:B--2---:R-:W-:Y:S02]  /*ff70*/  IADD3.X R63, PT, PT, R22, UR8, RZ, P2, !PT ;  /* 0x00000008163f7c10 */ /* 0x004fe400097fe4ff */
[----:B------:R-:W2:Y:S04]  /*ff80*/  LDL.LU.64 R22, [R1+0x90] ;  /* 0x0000900001167983 */ /* 0x000ea80000300a00 */
[----:B------:R0:W4:Y:S02]  /*ff90*/  LDG.E.U8 R117, desc[UR12][R62.64] ;  /* 0x0000000c3e757981 */ /* 0x000124000c1e1100 */
[----:B0-----:R-:W-:Y:S02]  /*ffa0*/  IADD3 R62, P2, PT, R95, UR5, RZ ;  /* 0x000000055f3e7c10 */ /* 0x001fe4000ff5e0ff */
[----:B------:R-:W2:Y:S02]  /*ffb0*/  LDL R95, [R1+0xa4] ;  /* 0x0000a400015f7983 */ /* 0x000ea40000100800 */
[----:B------:R-:W-:-:S02]  /*ffc0*/  IADD3.X R63, PT, PT, R94, UR8, RZ, P2, !PT ;  /* 0x000000085e3f7c10 */ /* 0x000fc400097fe4ff */
[----:B------:R-:W3:Y:S04]  /*ffd0*/  LDL R94, [R1+0xa0] ;  /* 0x0000a000015e7983 */ /* 0x000ee80000100800 */
[----:B------:R0:W4:Y:S04]  /*ffe0*/  LDG.E.U8 R119, desc[UR12][R62.64] ;  /* 0x0000000c3e777981 */ /* 0x000128000c1e1100 */
[----:B------:R-:W0:Y:S01]  /*fff0*/  LDL R63, [R1+0x680] ;  /* 0x00068000013f7983 */ /* 0x000e220000100800 */
[----:B------:R-:W-:Y:S02]  /*10000*/  F2FP.SATFINITE.E4M3.F32.PACK_AB_MERGE_C R13, R14, R13, RZ ;  /* 0x0000000d0e0d723e */ /* 0x000fe400048070ff */
[----:B------:R-:W-:-:S02]  /*10010*/  F2FP.SATFINITE.E4M3.F32.PACK_AB_MERGE_C R16, R17, R16, RZ ;  /* 0x000000101110723e */ /* 0x000fc400048070ff */
[----:B------:R-:W-:Y:S02]  /*10020*/  F2FP.SATFINITE.E4M3.F32.PACK_AB_MERGE_C R15, R18, R15, RZ ;  /* 0x0000000f120f723e */ /* 0x000fe400048070ff */
[----:B------:R-:W-:Y:S02]  /*10030*/  F2FP.SATFINITE.E4M3.F32.PACK_AB_MERGE_C R10, R19, R10, RZ ;  /* 0x0000000a130a723e */ /* 0x000fe400048070ff */
[----:B------:R-:W-:Y:S01]  /*10040*/  F2FP.SATFINITE.E4M3.F32.PACK_AB_MERGE_C R20, R20, R12, RZ ;  /* 0x0000000c1414723e */ /* 0x000fe200048070ff */
[----:B--2---:R-:W-:Y:S04]  /*10050*/  LDS R95, [R95] ;  /* 0x000000005f5f7984 */ /* 0x004fe80000000800 */
[----:B---3--:R-:W-:Y:S01]  /*10060*/  LDS R94, [R94] ;  /* 0x000000005e5e7984 */ /* 0x008fe20000000800 */
[----:B0-----:R-:W-:-:S04]  /*10070*/  IADD3 R62, P2, PT, R63, UR5, RZ ;  /* 0x000000053f3e7c10 */ /* 0x001fc8000ff5e0ff */
[----:B------:R-:W-:-:S05]  /*10080*/  IADD3.X R63, PT, PT, R121, UR8, RZ, P2, !PT ;  /* 0x00000008793f7c10 */ /* 0x000fca00097fe4ff */
[----:B------:R0:W2:Y:S02]  /*10090*/  LDG.E.U8 R121, desc[UR12][R62.64] ;  /* 0x0000000c3e797981 */ /* 0x0000a4000c1e1100 */
[----:B0-----:R-:W-:-:S04]  /*100a0*/  IADD3 R62, P2, PT, R123, UR5, RZ ;  /* 0x000000057b3e7c10 */ /* 0x001fc8000ff5e0ff */
[----:B------:R-:W-:-:S05]  /*100b0*/  IADD3.X R63, PT, PT, R0, UR8, RZ, P2, !PT ;  /* 0x00000008003f7c10 */ /* 0x000fca00097fe4ff */
[----:B------:R0:W3:Y:S04]  /*100c0*/  LDG.E.U8 R123, desc[UR12][R62.64] ;  /* 0x0000000c3e7b7981 */ /* 0x0000e8000c1e1100 */
[----:B------:R-:W0:Y:S01]  /*100d0*/  LDL R63, [R1+0x64c] ;  /* 0x00064c00013f7983 */ /* 0x000e220000100800 */
[----:B------:R-:W1:Y:S02]  /*100e0*/  S2R R0, SR_TID.X ;  /* 0x0000000000007919 */ /* 0x000e640000002100 */
[----:B-1----:R-:W-:-:S04]  /*100f0*/  LOP3.LUT R0, R0, 0x1c, RZ, 0xc0, !PT ;  /* 0x0000001c00007812 */ /* 0x002fc800078ec0ff */
[----:B------:R-:W-:Y:S02]  /*10100*/  LEA R0, R0, UR7, 0x3 ;  /* 0x0000000700007c11 */ /* 0x000fe4000f8e18ff */
[----:B0-----:R-:W-:-:S04]  /*10110*/  IADD3 R62, P2, PT, R63, UR5, RZ ;  /* 0x000000053f3e7c10 */ /* 0x001fc8000ff5e0ff */
[----:B------:R-:W-:-:S05]  /*10120*/  IADD3.X R63, PT, PT, R125, UR8, RZ, P2, !PT ;  /* 0x000000087d3f7c10 */ /* 0x000fca00097fe4ff */
[----:B------:R0:W2:Y:S04]  /*10130*/  LDG.E.U8 R125, desc[UR12][R62.64] ;  /* 0x0000000c3e7d7981 */ /* 0x0000a8000c1e1100 */
[----:B0-----:R-:W-:Y:S04]  /*10140*/  LDS R62, [R0] ;  /* 0x00000000003e7984 */ /* 0x001fe80000000800 */
[----:B------:R-:W0:Y:S01]  /*10150*/  LDS R63, [R116] ;  /* 0x00000000743f7984 */ /* 0x000e220000000800 */
[----:B------:R-:W-:Y:S01]  /*10160*/  BAR.SYNC.DEFER_BLOCKING 0x0 ;  /* 0x0000000000007b1d */ /* 0x000fe20000010000 */
[----:B0-----:R-:W-:-:S05]  /*10170*/  FFMA2 R62, R22.F32x2.HI_LO, R6.F32x2.HI_LO, R62.F32x2.HI_LO ;  /* 0x00000006163e7249 */ /* 0x001fca000000003e */
[----:B------:R-:W2:Y:S01]  /*10180*/  LDL.LU.64 R22, [R1+0x978] ;  /* 0x0009780001167983 */ /* 0x000ea20000300a00 */
[----:B------:R-:W-:Y:S02]  /*10190*/  IMAD.MOV.U32 R0, RZ, RZ, R62 ;  /* 0x000000ffff007224 */ /* 0x000fe400078e003e */
[----:B------:R-:W-:Y:S01]  /*101a0*/  IMAD.MOV.U32 R116, RZ, RZ, R63 ;  /* 0x000000ffff747224 */ /* 0x000fe200078e003f */
[----:B------:R-:W2:Y:S04]  /*101b0*/  LDL.LU R62, [R1+0x64] ;  /* 0x00006400013e7983 */ /* 0x000ea80000300800 */
[----:B------:R-:W3:Y:S04]  /*101c0*/  LDL.LU R63, [R1+0x60] ;  /* 0x00006000013f7983 */ /* 0x000ee80000300800 */
[----:B------:R-:W4:Y:S04]  /*101d0*/  LDL.LU R14, [R1+0x6c] ;  /* 0x00006c00010e7983 */ /* 0x000f280000300800 */
[----:B------:R-:W4:Y:S04]  /*101e0*/  LDL.LU R17, [R1+0x74] ;  /* 0x0000740001117983 */ /* 0x000f280000300800 */
[----:B------:R-:W4:Y:S04]  /*101f0*/  LDL.LU R18, [R1+0x50] ;  /* 0x0000500001127983 */ /* 0x000f280000300800 */
[----:B------:R-:W4:Y:S04]  /*10200*/  LDL.LU R19, [R1+0x7c] ;  /* 0x00007c0001137983 */ /* 0x000f280000300800 */
[----:B------:R-:W4:Y:S04]  /*10210*/  LDL.LU R12, [R1+0x84] ;  /* 0x00008400010c7983 */ /* 0x000f280000300800 */
        /* <DEDUP_REMOVED lines=9> */
[----:B--2---:R-:W-:Y:S04]  /*102b0*/  STS.U8 [R2+UR7+0x1000], R62 ;  /* 0x0010003e02007988 */ /* 0x004fe80008000007 */
[----:B---3--:R-:W-:Y:S04]  /*102c0*/  STS.U8 [R2+UR7+0x1400], R63 ;  /* 0x0014003f02007988 */ /* 0x008fe80008000007 */
[----:B----4-:R-:W-:Y:S04]  /*102d0*/  STS.U8 [R2+UR7+0xc00], R14 ;  /* 0x000c000e02007988 */ /* 0x010fe80008000007 */
[----:B------:R0:W-:Y:S04]  /*102e0*/  STS.U8 [R2+UR7+0x800], R17 ;  /* 0x0008001102007988 */ /* 0x0001e80008000007 */
[----:B0-----:R-:W2:Y:S04]  /*102f0*/  LDL.LU R17, [R1+0x80] ;  /* 0x0000800001117983 */ /* 0x001ea80000300800 */
[----:B------:R-:W3:Y:S04]  /*10300*/  LDL.LU R14, [R1+0x78] ;  /* 0x00007800010e7983 */ /* 0x000ee80000300800 */
[----:B------:R-:W4:Y:S04]  /*10310*/  LDL.LU R62, [R1+0x70] ;  /* 0x00007000013e7983 */ /* 0x000f280000300800 */
        /* <DEDUP_REMOVED lines=9> */
[----:B------:R-:W4:Y:S01]  /*103b0*/  LDL.LU R75, [R1+0x954] ;  /* 0x00095400014b7983 */ /* 0x000f220000300800 */
[----:B------:R-:W-:-:S02]  /*103c0*/  F2FP.SATFINITE.E4M3.F32.PACK_AB_MERGE_C R23, R23, R8, RZ ;  /* 0x000000081717723e */ /* 0x000fc400048070ff */
[C---:B------:R-:W-:Y:S01]  /*103d0*/  LOP3.LUT R8, R2.reuse, 0x20, RZ, 0x3c, !PT ;  /* 0x0000002002087812 */ /* 0x040fe200078e3cff */
[----:B------:R-:W-:Y:S04]  /*103e0*/  STS.U8 [R2+UR7], R12 ;  /* 0x0000000c02007988 */ /* 0x000fe80008000007 */
        /* <DEDUP_REMOVED lines=21> */
[----:B----4-:R-:W-:Y:S04]  /*10540*/  STS.U8 [R8+UR7+0x900], R62 ;  /* 0x0009003e08007988 */ /* 0x010fe80008000007 */
[----:B------:R-:W-:Y:S04]  /*10550*/  STS.U8 [R8+UR7+0xd00], R63 ;  /* 0x000d003f08007988 */ /* 0x000fe80008000007 */
[----:B------:R0:W-:Y:S04]  /*10560*/  STS.U8 [R8+UR7+0x1100], R75 ;  /* 0x0011004b08007988 */ /* 0x0001e80008000007 */
[----:B------:R1:W-:Y:S04]  /*10570*/  STS.U8 [R8+UR7+0x1500], R44 ;  /* 0x0015002c08007988 */ /* 0x0003e80008000007 */
[----:B------:R2:W-:Y:S04]  /*10580*/  STS.U8 [R8+UR7+0x1900], R74 ;  /* 0x0019004a08007988 */ /* 0x0005e80008000007 */
[----:B0-----:R-:W3:Y:S04]  /*10590*/  LDL.LU R75, [R1+0x94c] ;  /* 0x00094c00014b7983 */ /* 0x001ee80000300800 */
[----:B-1----:R-:W4:Y:S04]  /*105a0*/  LDL.LU R44, [R1+0x948] ;  /* 0x00094800012c7983 */ /* 0x002f280000300800 */
[----:B--2---:R-:W2:Y:S04]  /*105b0*/  LDL.LU R74, [R1+0x944] ;  /* 0x00094400014a7983 */ /* 0x004ea80000300800 */
[----:B------:R0:W-:Y:S04]  /*105c0*/  STS.U8 [R8+UR7+0x1d00], R39 ;  /* 0x001d002708007988 */ /* 0x0001e80008000007 */
[----:B------:R1:W-:Y:S04]  /*105d0*/  STS.U8 [R8+UR7+0x2100], R73 ;  /* 0x0021004908007988 */ /* 0x0003e80008000007 */
[----:B------:R1:W-:Y:S04]  /*105e0*/  STS.U8 [R8+UR7+0x2500], R5 ;  /* 0x0025000508007988 */ /* 0x0003e80008000007 */
[----:B0-----:R-:W2:Y:S04]  /*105f0*/  LDL.LU R39, [R1+0x940] ;  /* 0x0009400001277983 */ /* 0x001ea80000300800 */
[----:B-1----:R-:W2:Y:S04]  /*10600*/  LDL.LU R73, [R1+0x93c] ;  /* 0x00093c0001497983 */ /* 0x002ea80000300800 */
[----:B------:R-:W2:Y:S04]  /*10610*/  LDL.LU R5, [R1+0x938] ;  /* 0x0009380001057983 */ /* 0x000ea80000300800 */
[----:B------:R0:W-:Y:S04]  /*10620*/  STS.U8 [R8+UR7+0x2900], R72 ;  /* 0x0029004808007988 */ /* 0x0001e80008000007 */
[----:B0-----:R-:W2:Y:S04]  /*10630*/  LDL.LU R72, [R1+0x934] ;  /* 0x0009340001487983 */ /* 0x001ea80000300800 */
[----:B------:R0:W-:Y:S04]  /*10640*/  STS.U8 [R8+UR7+0x2d00], R3 ;  /* 0x002d000308007988 */ /* 0x0001e80008000007 */
[----:B------:R1:W-:Y:S04]  /*10650*/  STS.U8 [R8+UR7+0x3100], R56 ;  /* 0x0031003808007988 */ /* 0x0003e80008000007 */
[----:B------:R0:W-:Y:S04]  /*10660*/  STS.U8 [R8+UR7+0x3500], R57 ;  /* 0x0035003908007988 */ /* 0x0001e80008000007 */
[----:B------:R0:W-:Y:S04]  /*10670*/  STS.U8 [R8+UR7+0x3900], R58 ;  /* 0x0039003a08007988 */ /* 0x0001e80008000007 */
        /* <DEDUP_REMOVED lines=18> */
[----:B0-----:R-:W4:Y:S04]  /*107a0*/  LDL.LU R3, [R1+0x930] ;  /* 0x0009300001037983 */ /* 0x001f280000300800 */
[----:B-1----:R-:W4:Y:S04]  /*107b0*/  LDL.LU R56, [R1+0x92c] ;  /* 0x00092c0001387983 */ /* 0x002f280000300800 */
[----:B------:R-:W4:Y:S04]  /*107c0*/  LDL.LU R57, [R1+0x928] ;  /* 0x0009280001397983 */ /* 0x000f280000300800 */
[----:B------:R-:W4:Y:S04]  /*107d0*/  LDL.LU R58, [R1+0x924] ;  /* 0x00092400013a7983 */ /* 0x000f280000300800 */
[----:B------:R-:W4:Y:S01]  /*107e0*/  LDL.LU R59, [R1+0x920] ;  /* 0x00092000013b7983 */ /* 0x000f220000300800 */
[----:B------:R-:W-:-:S03]  /*107f0*/  LOP3.LUT R8, R2, 0x60, RZ, 0x3c, !PT ;  /* 0x0000006002087812 */ /* 0x000fc600078e3cff */
[----:B--2---:R0:W-:Y:S04]  /*10800*/  STS.U8 [R12+UR7+0x200], R72 ;  /* 0x000200480c007988 */ /* 0x0041e80008000007 */
[----:B------:R1:W-:Y:S04]  /*10810*/  STS.U8 [R12+UR7+0x600], R73 ;  /* 0x000600490c007988 */ /* 0x0003e80008000007 */
[----:B------:R2:W-:Y:S04]  /*10820*/  STS.U8 [R12+UR7+0xa00], R74 ;  /* 0x000a004a0c007988 */ /* 0x0005e80008000007 */
[----:B---3--:R3:W-:Y:S04]  /*10830*/  STS.U8 [R12+UR7+0xe00], R75 ;  /* 0x000e004b0c007988 */ /* 0x0087e80008000007 */
[----:B------:R0:W-:Y:S04]  /*10840*/  STS.U8 [R12+UR7+0x1200], R84 ;  /* 0x001200540c007988 */ /* 0x0001e80008000007 */
        /* <DEDUP_REMOVED lines=11> */
[----:B------:R-:W-:Y:S04]  /*10900*/  STS.U8 [R12+UR7+0x4200], R122 ;  /* 0x0042007a0c007988 */ /* 0x000fe80008000007 */
[----:B0-----:R-:W4:Y:S04]  /*10910*/  LDL.LU R72, [R1+0x91c] ;  /* 0x00091c0001487983 */ /* 0x001f280000300800 */
[----:B------:R-:W-:Y:S04]  /*10920*/  STS.U8 [R12+UR7+0x4600], R112 ;  /* 0x004600700c007988 */ /* 0x000fe80008000007 */
[----:B-1----:R-:W4:Y:S04]  /*10930*/  LDL.LU R73, [R1+0x918] ;  /* 0x0009180001497983 */ /* 0x002f280000300800 */
[----:B------:R-:W-:Y:S04]  /*10940*/  STS.U8 [R12+UR7+0x4a00], R104 ;  /* 0x004a00680c007988 */ /* 0x000fe80008000007 */
[----:B--2---:R-:W2:Y:S04]  /*10950*/  LDL.LU R74, [R1+0x914] ;  /* 0x00091400014a7983 */ /* 0x004ea80000300800 */
[----:B------:R-:W-:Y:S04]  /*10960*/  STS.U8 [R12+UR7+0x4e00], R92 ;  /* 0x004e005c0c007988 */ /* 0x000fe80008000007 */
[----:B---3--:R-:W3:Y:S04]  /*10970*/  LDL.LU R75, [R1+0x910] ;  /* 0x00091000014b7983 */ /* 0x008ee80000300800 */
[----:B------:R-:W-:Y:S04]  /*10980*/  STS.U8 [R12+UR7+0x5200], R80 ;  /* 0x005200500c007988 */ /* 0x000fe80008000007 */
[----:B------:R-:W2:Y:S04]  /*10990*/  LDL.LU R84, [R1+0x90c] ;  /* 0x00090c0001547983 */ /* 0x000ea80000300800 */
[----:B------:R-:W-:Y:S04]  /*109a0*/  STS.U8 [R12+UR7+0x5600], R25 ;  /* 0x005600190c007988 */ /* 0x000fe80008000007 */
[----:B------:R-:W2:Y:S04]  /*109b0*/  LDL.LU R85, [R1+0x908] ;  /* 0x0009080001557983 */ /* 0x000ea80000300800 */
[----:B------:R-:W-:Y:S04]  /*109c0*/  STS.U8 [R12+UR7+0x5a00], R29 ;  /* 0x005a001d0c007988 */ /* 0x000fe80008000007 */
[----:B------:R-:W2:Y:S04]  /*109d0*/  LDL.LU R86, [R1+0x904] ;  /* 0x0009040001567983 */ /* 0x000ea80000300800 */
[----:B------:R-:W-:Y:S04]  /*109e0*/  STS.U8 [R12+UR7+0x5e00], R33 ;  /* 0x005e00210c007988 */ /* 0x000fe80008000007 */
[----:B------:R-:W2:Y:S04]  /*109f0*/  LDL.LU R87, [R1+0x900] ;  /* 0x0009000001577983 */ /* 0x000ea80000300800 */
[----:B------:R-:W-:Y:S04]  /*10a00*/  STS.U8 [R12+UR7+0x6200], R41 ;  /* 0x006200290c007988 */ /* 0x000fe80008000007 */
[----:B------:R-:W3:Y:S04]  /*10a10*/  LDL.LU R76, [R1+0x8fc] ;  /* 0x0008fc00014c7983 */ /* 0x000ee80000300800 */
        /* <DEDUP_REMOVED lines=14> */
[----:B------:R0:W-:Y:S04]  /*10b00*/  STS.U8 [R8+UR7+0x300], R5 ;  /* 0x0003000508007988 */ /* 0x0001e80008000007 */
[----:B------:R1:W-:Y:S04]  /*10b10*/  STS.U8 [R8+UR7+0x700], R39 ;  /* 0x0007002708007988 */ /* 0x0003e80008000007 */
[----:B----4-:R4:W-:Y:S04]  /*10b20*/  STS.U8 [R8+UR7+0xb00], R44 ;  /* 0x000b002c08007988 */ /* 0x0109e80008000007 */
[----:B0-----:R-:W3:Y:S04]  /*10b30*/  LDL.LU R5, [R1+0x8dc] ;  /* 0x0008dc0001057983 */ /* 0x001ee80000300800 */
[----:B-1----:R-:W3:Y:S04]  /*10b40*/  LDL.LU R39, [R1+0x8d8] ;  /* 0x0008d80001277983 */ /* 0x002ee80000300800 */
[----:B----4-:R-:W4:Y:S04]  /*10b50*/  LDL.LU R44, [R1+0x8d4] ;  /* 0x0008d400012c7983 */ /* 0x010f280000300800 */
[----:B------:R0:W-:Y:S04]  /*10b60*/  STS.U8 [R8+UR7+0xf00], R45 ;  /* 0x000f002d08007988 */ /* 0x0001e80008000007 */
[----:B------:R1:W-:Y:S04]  /*10b70*/  STS.U8 [R8+UR7+0x1300], R46 ;  /* 0x0013002e08007988 */ /* 0x0003e80008000007 */
[----:B------:R1:W-:Y:S04]  /*10b80*/  STS.U8 [R8+UR7+0x1700], R47 ;  /* 0x0017002f08007988 */ /* 0x0003e80008000007 */
[----:B0-----:R-:W4:Y:S04]  /*10b90*/  LDL.LU R45, [R1+0x8d0] ;  /* 0x0008d000012d7983 */ /* 0x001f280000300800 */
[----:B-1----:R-:W4:Y:S04]  /*10ba0*/  LDL.LU R46, [R1+0x8cc] ;  /* 0x0008cc00012e7983 */ /* 0x002f280000300800 */
[----:B------:R-:W4:Y:S04]  /*10bb0*/  LDL.LU R47, [R1+0x8c8] ;  /* 0x0008c800012f7983 */ /* 0x000f280000300800 */
        /* <DEDUP_REMOVED lines=17> */
[----:B------:R-:W4:Y:S04]  /*10cd0*/  LDL R19, [R1+0x88] ;  /* 0x0000880001137983 */ /* 0x000f280000100800 */
[----:B------:R-:W4:Y:S04]  /*10ce0*/  LDL.LU R101, [R1+0x8a4] ;  /* 0x0008a40001657983 */ /* 0x000f280000300800 */
[----:B------:R0:W-:Y:S04]  /*10cf0*/  STS.U8 [R8+UR7+0x3f00], R100 ;  /* 0x003f006408007988 */ /* 0x0001e80008000007 */
[----:B0-----:R-:W4:Y:S04]  /*10d00*/  LDL.LU R100, [R1+0x8a0] ;  /* 0x0008a00001647983 */ /* 0x001f280000300800 */
[----:B------:R-:W4:Y:S04]  /*10d10*/  LDL R18, [R1+0x88c] ;  /* 0x00088c0001127983 */ /* 0x000f280000100800 */
[----:B------:R-:W4:Y:S04]  /*10d20*/  LDL R17, [R1+0xac] ;  /* 0x0000ac0001117983 */ /* 0x000f280000100800 */
        /* <DEDUP_REMOVED lines=15> */
[----:B------:R0:W-:Y:S01]  /*10e20*/  STS.U8 [R8+UR7+0x7f00], R125 ;  /* 0x007f007d08007988 */ /* 0x0001e20008000007 */
[----:B------:R-:W-:Y:S01]  /*10e30*/  BAR.SYNC.DEFER_BLOCKING 0x0 ;  /* 0x0000000000007b1d */ /* 0x000fe20000010000 */
[----:B------:R-:W-:-:S02]  /*10e40*/  F2FP.SATFINITE.E4M3.F32.PACK_AB_MERGE_C R11, R22, R11, RZ ;  /* 0x0000000b160b723e */ /* 0x000fc400048070ff */
[----:B------:R-:W-:Y:S02]  /*10e50*/  F2FP.SATFINITE.E4M3.F32.PACK_AB_MERGE_C R9, R21, R9, RZ ;  /* 0x000000091509723e */ /* 0x000fe400048070ff */
[----:B------:R-:W-:Y:S02]  /*10e60*/  F2FP.F16.E4M3.UNPACK_B R14, R15 ;  /* 0x0000000fff0e723e */ /* 0x000fe400020006ff */
[----:B------:R-:W-:Y:S02]  /*10e70*/  F2FP.F16.E4M3.UNPACK_B R12, R13 ;  /* 0x0000000dff0c723e */ /* 0x000fe400020006ff */
[----:B------:R-:W-:Y:S02]  /*10e80*/  F2FP.F16.E4M3.UNPACK_B R15, R10 ;  /* 0x0000000aff0f723e */ /* 0x000fe400020006ff */
[----:B------:R-:W-:Y:S02]  /*10e90*/  F2FP.F16.E4M3.UNPACK_B R13, R16 ;  /* 0x00000010ff0d723e */ /* 0x000fe400020006ff */
[----:B------:R-:W-:-:S02]  /*10ea0*/  F2FP.F16.E4M3.UNPACK_B R10, R11 ;  /* 0x0000000bff0a723e */ /* 0x000fc400020006ff */
[----:B0-----:R-:W-:Y:S02]  /*10eb0*/  F2FP.F16.E4M3.UNPACK_B R8, R20 ;  /* 0x00000014ff08723e */ /* 0x001fe400020006ff */
[----:B------:R-:W-:Y:S02]  /*10ec0*/  F2FP.F16.E4M3.UNPACK_B R9, R9 ;  /* 0x00000009ff09723e */ /* 0x000fe400020006ff */
[----:B------:R-:W-:Y:S02]  /*10ed0*/  F2FP.F16.E4M3.UNPACK_B R11, R23 ;  /* 0x00000017ff0b723e */ /* 0x000fe400020006ff */
[----:B------:R-:W-:Y:S01]  /*10ee0*/  LOP3.LUT R104, R3, 0x20, RZ, 0x3c, !PT ;  /* 0x0000002003687812 */ /* 0x000fe200078e3cff */
[C---:B------:R-:W-:Y:S01]  /*10ef0*/  FMUL R56, R6.reuse, R56 ;  /* 0x0000003806387220 */ /* 0x040fe20000400000 */
[C---:B------:R-:W-:Y:S01]  /*10f00*/  FMUL R57, R6.reuse, R57 ;  /* 0x0000003906397220 */ /* 0x040fe20000400000 */
[C---:B------:R-:W-:Y:S01]  /*10f10*/  FMUL R58, R7.reuse, R58 ;  /* 0x0000003a073a7220 */ /* 0x040fe20000400000 */
[C---:B------:R-:W-:Y:S01]  /*10f20*/  FMUL R59, R7.reuse, R59 ;  /* 0x0000003b073b7220 */ /* 0x040fe20000400000 */
[C---:B------:R-:W-:Y:S01]  /*10f30*/  FMUL R72, R6.reuse, R72 ;  /* 0x0000004806487220 */ /* 0x040fe20000400000 */
[C---:B------:R-:W-:Y:S01]  /*10f40*/  FMUL R73, R6.reuse, R73 ;  /* 0x0000004906497220 */ /* 0x040fe20000400000 */
[C---:B--2---:R-:W-:Y:S01]  /*10f50*/  FMUL R74, R7.reuse, R74 ;  /* 0x0000004a074a7220 */ /* 0x044fe20000400000 */
[C---:B---3--:R-:W-:Y:S01]  /*10f60*/  FMUL R75, R7.reuse, R75 ;  /* 0x0000004b074b7220 */ /* 0x048fe20000400000 */
[C---:B------:R-:W-:Y:S01]  /*10f70*/  FMUL R84, R6.reuse, R84 ;  /* 0x0000005406547220 */ /* 0x040fe20000400000 */
[C---:B------:R-:W-:Y:S01]  /*10f80*/  FMUL R85, R6.reuse, R85 ;  /* 0x0000005506557220 */ /* 0x040fe20000400000 */
[C---:B------:R-:W-:Y:S01]  /*10f90*/  FMUL R86, R7.reuse, R86 ;  /* 0x0000005607567220 */ /* 0x040fe20000400000 */
[C---:B------:R-:W-:Y:S01]  /*10fa0*/  FMUL R87, R7.reuse, R87 ;  /* 0x0000005707577220 */ /* 0x040fe20000400000 */
[C---:B------:R-:W-:Y:S01]  /*10fb0*/  FMUL R76, R6.reuse, R76 ;  /* 0x0000004c064c7220 */ /* 0x040fe20000400000 */
[----:B------:R-:W-:Y:S01]  /*10fc0*/  FMUL R77, R6, R77 ;  /* 0x0000004d064d7220 */ /* 0x000fe20000400000 */
[C---:B------:R-:W-:Y:S01]  /*10fd0*/  FMUL R78, R7.reuse, R78 ;  /* 0x0000004e074e7220 */ /* 0x040fe20000400000 */
[----:B------:R-:W-:Y:S01]  /*10fe0*/  FMUL R79, R7, R79 ;  /* 0x0000004f074f7220 */ /* 0x000fe20000400000 */
[----:B----4-:R-:W0:Y:S04]  /*10ff0*/  LDSM.16.M88.4 R28, [R19+UR7] ;  /* 0x00000007131c783b */ /* 0x010e280008000200 */
[----:B------:R-:W-:Y:S04]  /*11000*/  LDSM.16.M88.4 R32, [R19+UR7+0x2000] ;  /* 0x002000071320783b */ /* 0x000fe80008000200 */
[----:B------:R-:W1:Y:S04]  /*11010*/  LDSM.16.M88.4 R24, [R19+UR7+0x4000] ;  /* 0x004000071318783b */ /* 0x000e680008000200 */
[----:B------:R-:W2:Y:S04]  /*11020*/  LDSM.16.M88.4 R80, [R19+UR7+0x6000] ;  /* 0x006000071350783b */ /* 0x000ea80008000200 */
[----:B------:R-:W-:Y:S04]  /*11030*/  LDSM.16.M88.4 R60, [R18+UR7] ;  /* 0x00000007123c783b */ /* 0x000fe80008000200 */
[----:B------:R-:W-:Y:S04]  /*11040*/  LDSM.16.M88.4 R48, [R18+UR7+0x2000] ;  /* 0x002000071230783b */ /* 0x000fe80008000200 */
[----:B------:R-:W-:Y:S04]  /*11050*/  LDSM.16.M88.4 R64, [R18+UR7+0x4000] ;  /* 0x004000071240783b */ /* 0x000fe80008000200 */
[----:B------:R-:W-:Y:S01]  /*11060*/  LDSM.16.M88.4 R40, [R18+UR7+0x6000] ;  /* 0x006000071228783b */ /* 0x000fe20008000200 */
[----:B------:R-:W-:Y:S06]  /*11070*/  BAR.SYNC.DEFER_BLOCKING 0x0 ;  /* 0x0000000000007b1d */ /* 0x000fec0000010000 */
[----:B------:R-:W-:Y:S04]  /*11080*/  STSM.16.M88.4 [R17], R12 ;  /* 0x0000000c11007844 */ /* 0x000fe80000000200 */
[----:B------:R-:W-:Y:S01]  /*11090*/  STSM.16.M88.4 [R17+0x1000], R8 ;  /* 0x0010000811007844 */ /* 0x000fe20000000200 */
[----:B------:R-:W-:Y:S06]  /*110a0*/  BAR.SYNC.DEFER_BLOCKING 0x0 ;  /* 0x0000000000007b1d */ /* 0x000fec0000010000 */
[----:B------:R-:W3:Y:S04]  /*110b0*/  LDS.64 R98, [R3+UR7] ;  /* 0x0000000703627984 */ /* 0x000ee80008000a00 */
[----:B------:R-:W4:Y:S04]  /*110c0*/  LDS.64 R88, [R3+UR7+0x800] ;  /* 0x0008000703587984 */ /* 0x000f280008000a00 */
[----:B------:R-:W4:Y:S04]  /*110d0*/  LDS.64 R96, [R104+UR7] ;  /* 0x0000000768607984 */ /* 0x000f280008000a00 */
[----:B------:R-:W4:Y:S01]  /*110e0*/  LDS.64 R90, [R104+UR7+0x800] ;  /* 0x00080007685a7984 */ /* 0x000f220008000a00 */
[----:B0-----:R-:W-:-:S02]  /*110f0*/  F2FP.F16.E4M3.UNPACK_B R22, R28 ;  /* 0x0000001cff16723e */ /* 0x001fc400020006ff */
[----:B------:R-:W-:Y:S01]  /*11100*/  F2FP.F16.E4M3.UNPACK_B R23, R29 ;  /* 0x0000001dff17723e */ /* 0x000fe200020006ff */
[----:B------:R-:W0:Y:S01]  /*11110*/  LDS.64 R20, [R3+UR7+0x1000] ;  /* 0x0010000703147984 */ /* 0x000e220008000a00 */
[----:B-1----:R-:W-:Y:S02]  /*11120*/  F2FP.F16.E4M3.UNPACK_B R92, R24 ;  /* 0x00000018ff5c723e */ /* 0x002fe400020006ff */
[----:B------:R-:W-:Y:S01]  /*11130*/  F2FP.F16.E4M3.UNPACK_B R93, R25 ;  /* 0x00000019ff5d723e */ /* 0x000fe200020006ff */
[----:B------:R-:W1:Y:S01]  /*11140*/  LDS.64 R16, [R104+UR7+0x1000] ;  /* 0x0010000768107984 */ /* 0x000e620008000a00 */
[----:B--2---:R-:W-:Y:S02]  /*11150*/  F2FP.F16.E4M3.UNPACK_B R6, R80 ;  /* 0x00000050ff06723e */ /* 0x004fe400020006ff */
[----:B------:R-:W-:Y:S01]  /*11160*/  F2FP.F16.E4M3.UNPACK_B R7, R81 ;  /* 0x00000051ff07723e */ /* 0x000fe200020006ff */
[----:B------:R-:W2:Y:S01]  /*11170*/  LDS.64 R18, [R104+UR7+0x1800] ;  /* 0x0018000768127984 */ /* 0x000ea20008000a00 */
[----:B---3--:R-:W-:-:S02]  /*11180*/  IMAD.MOV.U32 R8, RZ, RZ, R98 ;  /* 0x000000ffff087224 */ /* 0x008fc400078e0062 */
[----:B----4-:R-:W-:Y:S02]  /*11190*/  IMAD.MOV.U32 R9, RZ, RZ, R88 ;  /* 0x000000ffff097224 */ /* 0x010fe400078e0058 */
[----:B------:R-:W-:Y:S02]  /*111a0*/  IMAD.MOV.U32 R10, RZ, RZ, R96 ;  /* 0x000000ffff0a7224 */ /* 0x000fe400078e0060 */
[----:B------:R-:W-:Y:S02]  /*111b0*/  IMAD.MOV.U32 R11, RZ, RZ, R90 ;  /* 0x000000ffff0b7224 */ /* 0x000fe400078e005a */
[----:B------:R-:W-:-:S05]  /*111c0*/  IMAD.MOV.U32 R12, RZ, RZ, R98 ;  /* 0x000000ffff0c7224 */ /* 0x000fca00078e0062 */
[----:B------:R-:W-:Y:S01]  /*111d0*/  HMMA.16816.F32 R56, R8, R22, R56 ;  /* 0x000000160838723c */ /* 0x000fe20000001838 */
[----:B------:R-:W-:Y:S01]  /*111e0*/  F2FP.F16.E4M3.UNPACK_B R8, R32 ;  /* 0x00000020ff08723e */ /* 0x000fe200020006ff */
[----:B------:R-:W-:Y:S01]  /*111f0*/  IMAD.MOV.U32 R13, RZ, RZ, R88 ;  /* 0x000000ffff0d7224 */ /* 0x000fe200078e0058 */
[----:B------:R-:W-:Y:S01]  /*11200*/  F2FP.F16.E4M3.UNPACK_B R9, R33 ;  /* 0x00000021ff09723e */ /* 0x000fe200020006ff */
[----:B------:R-:W-:Y:S02]  /*11210*/  IMAD.MOV.U32 R14, RZ, RZ, R96 ;  /* 0x000000ffff0e7224 */ /* 0x000fe400078e0060 */
[----:B------:R-:W-:Y:S01]  /*11220*/  IMAD.MOV.U32 R15, RZ, RZ, R90 ;  /* 0x000000ffff0f7224 */ /* 0x000fe200078e005a */
[----:B------:R-:W-:Y:S02]  /*11230*/  F2FP.F16.E4M3.UNPACK_B R10, R28.H1 ;  /* 0x0000001cff0a723e */ /* 0x000fe400030006ff */
[----:B------:R-:W-:-:S04]  /*11240*/  F2FP.F16.E4M3.UNPACK_B R11, R29.H1 ;  /* 0x0000001dff0b723e */ /* 0x000fc800030006ff */
[C---:B------:R-:W-:Y:S08]  /*11250*/  HMMA.16816.F32 R72, R12.reuse, R8, R72 ;  /* 0x000000080c48723c */ /* 0x040ff00000001848 */
[C---:B------:R-:W-:Y:S08]  /*11260*/  HMMA.16816.F32 R84, R12.reuse, R92, R84 ;  /* 0x0000005c0c54723c */ /* 0x040ff00000001854 */
[----:B------:R-:W-:Y:S01]  /*11270*/  HMMA.16816.F32 R76, R12, R6, R76 ;  /* 0x000000060c4c723c */ /* 0x000fe2000000184c */
[----:B------:R-:W-:-:S02]  /*11280*/  IMAD.MOV.U32 R12, RZ, RZ, R99 ;  /* 0x000000ffff0c7224 */ /* 0x000fc400078e0063 */
[----:B------:R-:W-:Y:S02]  /*11290*/  IMAD.MOV.U32 R13, RZ, RZ, R89 ;  /* 0x000000ffff0d7224 */ /* 0x000fe400078e0059 */
[----:B------:R-:W-:Y:S02]  /*112a0*/  IMAD.MOV.U32 R14, RZ, RZ, R97 ;  /* 0x000000ffff0e7224 */ /* 0x000fe400078e0061 */
[----:B------:R-:W-:-:S07]  /*112b0*/  IMAD.MOV.U32 R15, RZ, RZ, R91 ;  /* 0x000000ffff0f7224 */ /* 0x000fce00078e005b */
[----:B------:R-:W-:Y:S01]  /*112c0*/  HMMA.16816.F32 R56, R12, R10, R56 ;  /* 0x0000000a0c38723c */ /* 0x000fe20000001838 */
[----:B------:R-:W3:Y:S01]  /*112d0*/  LDS.64 R14, [R3+UR7+0x1800] ;  /* 0x00180007030e7984 */ /* 0x000ee20008000a00 */
[----:B------:R-:W-:Y:S01]  /*112e0*/  F2FP.F16.E4M3.UNPACK_B R12, R32.H1 ;  /* 0x00000020ff0c723e */ /* 0x000fe200030006ff */
[----:B------:R-:W-:Y:S01]  /*112f0*/  IMAD.MOV.U32 R88, RZ, RZ, R99 ;  /* 0x000000ffff587224 */ /* 0x000fe200078e0063 */
[----:B------:R-:W-:Y:S01]  /*11300*/  F2FP.F16.E4M3.UNPACK_B R13, R33.H1 ;  /* 0x00000021ff0d723e */ /* 0x000fe200030006ff */
[----:B------:R-:W-:Y:S01]  /*11310*/  IMAD.MOV.U32 R90, RZ, RZ, R97 ;  /* 0x000000ffff5a7224 */ /* 0x000fe200078e0061 */
[----:B------:R-:W-:Y:S02]  /*11320*/  F2FP.F16.E4M3.UNPACK_B R24, R24.H1 ;  /* 0x00000018ff18723e */ /* 0x000fe400030006ff */
[----:B------:R-:W-:Y:S02]  /*11330*/  F2FP.F16.E4M3.UNPACK_B R25, R25.H1 ;  /* 0x00000019ff19723e */ /* 0x000fe400030006ff */
[----:B------:R-:W-:-:S02]  /*11340*/  F2FP.F16.E4M3.UNPACK_B R80, R80.H1 ;  /* 0x00000050ff50723e */ /* 0x000fc400030006ff */
[----:B------:R-:W-:Y:S01]  /*11350*/  F2FP.F16.E4M3.UNPACK_B R81, R81.H1 ;  /* 0x00000051ff51723e */ /* 0x000fe200030006ff */
[C---:B------:R-:W-:Y:S01]  /*11360*/  HMMA.16816.F32 R72, R88.reuse, R12, R72 ;  /* 0x0000000c5848723c */ /* 0x040fe20000001848 */
[C---:B------:R-:W-:Y:S01]  /*11370*/  FMUL R36, R4.reuse, R36 ;  /* 0x0000002404247220 */ /* 0x040fe20000400000 */
[C---:B------:R-:W-:Y:S01]  /*11380*/  FMUL R37, R4.reuse, R37 ;  /* 0x0000002504257220 */ /* 0x040fe20000400000 */
[C---:B------:R-:W-:Y:S01]  /*11390*/  FMUL R38, R5.reuse, R38 ;  /* 0x0000002605267220 */ /* 0x040fe20000400000 */
[C---:B------:R-:W-:Y:S01]  /*113a0*/  FMUL R39, R5.reuse, R39 ;  /* 0x0000002705277220 */ /* 0x040fe20000400000 */
[C---:B------:R-:W-:Y:S01]  /*113b0*/  FMUL R52, R4.reuse, R52 ;  /* 0x0000003404347220 */ /* 0x040fe20000400000 */
[----:B------:R-:W-:Y:S01]  /*113c0*/  FMUL R53, R4, R53 ;  /* 0x0000003504357220 */ /* 0x000fe20000400000 */
[C---:B------:R-:W-:Y:S01]  /*113d0*/  FMUL R54, R5.reuse, R54 ;  /* 0x0000003605367220 */ /* 0x040fe20000400000 */
[----:B------:R-:W-:Y:S01]  /*113e0*/  HMMA.16816.F32 R84, R88, R24, R84 ;  /* 0x000000185854723c */ /* 0x000fe20000001854 */
[----:B------:R-:W-:Y:S01]  /*113f0*/  FMUL R55, R5, R55 ;  /* 0x0000003705377220 */ /* 0x000fe20000400000 */
[----:B------:R-:W-:-:S02]  /*11400*/  LOP3.LUT R103, R3, 0x40, RZ, 0x3c, !PT ;  /* 0x0000004003677812 */ /* 0x000fc400078e3cff */
[----:B------:R-:W-:-:S03]  /*11410*/  LOP3.LUT R102, R3, 0x60, RZ, 0x3c, !PT ;  /* 0x0000006003667812 */ /* 0x000fc600078e3cff */
[----:B------:R-:W-:Y:S01]  /*11420*/  LDS.64 R32, [R103+UR7] ;  /* 0x0000000767207984 */ /* 0x000fe20008000a00 */
[----:B------:R-:W-:Y:S01]  /*11430*/  HMMA.16816.F32 R76, R88, R80, R76 ;  /* 0x00000050584c723c */ /* 0x000fe2000000184c */
[----:B0-----:R-:W-:Y:S02]  /*11440*/  IMAD.MOV.U32 R88, RZ, RZ, R20 ;  /* 0x000000ffff587224 */ /* 0x001fe400078e0014 */
[----:B-1----:R-:W-:Y:S01]  /*11450*/  IMAD.MOV.U32 R90, RZ, RZ, R16 ;  /* 0x000000ffff5a7224 */ /* 0x002fe200078e0010 */
[----:B------:R-:W-:Y:S01]  /*11460*/  LDS.64 R28, [R102+UR7+0x800] ;  /* 0x00080007661c7984 */ /* 0x000fe20008000a00 */
[----:B--2---:R-:W-:Y:S02]  /*11470*/  IMAD.MOV.U32 R91, RZ, RZ, R18 ;  /* 0x000000ffff5b7224 */ /* 0x004fe400078e0012 */
[----:B---3--:R-:W-:Y:S02]  /*11480*/  IMAD.MOV.U32 R89, RZ, RZ, R14 ;  /* 0x000000ffff597224 */ /* 0x008fe400078e000e */
[----:B------:R-:W-:-:S05]  /*11490*/  FMUL R44, R4, R44 ;  /* 0x0000002c042c7220 */ /* 0x000fca0000400000 */
[----:B------:R-:W-:Y:S01]  /*114a0*/  HMMA.16816.F32 R36, R88, R22, R36 ;  /* 0x000000165824723c */ /* 0x000fe20000001824 */
[----:B------:R-:W0:Y:S01]  /*114b0*/  LDS.64 R22, [R102+UR7] ;  /* 0x0000000766167984 */ /* 0x000e220008000a00 */
[----:B------:R-:W-:-:S06]  /*114c0*/  FMUL R45, R4, R45 ;  /* 0x0000002d042d7220 */ /* 0x000fcc0000400000 */
[----:B------:R-:W-:Y:S01]  /*114d0*/  HMMA.16816.F32 R52, R88, R6, R52 ;  /* 0x000000065834723c */ /* 0x000fe20000001834 */
[----:B------:R-:W1:Y:S01]  /*114e0*/  LDS.64 R6, [R103+UR7+0x800] ;  /* 0x0008000767067984 */ /* 0x000e620008000a00 */
[C---:B------:R-:W-:Y:S01]  /*114f0*/  FMUL R46, R5.reuse, R46 ;  /* 0x0000002e052e7220 */ /* 0x040fe20000400000 */
[C---:B------:R-:W-:Y:S01]  /*11500*/  FMUL R47, R5.reuse, R47 ;  /* 0x0000002f052f7220 */ /* 0x040fe20000400000 */
[C---:B------:R-:W-:Y:S01]  /*11510*/  FMUL R68, R4.reuse, R68 ;  /* 0x0000004404447220 */ /* 0x040fe20000400000 */
[----:B------:R-:W-:Y:S01]  /*11520*/  FMUL R69, R4, R69 ;  /* 0x0000004504457220 */ /* 0x000fe20000400000 */
[C---:B------:R-:W-:Y:S01]  /*11530*/  FMUL R70, R5.reuse, R70 ;  /* 0x0000004605467220 */ /* 0x040fe20000400000 */
[----:B------:R-:W-:-:S03]  /*11540*/  FMUL R71, R5, R71 ;  /* 0x0000004705477220 */ /* 0x000fc60000400000 */
[C---:B------:R-:W-:Y:S08]  /*11550*/  HMMA.16816.F32 R44, R88.reuse, R8, R44 ;  /* 0x00000008582c723c */ /* 0x040ff0000000182c */
[----:B------:R-:W-:Y:S01]  /*11560*/  HMMA.16816.F32 R68, R88, R92, R68 ;  /* 0x0000005c5844723c */ /* 0x000fe20000001844 */
[----:B------:R-:W-:Y:S02]  /*11570*/  IMAD.MOV.U32 R88, RZ, RZ, R21 ;  /* 0x000000ffff587224 */ /* 0x000fe400078e0015 */
[----:B------:R-:W-:-:S02]  /*11580*/  IMAD.MOV.U32 R89, RZ, RZ, R15 ;  /* 0x000000ffff597224 */ /* 0x000fc400078e000f */
[----:B------:R-:W-:Y:S02]  /*11590*/  IMAD.MOV.U32 R90, RZ, RZ, R17 ;  /* 0x000000ffff5a7224 */ /* 0x000fe400078e0011 */
[----:B------:R-:W-:Y:S02]  /*115a0*/  IMAD.MOV.U32 R91, RZ, RZ, R19 ;  /* 0x000000ffff5b7224 */ /* 0x000fe400078e0013 */
[----:B------:R-:W-:Y:S02]  /*115b0*/  IMAD.MOV.U32 R8, RZ, RZ, R21 ;  /* 0x000000ffff087224 */ /* 0x000fe400078e0015 */
[----:B------:R-:W-:Y:S01]  /*115c0*/  IMAD.MOV.U32 R9, RZ, RZ, R15 ;  /* 0x000000ffff097224 */ /* 0x000fe200078e000f */
[----:B------:R-:W2:Y:S02]  /*115d0*/  LDS.64 R20, [R103+UR7+0x1000] ;  /* 0x0010000767147984 */ /* 0x000ea40008000a00 */
[----:B------:R-:W-:Y:S01]  /*115e0*/  HMMA.16816.F32 R36, R88, R10, R36 ;  /* 0x0000000a5824723c */ /* 0x000fe20000001824 */
[----:B------:R-:W-:Y:S01]  /*115f0*/  IMAD.MOV.U32 R10, RZ, RZ, R17 ;  /* 0x000000ffff0a7224 */ /* 0x000fe200078e0011 */
[----:B------:R-:W-:Y:S01]  /*11600*/  LDS.64 R88, [R102+UR7+0x1000] ;  /* 0x0010000766587984 */ /* 0x000fe20008000a00 */
[----:B------:R-:W-:-:S03]  /*11610*/  IMAD.MOV.U32 R11, RZ, RZ, R19 ;  /* 0x000000ffff0b7224 */ /* 0x000fc600078e0013 */
[----:B------:R-:W-:Y:S04]  /*11620*/  LDS.64 R90, [R102+UR7+0x1800] ;  /* 0x00180007665a7984 */ /* 0x000fe80008000a00 */
[----:B------:R-:W-:Y:S01]  /*11630*/  HMMA.16816.F32 R52, R8, R80, R52 ;  /* 0x000000500834723c */ /* 0x000fe20000001834 */
[----:B------:R-:W3:Y:S01]  /*11640*/  LDS.64 R80, [R103+UR7+0x1800] ;  /* 0x0018000767507984 */ /* 0x000ee20008000a00 */
[----:B0-----:R-:W-:Y:S01]  /*11650*/  IMAD.MOV.U32 R14, RZ, RZ, R22 ;  /* 0x000000ffff0e7224 */ /* 0x001fe200078e0016 */
[----:B------:R-:W-:Y:S01]  /*11660*/  F2FP.F16.E4M3.UNPACK_B R16, R26 ;  /* 0x0000001aff10723e */ /* 0x000fe200020006ff */
[----:B------:R-:W-:Y:S01]  /*11670*/  IMAD.MOV.U32 R15, RZ, RZ, R28 ;  /* 0x000000ffff0f7224 */ /* 0x000fe200078e001c */
[----:B------:R-:W-:-:S03]  /*11680*/  F2FP.F16.E4M3.UNPACK_B R17, R27 ;  /* 0x0000001bff11723e */ /* 0x000fc600020006ff */
[----:B------:R-:W-:Y:S01]  /*11690*/  HMMA.16816.F32 R44, R8, R12, R44 ;  /* 0x0000000c082c723c */ /* 0x000fe2000000182c */
[----:B------:R-:W-:Y:S01]  /*116a0*/  IMAD.MOV.U32 R12, RZ, RZ, R32 ;  /* 0x000000ffff0c7224 */ /* 0x000fe200078e0020 */
[----:B------:R-:W-:Y:S01]  /*116b0*/  F2FP.F16.E4M3.UNPACK_B R18, R82 ;  /* 0x00000052ff12723e */ /* 0x000fe200020006ff */
[----:B-1----:R-:W-:Y:S01]  /*116c0*/  IMAD.MOV.U32 R13, RZ, RZ, R6 ;  /* 0x000000ffff0d7224 */ /* 0x002fe200078e0006 */
[----:B------:R-:W-:-:S04]  /*116d0*/  F2FP.F16.E4M3.UNPACK_B R19, R83 ;  /* 0x00000053ff13723e */ /* 0x000fc800020006ff */
[----:B------:R-:W-:Y:S01]  /*116e0*/  HMMA.16816.F32 R68, R8, R24, R68 ;  /* 0x000000180844723c */ /* 0x000fe20000001844 */
[----:B------:R-:W-:Y:S02]  /*116f0*/  F2FP.F16.E4M3.UNPACK_B R8, R30 ;  /* 0x0000001eff08723e */ /* 0x000fe400020006ff */
[----:B------:R-:W-:Y:S02]  /*11700*/  F2FP.F16.E4M3.UNPACK_B R9, R31 ;  /* 0x0000001fff09723e */ /* 0x000fe400020006ff */
[----:B------:R-:W-:Y:S02]  /*11710*/  F2FP.F16.E4M3.UNPACK_B R10, R34 ;  /* 0x00000022ff0a723e */ /* 0x000fe400020006ff */
[----:B------:R-:W-:Y:S01]  /*11720*/  F2FP.F16.E4M3.UNPACK_B R11, R35 ;  /* 0x00000023ff0b723e */ /* 0x000fe200020006ff */
[C---:B------:R-:W-:Y:S08]  /*11730*/  HMMA.16816.F32 R84, R12.reuse, R16, R84 ;  /* 0x000000100c54723c */ /* 0x040ff00000001854 */
[C---:B------:R-:W-:Y:S08]  /*11740*/  HMMA.16816.F32 R56, R12.reuse, R8, R56 ;  /* 0x000000080c38723c */ /* 0x040ff00000001838 */
[C---:B------:R-:W-:Y:S08]  /*11750*/  HMMA.16816.F32 R72, R12.reuse, R10, R72 ;  /* 0x0000000a0c48723c */ /* 0x040ff00000001848 */
[----:B------:R-:W-:Y:S01]  /*11760*/  HMMA.16816.F32 R12, R12, R18, R76 ;  /* 0x000000120c0c723c */ /* 0x000fe2000000184c */
[----:B------:R-:W-:Y:S01]  /*11770*/  F2FP.F16.E4M3.UNPACK_B R92, R26.H1 ;  /* 0x0000001aff5c723e */ /* 0x000fe200030006ff */
[----:B------:R-:W-:Y:S01]  /*11780*/  IMAD.MOV.U32 R24, RZ, RZ, R33 ;  /* 0x000000ffff187224 */ /* 0x000fe200078e0021 */
[----:B------:R-:W-:Y:S01]  /*11790*/  F2FP.F16.E4M3.UNPACK_B R93, R27.H1 ;  /* 0x0000001bff5d723e */ /* 0x000fe200030006ff */
[----:B------:R-:W-:Y:S01]  /*117a0*/  IMAD.MOV.U32 R25, RZ, RZ, R7 ;  /* 0x000000ffff197224 */ /* 0x000fe200078e0007 */
[----:B------:R-:W-:Y:S01]  /*117b0*/  F2FP.F16.E4M3.UNPACK_B R82, R82.H1 ;  /* 0x00000052ff52723e */ /* 0x000fe200030006ff */
[----:B------:R-:W-:Y:S01]  /*117c0*/  IMAD.MOV.U32 R26, RZ, RZ, R23 ;  /* 0x000000ffff1a7224 */ /* 0x000fe200078e0017 */
[----:B------:R-:W-:Y:S01]  /*117d0*/  F2FP.F16.E4M3.UNPACK_B R83, R83.H1 ;  /* 0x00000053ff53723e */ /* 0x000fe200030006ff */
[----:B------:R-:W-:-:S07]  /*117e0*/  IMAD.MOV.U32 R27, RZ, RZ, R29 ;  /* 0x000000ffff1b7224 */ /* 0x000fce00078e001d */
[C---:B------:R-:W-:Y:S08]  /*117f0*/  HMMA.16816.F32 R84, R24.reuse, R92, R84 ;  /* 0x0000005c1854723c */ /* 0x040ff00000001854 */
[----:B------:R-:W-:Y:S01]  /*11800*/  HMMA.16816.F32 R12, R24, R82, R12 ;  /* 0x00000052180c723c */ /* 0x000fe2000000180c */
[----:B--2---:R-:W-:Y:S02]  /*11810*/  IMAD.MOV.U32 R24, RZ, RZ, R20 ;  /* 0x000000ffff187224 */ /* 0x004fe400078e0014 */
[----:B---3--:R-:W-:-:S02]  /*11820*/  IMAD.MOV.U32 R25, RZ, RZ, R80 ;  /* 0x000000ffff197224 */ /* 0x008fc400078e0050 */
[----:B------:R-:W-:Y:S02]  /*11830*/  IMAD.MOV.U32 R26, RZ, RZ, R88 ;  /* 0x000000ffff1a7224 */ /* 0x000fe400078e0058 */
[----:B------:R-:W-:-:S07]  /*11840*/  IMAD.MOV.U32 R27, RZ, RZ, R90 ;  /* 0x000000ffff1b7224 */ /* 0x000fce00078e005a */
[----:B------:R-:W-:Y:S01]  /*11850*/  HMMA.16816.F32 R36, R24, R8, R36 ;  /* 0x000000081824723c */ /* 0x000fe20000001824 */
[----:B------:R-:W-:Y:S02]  /*11860*/  IMAD.MOV.U32 R8, RZ, RZ, R20 ;  /* 0x000000ffff087224 */ /* 0x000fe400078e0014 */
[----:B------:R-:W-:-:S05]  /*11870*/  IMAD.MOV.U32 R9, RZ, RZ, R80 ;  /* 0x000000ffff097224 */ /* 0x000fca00078e0050 */
[----:B------:R-:W-:Y:S01]  /*11880*/  HMMA.16816.F32 R44, R24, R10, R44 ;  /* 0x0000000a182c723c */ /* 0x000fe2000000182c */
[----:B------:R-:W-:Y:S02]  /*11890*/  IMAD.MOV.U32 R10, RZ, RZ, R88 ;  /* 0x000000ffff0a7224 */ /* 0x000fe400078e0058 */
[----:B------:R-:W-:Y:S02]  /*118a0*/  IMAD.MOV.U32 R11, RZ, RZ, R90 ;  /* 0x000000ffff0b7224 */ /* 0x000fe400078e005a */
[----:B------:R-:W-:Y:S02]  /*118b0*/  IMAD.MOV.U32 R77, RZ, RZ, R7 ;  /* 0x000000ffff4d7224 */ /* 0x000fe400078e0007 */
[----:B------:R-:W-:Y:S01]  /*118c0*/  IMAD.MOV.U32 R78, RZ, RZ, R23 ;  /* 0x000000ffff4e7224 */ /* 0x000fe200078e0017 */
[----:B------:R-:W0:Y:S02]  /*118d0*/  LDS.64 R6, [R104+UR7+0x880] ;  /* 0x0008800768067984 */ /* 0x000e240008000a00 */
[C---:B------:R-:W-:Y:S02]  /*118e0*/  HMMA.16816.F32 R68, R8.reuse, R16, R68 ;  /* 0x000000100844723c */ /* 0x040fe40000001844 */
[----:B------:R-:W1:Y:S04]  /*118f0*/  LDS.64 R22, [R3+UR7+0x80] ;  /* 0x0000800703167984 */ /* 0x000e680008000a00 */
[----:B------:R-:W2:Y:S02]  /*11900*/  LDS.64 R16, [R104+UR7+0x80] ;  /* 0x0000800768107984 */ /* 0x000ea40008000a00 */
[----:B------:R-:W-:Y:S02]  /*11910*/  HMMA.16816.F32 R52, R8, R18, R52 ;  /* 0x000000120834723c */ /* 0x000fe40000001834 */
[----:B------:R-:W3:Y:S01]  /*11920*/  LDS.64 R18, [R3+UR7+0x880] ;  /* 0x0008800703127984 */ /* 0x000ee20008000a00 */
[----:B------:R-:W-:Y:S01]  /*11930*/  F2FP.F16.E4M3.UNPACK_B R30, R30.H1 ;  /* 0x0000001eff1e723e */ /* 0x000fe200030006ff */
[----:B------:R-:W-:Y:S01]  /*11940*/  IMAD.MOV.U32 R76, RZ, RZ, R33 ;  /* 0x000000ffff4c7224 */ /* 0x000fe200078e0021 */
[----:B------:R-:W-:Y:S01]  /*11950*/  F2FP.F16.E4M3.UNPACK_B R31, R31.H1 ;  /* 0x0000001fff1f723e */ /* 0x000fe200030006ff */
[----:B------:R-:W-:Y:S01]  /*11960*/  IMAD.MOV.U32 R79, RZ, RZ, R29 ;  /* 0x000000ffff4f7224 */ /* 0x000fe200078e001d */
[----:B------:R-:W-:-:S02]  /*11970*/  F2FP.F16.E4M3.UNPACK_B R34, R34.H1 ;  /* 0x00000022ff22723e */ /* 0x000fc400030006ff */
[----:B------:R-:W-:Y:S01]  /*11980*/  F2FP.F16.E4M3.UNPACK_B R35, R35.H1 ;  /* 0x00000023ff23723e */ /* 0x000fe200030006ff */
[----:B------:R-:W-:Y:S01]  /*11990*/  IMAD.MOV.U32 R8, RZ, RZ, R21 ;  /* 0x000000ffff087224 */ /* 0x000fe200078e0015 */
[----:B------:R-:W-:Y:S01]  /*119a0*/  F2FP.F16.E4M3.UNPACK_B R20, R64 ;  /* 0x00000040ff14723e */ /* 0x000fe200020006ff */
[----:B------:R-:W-:Y:S01]  /*119b0*/  IMAD.MOV.U32 R9, RZ, RZ, R81 ;  /* 0x000000ffff097224 */ /* 0x000fe200078e0051 */
[----:B------:R-:W-:Y:S01]  /*119c0*/  HMMA.16816.F32 R56, R76, R30, R56 ;  /* 0x0000001e4c38723c */ /* 0x000fe20000001838 */
[----:B------:R-:W-:Y:S01]  /*119d0*/  IMAD.MOV.U32 R10, RZ, RZ, R89 ;  /* 0x000000ffff0a7224 */ /* 0x000fe200078e0059 */
[----:B------:R-:W-:Y:S01]  /*119e0*/  LDS.64 R32, [R3+UR7+0x1880] ;  /* 0x0018800703207984 */ /* 0x000fe20008000a00 */
[----:B------:R-:W-:-:S05]  /*119f0*/  IMAD.MOV.U32 R11, RZ, RZ, R91 ;  /* 0x000000ffff0b7224 */ /* 0x000fca00078e005b */
[----:B------:R-:W-:Y:S01]  /*11a00*/  HMMA.16816.F32 R72, R76, R34, R72 ;  /* 0x000000224c48723c */ /* 0x000fe20000001848 */
[----:B------:R-:W-:Y:S01]  /*11a10*/  F2FP.F16.E4M3.UNPACK_B R21, R65 ;  /* 0x00000041ff15723e */ /* 0x000fe200020006ff */
[----:B------:R-:W-:Y:S06]  /*11a20*/  LDS.64 R76, [R104+UR7+0x1880] ;  /* 0x00188007684c7984 */ /* 0x000fec0008000a00 */
[----:B------:R-:W-:Y:S01]  /*11a30*/  HMMA.16816.F32 R36, R8, R30, R36 ;  /* 0x0000001e0824723c */ /* 0x000fe20000001824 */
[----:B0-----:R-:W-:Y:S02]  /*11a40*/  IMAD.MOV.U32 R27, RZ, RZ, R6 ;  /* 0x000000ffff1b7224 */ /* 0x001fe400078e0006 */
[----:B-1----:R-:W-:-:S05]  /*11a50*/  IMAD.MOV.U32 R24, RZ, RZ, R22 ;  /* 0x000000ffff187224 */ /* 0x002fca00078e0016 */
[----:B------:R-:W-:Y:S01]  /*11a60*/  HMMA.16816.F32 R44, R8, R34, R44 ;  /* 0x00000022082c723c */ /* 0x000fe2000000182c */
[----:B--2---:R-:W-:Y:S01]  /*11a70*/  IMAD.MOV.U32 R26, RZ, RZ, R16 ;  /* 0x000000ffff1a7224 */ /* 0x004fe200078e0010 */
[----:B------:R-:W0:Y:S01]  /*11a80*/  LDS.64 R34, [R104+UR7+0x1080] ;  /* 0x0010800768227984 */ /* 0x000e220008000a00 */
[----:B---3--:R-:W-:-:S05]  /*11a90*/  IMAD.MOV.U32 R25, RZ, RZ, R18 ;  /* 0x000000ffff197224 */ /* 0x008fca00078e0012 */
[C---:B------:R-:W-:Y:S08]  /*11aa0*/  HMMA.16816.F32 R68, R8.reuse, R92, R68 ;  /* 0x0000005c0844723c */ /* 0x040ff00000001844 */
[----:B------:R-:W-:Y:S01]  /*11ab0*/  HMMA.16816.F32 R52, R8, R82, R52 ;  /* 0x000000520834723c */ /* 0x000fe20000001834 */
[----:B------:R-:W-:Y:S02]  /*11ac0*/  F2FP.F16.E4M3.UNPACK_B R8, R60 ;  /* 0x0000003cff08723e */ /* 0x000fe400020006ff */
[----:B------:R-:W-:-:S02]  /*11ad0*/  F2FP.F16.E4M3.UNPACK_B R9, R61 ;  /* 0x0000003dff09723e */ /* 0x000fc400020006ff */
[----:B------:R-:W-:Y:S02]  /*11ae0*/  F2FP.F16.E4M3.UNPACK_B R10, R48 ;  /* 0x00000030ff0a723e */ /* 0x000fe400020006ff */
[----:B------:R-:W-:Y:S01]  /*11af0*/  F2FP.F16.E4M3.UNPACK_B R11, R49 ;  /* 0x00000031ff0b723e */ /* 0x000fe200020006ff */
[C---:B------:R-:W-:Y:S08]  /*11b00*/  HMMA.16816.F32 R84, R24.reuse, R20, R84 ;  /* 0x000000141854723c */ /* 0x040ff00000001854 */
[C---:B------:R-:W-:Y:S08]  /*11b10*/  HMMA.16816.F32 R56, R24.reuse, R8, R56 ;  /* 0x000000081838723c */ /* 0x040ff00000001838 */
[----:B------:R-:W-:Y:S01]  /*11b20*/  HMMA.16816.F32 R72, R24, R10, R72 ;  /* 0x0000000a1848723c */ /* 0x000fe20000001848 */
[----:B------:R-:W1:Y:S01]  /*11b30*/  LDS.64 R26, [R3+UR7+0x1080] ;  /* 0x00108007031a7984 */ /* 0x000e620008000a00 */
[----:B------:R-:W-:Y:S01]  /*11b40*/  F2FP.F16.E4M3.UNPACK_B R24, R40 ;  /* 0x00000028ff18723e */ /* 0x000fe200020006ff */
[----:B------:R-:W-:Y:S01]  /*11b50*/  IMAD.MOV.U32 R28, RZ, RZ, R22 ;  /* 0x000000ffff1c7224 */ /* 0x000fe200078e0016 */
[----:B------:R-:W-:Y:S01]  /*11b60*/  F2FP.F16.E4M3.UNPACK_B R25, R41 ;  /* 0x00000029ff19723e */ /* 0x000fe200020006ff */
[----:B------:R-:W-:-:S02]  /*11b70*/  IMAD.MOV.U32 R29, RZ, RZ, R18 ;  /* 0x000000ffff1d7224 */ /* 0x000fc400078e0012 */
[----:B------:R-:W-:Y:S02]  /*11b80*/  IMAD.MOV.U32 R30, RZ, RZ, R16 ;  /* 0x000000ffff1e7224 */ /* 0x000fe400078e0010 */
[----:B------:R-:W-:Y:S02]  /*11b90*/  IMAD.MOV.U32 R31, RZ, RZ, R6 ;  /* 0x000000ffff1f7224 */ /* 0x000fe400078e0006 */
[----:B0-----:R-:W-:-:S05]  /*11ba0*/  IMAD.MOV.U32 R18, RZ, RZ, R34 ;  /* 0x000000ffff127224 */ /* 0x001fca00078e0022 */
[----:B------:R-:W-:Y:S01]  /*11bb0*/  HMMA.16816.F32 R12, R28, R24, R12 ;  /* 0x000000181c0c723c */ /* 0x000fe2000000180c */
[----:B------:R-:W-:Y:S02]  /*11bc0*/  IMAD.MOV.U32 R29, RZ, RZ, R19 ;  /* 0x000000ffff1d7224 */ /* 0x000fe400078e0013 */
[----:B------:R-:W-:Y:S02]  /*11bd0*/  IMAD.MOV.U32 R30, RZ, RZ, R17 ;  /* 0x000000ffff1e7224 */ /* 0x000fe400078e0011 */
[----:B------:R-:W-:Y:S02]  /*11be0*/  IMAD.MOV.U32 R17, RZ, RZ, R32 ;  /* 0x000000ffff117224 */ /* 0x000fe400078e0020 */
[----:B------:R-:W-:Y:S02]  /*11bf0*/  IMAD.MOV.U32 R19, RZ, RZ, R76 ;  /* 0x000000ffff137224 */ /* 0x000fe400078e004c */
[----:B-1----:R-:W-:-:S07]  /*11c00*/  IMAD.MOV.U32 R16, RZ, RZ, R26 ;  /* 0x000000ffff107224 */ /* 0x002fce00078e001a */
[----:B------:R-:W-:Y:S01]  /*11c10*/  HMMA.16816.F32 R44, R16, R10, R44 ;  /* 0x0000000a102c723c */ /* 0x000fe2000000182c */
[----:B------:R-:W-:Y:S01]  /*11c20*/  IMAD.MOV.U32 R28, RZ, RZ, R23 ;  /* 0x000000ffff1c7224 */ /* 0x000fe200078e0017 */
[----:B------:R-:W-:Y:S01]  /*11c30*/  F2FP.F16.E4M3.UNPACK_B R48, R48.H1 ;  /* 0x00000030ff30723e */ /* 0x000fe200030006ff */
[----:B------:R-:W-:Y:S01]  /*11c40*/  IMAD.MOV.U32 R31, RZ, RZ, R7 ;  /* 0x000000ffff1f7224 */ /* 0x000fe200078e0007 */
[----:B------:R-:W-:-:S04]  /*11c50*/  F2FP.F16.E4M3.UNPACK_B R49, R49.H1 ;  /* 0x00000031ff31723e */ /* 0x000fc800030006ff */
[----:B------:R-:W-:Y:S01]  /*11c60*/  HMMA.16816.F32 R36, R16, R8, R36 ;  /* 0x000000081024723c */ /* 0x000fe20000001824 */
[----:B------:R-:W-:Y:S01]  /*11c70*/  IMAD.MOV.U32 R16, RZ, RZ, R27 ;  /* 0x000000ffff107224 */ /* 0x000fe200078e001b */
[----:B------:R-:W0:Y:S01]  /*11c80*/  LDS.64 R6, [R102+UR7+0x80] ;  /* 0x0000800766067984 */ /* 0x000e220008000a00 */
[----:B------:R-:W-:Y:S02]  /*11c90*/  IMAD.MOV.U32 R17, RZ, RZ, R33 ;  /* 0x000000ffff117224 */ /* 0x000fe400078e0021 */
[----:B------:R-:W-:Y:S01]  /*11ca0*/  IMAD.MOV.U32 R18, RZ, RZ, R35 ;  /* 0x000000ffff127224 */ /* 0x000fe200078e0023 */
[----:B------:R-:W1:Y:S01]  /*11cb0*/  LDS.64 R22, [R102+UR7+0x880] ;  /* 0x0008800766167984 */ /* 0x000e620008000a00 */
[----:B------:R-:W-:Y:S02]  /*11cc0*/  IMAD.MOV.U32 R19, RZ, RZ, R77 ;  /* 0x000000ffff137224 */ /* 0x000fe400078e004d */
[----:B------:R-:W-:Y:S01]  /*11cd0*/  IMAD.MOV.U32 R106, RZ, RZ, R95 ;  /* 0x000000ffff6a7224 */ /* 0x000fe200078e005f */
[----:B------:R-:W-:Y:S01]  /*11ce0*/  HMMA.16816.F32 R72, R28, R48, R72 ;  /* 0x000000301c48723c */ /* 0x000fe20000001848 */
[----:B------:R-:W2:Y:S01]  /*11cf0*/  LDL.LU R95, [R1+0x89c] ;  /* 0x00089c00015f7983 */ /* 0x000ea20000300800 */
[----:B------:R-:W-:-:S03]  /*11d00*/  IMAD.MOV.U32 R107, RZ, RZ, R94 ;  /* 0x000000ffff6b7224 */ /* 0x000fc600078e005e */
[----:B------:R-:W3:Y:S03]  /*11d10*/  LDL.LU R94, [R1+0x898] ;  /* 0x00089800015e7983 */ /* 0x000ee60000300800 */
[----:B------:R-:W-:Y:S01]  /*11d20*/  HMMA.16816.F32 R44, R16, R48, R44 ;  /* 0x00000030102c723c */ /* 0x000fe2000000182c */
[----:B------:R-:W4:Y:S01]  /*11d30*/  LDL.LU.64 R48, [R1+0x98] ;  /* 0x0000980001307983 */ /* 0x000f220000300a00 */
[----:B------:R-:W-:Y:S02]  /*11d40*/  IMAD.MOV.U32 R8, RZ, RZ, R26 ;  /* 0x000000ffff087224 */ /* 0x000fe400078e001a */
[----:B------:R-:W-:Y:S02]  /*11d50*/  IMAD.MOV.U32 R9, RZ, RZ, R32 ;  /* 0x000000ffff097224 */ /* 0x000fe400078e0020 */
[----:B------:R-:W-:Y:S02]  /*11d60*/  IMAD.MOV.U32 R10, RZ, RZ, R34 ;  /* 0x000000ffff0a7224 */ /* 0x000fe400078e0022 */
[----:B------:R-:W-:-:S07]  /*11d70*/  IMAD.MOV.U32 R11, RZ, RZ, R76 ;  /* 0x000000ffff0b7224 */ /* 0x000fce00078e004c */
[C---:B------:R-:W-:Y:S01]  /*11d80*/  HMMA.16816.F32 R68, R8.reuse, R20, R68 ;  /* 0x000000140844723c */ /* 0x040fe20000001844 */
[----:B------:R-:W1:Y:S07]  /*11d90*/  LDS.64 R20, [R103+UR7+0x880] ;  /* 0x0008800767147984 */ /* 0x000e6e0008000a00 */
[----:B------:R-:W-:Y:S01]  /*11da0*/  HMMA.16816.F32 R8, R8, R24, R52 ;  /* 0x000000180808723c */ /* 0x000fe20000001834 */
[----:B------:R-:W1:Y:S01]  /*11db0*/  LDS.64 R24, [R103+UR7+0x80] ;  /* 0x0000800767187984 */ /* 0x000e620008000a00 */
[----:B------:R-:W-:-:S02]  /*11dc0*/  F2FP.F16.E4M3.UNPACK_B R60, R60.H1 ;  /* 0x0000003cff3c723e */ /* 0x000fc400030006ff */
[----:B------:R-:W-:Y:S02]  /*11dd0*/  F2FP.F16.E4M3.UNPACK_B R61, R61.H1 ;  /* 0x0000003dff3d723e */ /* 0x000fe400030006ff */
[----:B------:R-:W-:Y:S02]  /*11de0*/  F2FP.F16.E4M3.UNPACK_B R64, R64.H1 ;  /* 0x00000040ff40723e */ /* 0x000fe400030006ff */
[----:B------:R-:W-:Y:S02]  /*11df0*/  F2FP.F16.E4M3.UNPACK_B R65, R65.H1 ;  /* 0x00000041ff41723e */ /* 0x000fe400030006ff */
[----:B------:R-:W-:Y:S02]  /*11e00*/  F2FP.F16.E4M3.UNPACK_B R40, R40.H1 ;  /* 0x00000028ff28723e */ /* 0x000fe400030006ff */
[----:B------:R-:W-:Y:S01]  /*11e10*/  F2FP.F16.E4M3.UNPACK_B R41, R41.H1 ;  /* 0x00000029ff29723e */ /* 0x000fe200030006ff */
[----:B------:R-:W-:Y:S01]  /*11e20*/  HMMA.16816.F32 R56, R28, R60, R56 ;  /* 0x0000003c1c38723c */ /* 0x000fe20000001838 */
[----:B------:R-:W-:-:S02]  /*11e30*/  IMAD.MOV.U32 R34, RZ, RZ, R35 ;  /* 0x000000ffff227224 */ /* 0x000fc400078e0023 */
[----:B------:R-:W-:-:S05]  /*11e40*/  IMAD.MOV.U32 R32, RZ, RZ, R27 ;  /* 0x000000ffff207224 */ /* 0x000fca00078e001b */
[C---:B------:R-:W-:Y:S01]  /*11e50*/  HMMA.16816.F32 R84, R28.reuse, R64, R84 ;  /* 0x000000401c54723c */ /* 0x040fe20000001854 */
[----:B------:R-:W-:Y:S01]  /*11e60*/  IMAD.MOV.U32 R35, RZ, RZ, R77 ;  /* 0x000000ffff237224 */ /* 0x000fe200078e004d */
[----:B------:R-:W1:Y:S06]  /*11e70*/  LDS.64 R26, [R103+UR7+0x1080] ;  /* 0x00108007671a7984 */ /* 0x000e6c0008000a00 */
[----:B------:R-:W-:Y:S01]  /*11e80*/  HMMA.16816.F32 R12, R28, R40, R12 ;  /* 0x000000281c0c723c */ /* 0x000fe2000000180c */
[----:B0-----:R-:W-:Y:S02]  /*11e90*/  IMAD.MOV.U32 R30, RZ, RZ, R6 ;  /* 0x000000ffff1e7224 */ /* 0x001fe400078e0006 */
[----:B-1----:R-:W-:-:S02]  /*11ea0*/  IMAD.MOV.U32 R31, RZ, RZ, R22 ;  /* 0x000000ffff1f7224 */ /* 0x002fc400078e0016 */
[----:B------:R-:W-:-:S03]  /*11eb0*/  IMAD.MOV.U32 R29, RZ, RZ, R20 ;  /* 0x000000ffff1d7224 */ /* 0x000fc600078e0014 */
[----:B------:R-:W-:Y:S01]  /*11ec0*/  HMMA.16816.F32 R36, R16, R60, R36 ;  /* 0x0000003c1024723c */ /* 0x000fe20000001824 */
[----:B------:R-:W-:-:S07]  /*11ed0*/  IMAD.MOV.U32 R28, RZ, RZ, R24 ;  /* 0x000000ffff1c7224 */ /* 0x000fce00078e0018 */
[----:B------:R-:W-:Y:S01]  /*11ee0*/  HMMA.16816.F32 R68, R16, R64, R68 ;  /* 0x000000401044723c */ /* 0x000fe20000001844 */
[----:B------:R-:W-:Y:S02]  /*11ef0*/  F2FP.F16.E4M3.UNPACK_B R16, R62 ;  /* 0x0000003eff10723e */ /* 0x000fe400020006ff */
[----:B------:R-:W-:Y:S02]  /*11f00*/  F2FP.F16.E4M3.UNPACK_B R17, R63 ;  /* 0x0000003fff11723e */ /* 0x000fe400020006ff */
[----:B------:R-:W-:Y:S02]  /*11f10*/  F2FP.F16.E4M3.UNPACK_B R18, R50 ;  /* 0x00000032ff12723e */ /* 0x000fe400020006ff */
[----:B------:R-:W-:Y:S01]  /*11f20*/  F2FP.F16.E4M3.UNPACK_B R19, R51 ;  /* 0x00000033ff13723e */ /* 0x000fe200020006ff */
[----:B------:R-:W-:Y:S01]  /*11f30*/  HMMA.16816.F32 R8, R32, R40, R8 ;  /* 0x000000282008723c */ /* 0x000fe20000001808 */
[----:B------:R-:W-:Y:S01]  /*11f40*/  F2FP.F16.E4M3.UNPACK_B R34, R66 ;  /* 0x00000042ff22723e */ /* 0x000fe200020006ff */
[----:B------:R-:W0:Y:S01]  /*11f50*/  LDS.64 R32, [R102+UR7+0x1880] ;  /* 0x0018800766207984 */ /* 0x000e220008000a00 */
[----:B------:R-:W-:-:S02]  /*11f60*/  F2FP.F16.E4M3.UNPACK_B R35, R67 ;  /* 0x00000043ff23723e */ /* 0x000fc400020006ff */
[-C--:B------:R-:W-:Y:S02]  /*11f70*/  F2FP.F16.E4M3.UNPACK_B R40, R42.reuse ;  /* 0x0000002aff28723e */ /* 0x080fe400020006ff */
[-C--:B------:R-:W-:Y:S01]  /*11f80*/  F2FP.F16.E4M3.UNPACK_B R41, R43.reuse ;  /* 0x0000002bff29723e */ /* 0x080fe200020006ff */
[C---:B------:R-:W-:Y:S01]  /*11f90*/  HMMA.16816.F32 R56, R28.reuse, R16, R56 ;  /* 0x000000101c38723c */ /* 0x040fe20000001838 */
[----:B------:R-:W1:Y:S07]  /*11fa0*/  S2R R118, SR_CTAID.X ;  /* 0x0000000000767919 */ /* 0x000e6e0000002500 */
[C---:B------:R-:W-:Y:S08]  /*11fb0*/  HMMA.16816.F32 R72, R28.reuse, R18, R72 ;  /* 0x000000121c48723c */ /* 0x040ff00000001848 */
[C---:B------:R-:W-:Y:S08]  /*11fc0*/  HMMA.16816.F32 R84, R28.reuse, R34, R84 ;  /* 0x000000221c54723c */ /* 0x040ff00000001854 */
[----:B------:R-:W-:Y:S01]  /*11fd0*/  HMMA.16816.F32 R12, R28, R40, R12 ;  /* 0x000000281c0c723c */ /* 0x000fe2000000180c */
[----:B------:R-:W0:Y:S04]  /*11fe0*/  LDS.64 R28, [R103+UR7+0x1880] ;  /* 0x00188007671c7984 */ /* 0x000e280008000a00 */
[----:B------:R-:W0:Y:S01]  /*11ff0*/  LDS.64 R30, [R102+UR7+0x1080] ;  /* 0x00108007661e7984 */ /* 0x000e220008000a00 */
[----:B------:R-:W-:Y:S01]  /*12000*/  F2FP.F16.E4M3.UNPACK_B R42, R42.H1 ;  /* 0x0000002aff2a723e */ /* 0x000fe200030006ff */
[----:B------:R-:W-:Y:S01]  /*12010*/  IMAD.MOV.U32 R76, RZ, RZ, R25 ;  /* 0x000000ffff4c7224 */ /* 0x000fe200078e0019 */
[----:B------:R-:W-:Y:S01]  /*12020*/  F2FP.F16.E4M3.UNPACK_B R43, R43.H1 ;  /* 0x0000002bff2b723e */ /* 0x000fe200030006ff */
[----:B------:R-:W-:-:S02]  /*12030*/  IMAD.MOV.U32 R77, RZ, RZ, R21 ;  /* 0x000000ffff4d7224 */ /* 0x000fc400078e0015 */
[----:B------:R-:W-:Y:S02]  /*12040*/  IMAD.MOV.U32 R78, RZ, RZ, R7 ;  /* 0x000000ffff4e7224 */ /* 0x000fe400078e0007 */
[----:B------:R-:W-:Y:S02]  /*12050*/  IMAD.MOV.U32 R79, RZ, RZ, R23 ;  /* 0x000000ffff4f7224 */ /* 0x000fe400078e0017 */
[----:B-1----:R-:W-:Y:S01]  /*12060*/  IMAD.SHL.U32 R118, R118, 0x20, RZ ;  /* 0x0000002076767824 */ /* 0x002fe200078e00ff */
[----:B------:R-:W-:-:S03]  /*12070*/  UIADD3 UR6, UPT, UPT, UR6, 0x80, URZ ;  /* 0x0000008006067890 */ /* 0x000fc6000fffe0ff */
[----:B------:R-:W-:Y:S01]  /*12080*/  VIADD R6, R118, 0x20 ;  /* 0x0000002076067836 */ /* 0x000fe20000000000 */
[----:B------:R-:W-:Y:S01]  /*12090*/  HMMA.16816.F32 R76, R76, R42, R12 ;  /* 0x0000002a4c4c723c */ /* 0x000fe2000000180c */
[----:B------:R-:W-:Y:S02]  /*120a0*/  IMAD.MOV.U32 R12, RZ, RZ, R26 ;  /* 0x000000ffff0c7224 */ /* 0x000fe400078e001a */
[----:B0-----:R-:W-:Y:S01]  /*120b0*/  IMAD.MOV.U32 R15, RZ, RZ, R32 ;  /* 0x000000ffff0f7224 */ /* 0x001fe200078e0020 */
[----:B------:R1:W-:Y:S01]  /*120c0*/  STL [R1+0x54], R101 ;  /* 0x0000546501007387 */ /* 0x0003e20000100800 */
[----:B------:R-:W-:Y:S01]  /*120d0*/  IMAD.MOV.U32 R22, RZ, RZ, R7 ;  /* 0x000000ffff167224 */ /* 0x000fe200078e0007 */
[----:B------:R-:W-:Y:S01]  /*120e0*/  ISETP.LE.AND P2, PT, R6, UR6, PT ;  /* 0x0000000606007c0c */ /* 0x000fe2000bf43270 */
[----:B------:R-:W-:Y:S01]  /*120f0*/  IMAD.MOV.U32 R6, RZ, RZ, R0 ;  /* 0x000000ffff067224 */ /* 0x000fe200078e0000 */
[----:B------:R1:W-:Y:S01]  /*12100*/  STL [R1+0x50], R100 ;  /* 0x0000506401007387 */ /* 0x0003e20000100800 */
[----:B------:R-:W-:-:S02]  /*12110*/  IMAD.MOV.U32 R7, RZ, RZ, R116 ;  /* 0x000000ffff077224 */ /* 0x000fc400078e0074 */
[----:B------:R-:W-:Y:S02]  /*12120*/  IMAD.MOV.U32 R13, RZ, RZ, R28 ;  /* 0x000000ffff0d7224 */ /* 0x000fe400078e001c */
[----:B------:R-:W-:-:S07]  /*12130*/  IMAD.MOV.U32 R14, RZ, RZ, R30 ;  /* 0x000000ffff0e7224 */ /* 0x000fce00078e001e */
        /* <DEDUP_REMOVED lines=15> */
[----:B------:R-:W-:-:S02]  /*12230*/  IMAD.MOV.U32 R52, RZ, RZ, R27 ;  /* 0x000000ffff347224 */ /* 0x000fc400078e001b */
[----:B------:R-:W-:Y:S02]  /*12240*/  IMAD.MOV.U32 R53, RZ, RZ, R29 ;  /* 0x000000ffff357224 */ /* 0x000fe400078e001d */
[----:B------:R-:W-:Y:S02]  /*12250*/  IMAD.MOV.U32 R54, RZ, RZ, R31 ;  /* 0x000000ffff367224 */ /* 0x000fe400078e001f */
[----:B------:R-:W-:Y:S01]  /*12260*/  IMAD.MOV.U32 R55, RZ, RZ, R33 ;  /* 0x000000ffff377224 */ /* 0x000fe200078e0021 */
[----:B------:R-:W-:Y:S01]  /*12270*/  HMMA.16816.F32 R56, R20, R62, R56 ;  /* 0x0000003e1438723c */ /* 0x000fe20000001838 */
[----:B------:R-:W-:Y:S02]  /*12280*/  ULEA UR4, UR17, UR4, 0x7 ;  /* 0x0000000411047291 */ /* 0x000fe4000f8e38ff */
[----:B------:R-:W-:-:S05]  /*12290*/  ULEA UR5, UR16, UR5, 0x7 ;  /* 0x0000000510057291 */ /* 0x000fca000f8e38ff */
[C---:B------:R-:W-:Y:S08]  /*122a0*/  HMMA.16816.F32 R72, R20.reuse, R50, R72 ;  /* 0x000000321448723c */ /* 0x040ff00000001848 */
[----:B------:R-:W-:Y:S08]  /*122b0*/  HMMA.16816.F32 R84, R20, R66, R84 ;  /* 0x000000421454723c */ /* 0x000ff00000001854 */
[C---:B------:R-:W-:Y:S08]  /*122c0*/  HMMA.16816.F32 R36, R12.reuse, R62, R36 ;  /* 0x0000003e0c24723c */ /* 0x040ff00000001824 */
[C---:B------:R-:W-:Y:S08]  /*122d0*/  HMMA.16816.F32 R44, R12.reuse, R50, R44 ;  /* 0x000000320c2c723c */ /* 0x040ff0000000182c */
[----:B------:R-:W-:Y:S08]  /*122e0*/  HMMA.16816.F32 R68, R12, R66, R68 ;  /* 0x000000420c44723c */ /* 0x000ff00000001844 */
[----:B------:R-:W-:Y:S01]  /*122f0*/  HMMA.16816.F32 R52, R52, R42, R8 ;  /* 0x0000002a3434723c */ /* 0x000fe20000001808 */
[----:B--2---:R1:W-:Y:S04]  /*12300*/  STL [R1+0x58], R95 ;  /* 0x0000585f01007387 */ /* 0x0043e80000100800 */
[----:B---3--:R1:W-:Y:S01]  /*12310*/  STL [R1+0x5c], R94 ;  /* 0x00005c5e01007387 */ /* 0x0083e20000100800 */
[----:B----4-:R-:W-:-:S03]  /*12320*/  FFMA2 R4, R48.F32x2.HI_LO, R4.F32x2.HI_LO, R106.F32x2.HI_LO ;  /* 0x0000000430047249 */ /* 0x010fc6000000006a */
[----:B------:R1:W5:Y:S04]  /*12330*/  LDL.LU R116, [R1+0x894] ;  /* 0x0008940001747983 */ /* 0x0003680000300800 */
[----:B------:R1:W5:Y:S04]  /*12340*/  LDL.LU R0, [R1+0x890] ;  /* 0x0008900001007983 */ /* 0x0003680000300800 */
[----:B------:R1:W-:Y:S04]  /*12350*/  STL.64 [R1+0x98], R4 ;  /* 0x0000980401007387 */ /* 0x0003e80000100a00 */
[----:B------:R1:W-:Y:S01]  /*12360*/  STL.64 [R1+0x90], R6 ;  /* 0x0000900601007387 */ /* 0x0003e20000100a00 */
[----:B------:R-:W-:Y:S05]  /*12370*/  @!P2 BRA `(.L_x_9) ;  /* 0xffffff4c0048a947 */ /* 0x000fea000383ffff */
.L_x_0:
[----:B-1----:R-:W2:Y:S04]  /*12380*/  LDL.LU.64 R6, [R1+0x90] ;  /* 0x0000900001067983 */ /* 0x002ea80000300a00 */
[----:B------:R-:W3:Y:S01]  /*12390*/  LDL.LU.64 R4, [R1+0x98] ;  /* 0x0000980001047983 */ /* 0x000ee20000300a00 */
[----:B------:R-:W-:Y:S01]  /*123a0*/  IMAD.MOV.U32 R20, RZ, RZ, R46 ;  /* 0x000000ffff147224 */ /* 0x000fe200078e002e */
[----:B------:R-:W0:Y:S01]  /*123b0*/  S2UR UR9, SR_CgaCtaId ;  /* 0x00000000000979c3 */ /* 0x000e220000008800 */
[----:B------:R-:W-:Y:S01]  /*123c0*/  IMAD.MOV.U32 R26, RZ, RZ, R47 ;  /* 0x000000ffff1a7224 */ /* 0x000fe200078e002f */
[----:B------:R-:W-:Y:S01]  /*123d0*/  UMOV UR8, 0x400 ;  /* 0x0000040000087882 */ /* 0x000fe20000000000 */
[----:B------:R-:W-:Y:S01]  /*123e0*/  IMAD.MOV.U32 R24, RZ, RZ, R38 ;  /* 0x000000ffff187224 */ /* 0x000fe200078e0026 */
[----:B------:R-:W1:Y:S01]  /*123f0*/  S2R R60, SR_CTAID.X ;  /* 0x00000000003c7919 */ /* 0x000e620000002500 */
[----:B------:R-:W-:Y:S01]  /*12400*/  IMAD.MOV.U32 R28, RZ, RZ, R39 ;  /* 0x000000ffff1c7224 */ /* 0x000fe200078e0027 */
[----:B------:R-:W4:Y:S01]  /*12410*/  S2R R88, SR_TID.X ;  /* 0x0000000000587919 */ /* 0x000f220000002100 */
[----:B0-----:R-:W-:Y:S01]  /*12420*/  ULEA UR10, UR9, UR8, 0x18 ;  /* 0x00000008090a7291 */ /* 0x001fe2000f8ec0ff */
[----:B------:R-:W0:Y:S01]  /*12430*/  LDCU.64 UR8, c[0x0][0x3e0] ;  /* 0x00007c00ff0877ac */ /* 0x000e220008000a00 */
[----:B-1----:R-:W-:-:S05]  /*12440*/  IMAD.SHL.U32 R60, R60, 0x20, RZ ;  /* 0x000000203c3c7824 */ /* 0x002fca00078e00ff */
[----:B----4-:R-:W-:Y:S01]  /*12450*/  LOP3.LUT R88, R60, 0x1f, R88, 0xf8, !PT ;  /* 0x0000001f3c587812 */ /* 0x010fe200078ef858 */
[----:B0-----:R-:W-:Y:S01]  /*12460*/  UIMAD UR8, UR14, UR8, URZ ;  /* 0x000000080e0872a4 */ /* 0x001fe2000f8e02ff */
[----:B------:R-:W-:Y:S01]  /*12470*/  BAR.SYNC.DEFER_BLOCKING 0x0 ;  /* 0x0000000000007b1d */ /* 0x000fe20000010000 */
[----:B--2---:R-:W-:Y:S02]  /*12480*/  IMAD.MOV.U32 R9, RZ, RZ, R7 ;  /* 0x000000ffff097224 */ /* 0x004fe400078e0007 */
[----:B------:R-:W-:Y:S02]  /*12490*/  IMAD.MOV.U32 R16, RZ, RZ, R6 ;  /* 0x000000ffff107224 */ /* 0x000fe400078e0006 */
[----:B---3--:R-:W-:Y:S01]  /*124a0*/  IMAD.MOV.U32 R11, RZ, RZ, R5 ;  /* 0x000000ffff0b7224 */ /* 0x008fe200078e0005 */
[C---:B------:R-:W-:Y:S01]  /*124b0*/  FSETP.GT.AND P2, PT, |R9|.reuse, 8.50705917302346158658e+37, PT ;  /* 0x7e8000000900780b */ /* 0x040fe20003f44200 */
[----:B------:R-:W0:Y:S01]  /*124c0*/  S2R R5, SR_TID.X ;  /* 0x0000000000057919 */ /* 0x000e220000002100 */
[C---:B------:R-:W-:Y:S01]  /*124d0*/  FSETP.GEU.AND P3, PT, |R9|.reuse, 1.175494350822287508e-38, PT ;  /* 0x008000000900780b */ /* 0x040fe20003f6e200 */
[C---:B------:R-:W-:Y:S01]  /*124e0*/  FMUL R6, R9.reuse, 8388608 ;  /* 0x4b00000009067820 */ /* 0x040fe20000400000 */
[----:B------:R-:W-:Y:S01]  /*124f0*/  FSETP.GEU.AND P6, PT, R9, 1.175494350822287508e-38, PT ;  /* 0x008000000900780b */ /* 0x000fe20003fce000 */
[----:B------:R-:W-:Y:S01]  /*12500*/  IMAD.MOV.U32 R3, RZ, RZ, R4 ;  /* 0x000000ffff037224 */ /* 0x000fe200078e0004 */
[----:B------:R-:W-:-:S02]  /*12510*/  FSETP.GEU.AND P5, PT, |R11|, 1.175494350822287508e-38, PT ;  /* 0x008000000b00780b */ /* 0x000fc40003fae200 */
[----:B------:R-:W-:Y:S02]  /*12520*/  FSEL R6, R6, R9, !P6 ;  /* 0x0000000906067208 */ /* 0x000fe40007000000 */
[----:B------:R-:W-:Y:S02]  /*12530*/  FSEL R14, RZ, -23, P6 ;  /* 0xc1b80000ff0e7808 */ /* 0x000fe40003000000 */
[----:B------:R-:W-:Y:S01]  /*12540*/  FSETP.GT.AND P6, PT, |R11|, 8.50705917302346158658e+37, PT ;  /* 0x7e8000000b00780b */ /* 0x000fe20003fc4200 */
[----:B------:R-:W-:Y:S01]  /*12550*/  @P2 FMUL R9, R9, 0.25 ;  /* 0x3e80000009092820 */ /* 0x000fe20000400000 */
[----:B------:R-:W-:Y:S01]  /*12560*/  FSETP.GEU.AND P4, PT, R11, 1.175494350822287508e-38, PT ;  /* 0x008000000b00780b */ /* 0x000fe20003f8e000 */
[----:B------:R-:W-:Y:S01]  /*12570*/  @P2 FMUL R79, R79, 0.25 ;  /* 0x3e8000004f4f2820 */ /* 0x000fe20000400000 */
[----:B------:R-:W-:Y:S01]  /*12580*/  @P2 FMUL R78, R78, 0.25 ;  /* 0x3e8000004e4e2820 */ /* 0x000fe20000400000 */
[----:B------:R-:W-:Y:S01]  /*12590*/  @!P3 FMUL R9, R9, 16777216 ;  /* 0x4b8000000909b820 */ /* 0x000fe20000400000 */
[----:B------:R-:W-:Y:S01]  /*125a0*/  @P2 FMUL R87, R87, 0.25 ;  /* 0x3e80000057572820 */ /* 0x000fe20000400000 */
[----:B------:R-:W-:Y:S01]  /*125b0*/  @P2 FMUL R86, R86, 0.25 ;  /* 0x3e80000056562820 */ /* 0x000fe20000400000 */
[----:B------:R-:W-:Y:S01]  /*125c0*/  @P2 FMUL R75, R75, 0.25 ;  /* 0x3e8000004b4b2820 */ /* 0x000fe20000400000 */
[----:B------:R-:W-:Y:S01]  /*125d0*/  @P2 FMUL R74, R74, 0.25 ;  /* 0x3e8000004a4a2820 */ /* 0x000fe20000400000 */
[----:B------:R-:W-:Y:S01]  /*125e0*/  @P2 FMUL R59, R59, 0.25 ;  /* 0x3e8000003b3b2820 */ /* 0x000fe20000400000 */
[----:B------:R-:W-:Y:S01]  /*125f0*/  @P2 FMUL R58, R58, 0.25 ;  /* 0x3e8000003a3a2820 */ /* 0x000fe20000400000 */
[C---:B------:R-:W-:Y:S01]  /*12600*/  FSETP.GEU.AND P2, PT, R16.reuse, 1.175494350822287508e-38, PT ;  /* 0x008000001000780b */ /* 0x040fe20003f4e000 */
[----:B------:R-:W-:Y:S01]  /*12610*/  @!P3 FMUL R79, R79, 16777216 ;  /* 0x4b8000004f4fb820 */ /* 0x000fe20000400000 */
[----:B------:R-:W-:Y:S01]  /*12620*/  FSETP.GT.AND P1, PT, |R16|, 8.50705917302346158658e+37, PT ;  /* 0x7e8000001000780b */ /* 0x000fe20003f24200 */
[----:B------:R-:W-:Y:S01]  /*12630*/  @!P3 FMUL R78, R78, 16777216 ;  /* 0x4b8000004e4eb820 */ /* 0x000fe20000400000 */
[----:B------:R-:W-:Y:S01]  /*12640*/  @!P3 FMUL R87, R87, 16777216 ;  /* 0x4b8000005757b820 */ /* 0x000fe20000400000 */
[----:B------:R-:W-:Y:S01]  /*12650*/  @!P3 FMUL R86, R86, 16777216 ;  /* 0x4b8000005656b820 */ /* 0x000fe20000400000 */
[----:B------:R-:W-:Y:S01]  /*12660*/  @!P3 FMUL R75, R75, 16777216 ;  /* 0x4b8000004b4bb820 */ /* 0x000fe20000400000 */
[----:B------:R-:W-:Y:S01]  /*12670*/  @!P3 FMUL R74, R74, 16777216 ;  /* 0x4b8000004a4ab820 */ /* 0x000fe20000400000 */
[----:B------:R-:W-:Y:S01]  /*12680*/  @!P3 FMUL R59, R59, 16777216 ;  /* 0x4b8000003b3bb820 */ /* 0x000fe20000400000 */
[C---:B0-----:R-:W-:Y:S01]  /*12690*/  IMAD.SHL.U32 R2, R5.reuse, 0x4, RZ ;  /* 0x0000000405027824 */ /* 0x041fe200078e00ff */
[C---:B------:R-:W-:Y:S01]  /*126a0*/  LOP3.LUT R4, R5.reuse, 0xc0, RZ, 0xc0, !PT ;  /* 0x000000c005047812 */ /* 0x040fe200078ec0ff */
[----:B------:R-:W-:Y:S01]  /*126b0*/  @!P3 FMUL R58, R58, 16777216 ;  /* 0x4b8000003a3ab820 */ /* 0x000fe20000400000 */
[----:B-----5:R-:W-:Y:S01]  /*126c0*/  LOP3.LUT R0, R5, 0x18, RZ, 0xc0, !PT ;  /* 0x0000001805007812 */ /* 0x020fe200078ec0ff */
[----:B------:R-:W-:Y:S01]  /*126d0*/  @P6 FMUL R55, R55, 0.25 ;  /* 0x3e80000037376820 */ /* 0x000fe20000400000 */
[----:B------:R-:W-:Y:S01]  /*126e0*/  LOP3.LUT R7, R2, 0xfc, RZ, 0xc0, !PT ;  /* 0x000000fc02077812 */ /* 0x000fe200078ec0ff */
[----:B------:R-:W-:Y:S01]  /*126f0*/  @P1 FMUL R77, R77, 0.25 ;  /* 0x3e8000004d4d1820 */ /* 0x000fe20000400000 */
[----:B------:R-:W-:Y:S01]  /*12700*/  LOP3.LUT R8, R5, 0x3, RZ, 0xc0, !PT ;  /* 0x0000000305087812 */ /* 0x000fe200078ec0ff */
[----:B------:R-:W-:Y:S01]  /*12710*/  @P1 FMUL R76, R76, 0.25 ;  /* 0x3e8000004c4c1820 */ /* 0x000fe20000400000 */
[----:B------:R-:W-:Y:S01]  /*12720*/  SHF.R.U32.HI R2, RZ, 0x1, R4 ;  /* 0x00000001ff027819 */ /* 0x000fe20000011604 */
[----:B------:R-:W-:Y:S01]  /*12730*/  IMAD R7, R0, 0x100, R7 ;  /* 0x0000010000077824 */ /* 0x000fe200078e0207 */
[----:B------:R-:W0:Y:S01]  /*12740*/  MUFU.RCP R4, R9 ;  /* 0x0000000900047308 */ /* 0x000e220000001000 */
[----:B------:R-:W-:-:S02]  /*12750*/  IMAD.SHL.U32 R13, R8, 0x20, RZ ;  /* 0x00000020080d7824 */ /* 0x000fc400078e00ff */
[----:B------:R-:W-:Y:S01]  /*12760*/  FMUL R8, R11, 8388608 ;  /* 0x4b0000000b087820 */ /* 0x000fe20000400000 */
[----:B------:R-:W-:Y:S01]  /*12770*/  LOP3.LUT R12, R5, 0xe0, RZ, 0xc0, !PT ;  /* 0x000000e0050c7812 */ /* 0x000fe200078ec0ff */
[----:B------:R-:W-:Y:S01]  /*12780*/  @P1 FMUL R85, R85, 0.25 ;  /* 0x3e80000055551820 */ /* 0x000fe20000400000 */
[----:B------:R-:W-:Y:S01]  /*12790*/  LOP3.LUT R2, R7, R2, RZ, 0x3c, !PT ;  /* 0x0000000207027212 */ /* 0x000fe200078e3cff */
[----:B------:R-:W-:Y:S01]  /*127a0*/  FMUL R7, R16, 8388608 ;  /* 0x4b00000010077820 */ /* 0x000fe20000400000 */
[----:B------:R-:W-:Y:S01]  /*127b0*/  FSEL R8, R8, R11, !P4 ;  /* 0x0000000b08087208 */ /* 0x000fe20006000000 */
[----:B------:R-:W-:Y:S01]  /*127c0*/  @P6 FMUL R11, R11, 0.25 ;  /* 0x3e8000000b0b6820 */ /* 0x000fe20000400000 */
[----:B------:R-:W-:Y:S01]  /*127d0*/  FSETP.GEU.AND P3, PT, |R16|, 1.175494350822287508e-38, PT ;  /* 0x008000001000780b */ /* 0x000fe20003f6e200 */
[----:B------:R-:W-:Y:S01]  /*127e0*/  IMAD R12, R12, 0x8, R13 ;  /* 0x000000080c0c7824 */ /* 0x000fe200078e020d */
[----:B------:R-:W-:Y:S01]  /*127f0*/  FSEL R7, R7, R16, !P2 ;  /* 0x0000001007077208 */ /* 0x000fe20005000000 */
[----:B------:R-:W-:Y:S01]  /*12800*/  @!P5 FMUL R11, R11, 16777216 ;  /* 0x4b8000000b0bd820 */ /* 0x000fe20000400000 */
[----:B------:R-:W-:Y:S01]  /*12810*/  VIADD R13, R6, 0xc0cafb0d ;  /* 0xc0cafb0d060d7836 */ /* 0x000fe20000000000 */
[----:B------:R-:W-:Y:S01]  /*12820*/  LOP3.LUT R10, R5, 0xff, RZ, 0xc0, !PT ;  /* 0x000000ff050a7812 */ /* 0x000fe200078ec0ff */
[----:B------:R-:W-:Y:S01]  /*12830*/  @P1 FMUL R16, R16, 0.25 ;  /* 0x3e80000010101820 */ /* 0x000fe20000400000 */
[----:B------:R-:W-:Y:S01]  /*12840*/  @P1 FMUL R84, R84, 0.25 ;  /* 0x3e80000054541820 */ /* 0x000fe20000400000 */
[C---:B0-----:R-:W-:Y:S01]  /*12850*/  FMUL R30, R4.reuse, R79 ;  /* 0x0000004f041e7220 */ /* 0x041fe20000400000 */
[C---:B------:R-:W-:Y:S01]  /*12860*/  FMUL R31, R4.reuse, R78 ;  /* 0x0000004e041f7220 */ /* 0x040fe20000400000 */
[C---:B------:R-:W-:Y:S01]  /*12870*/  FMUL R34, R4.reuse, R87 ;  /* 0x0000005704227220 */ /* 0x040fe20000400000 */
[C---:B------:R-:W-:Y:S01]  /*12880*/  FMUL R35, R4.reuse, R86 ;  /* 0x0000005604237220 */ /* 0x040fe20000400000 */
[C---:B------:R-:W-:Y:S01]  /*12890*/  FMUL R40, R4.reuse, R75 ;  /* 0x0000004b04287220 */ /* 0x040fe20000400000 */
[C---:B------:R-:W-:Y:S01]  /*128a0*/  FMUL R41, R4.reuse, R74 ;  /* 0x0000004a04297220 */ /* 0x040fe20000400000 */
[C---:B------:R-:W-:Y:S01]  /*128b0*/  FMUL R46, R4.reuse, R59 ;  /* 0x0000003b042e7220 */ /* 0x040fe20000400000 */
[----:B------:R-:W-:Y:S01]  /*128c0*/  FMUL R47, R4, R58 ;  /* 0x0000003a042f7220 */ /* 0x000fe20000400000 */
[----:B------:R-:W-:Y:S01]  /*128d0*/  VIADD R4, R7, 0xc0cafb0d ;  /* 0xc0cafb0d07047836 */ /* 0x000fe20000000000 */
[----:B------:R-:W0:Y:S01]  /*128e0*/  MUFU.RCP R11, R11 ;  /* 0x0000000b000b7308 */ /* 0x000e220000001000 */
[----:B------:R-:W-:Y:S01]  /*128f0*/  LOP3.LUT R13, R13, 0xff800000, RZ, 0xc0, !PT ;  /* 0xff8000000d0d7812 */ /* 0x000fe200078ec0ff */
[----:B------:R-:W-:Y:S01]  /*12900*/  @P1 FMUL R73, R73, 0.25 ;  /* 0x3e80000049491820 */ /* 0x000fe20000400000 */
[----:B------:R-:W-:Y:S01]  /*12910*/  ISETP.GE.U32.AND P0, PT, R10, 0x20, PT ;  /* 0x000000200a00780c */ /* 0x000fe20003f06070 */
[----:B------:R-:W-:Y:S01]  /*12920*/  @P1 FMUL R72, R72, 0.25 ;  /* 0x3e80000048481820 */ /* 0x000fe20000400000 */
[----:B------:R-:W-:Y:S01]  /*12930*/  LOP3.LUT R4, R4, 0xff800000, RZ, 0xc0, !PT ;  /* 0xff80000004047812 */ /* 0x000fe200078ec0ff */
[----:B------:R-:W-:Y:S01]  /*12940*/  @P1 FMUL R57, R57, 0.25 ;  /* 0x3e80000039391820 */ /* 0x000fe20000400000 */
[----:B------:R-:W-:Y:S01]  /*12950*/  @P1 FMUL R56, R56, 0.25 ;  /* 0x3e80000038381820 */ /* 0x000fe20000400000 */
[----:B------:R-:W-:Y:S01]  /*12960*/  FSEL R9, RZ, -23, P2 ;  /* 0xc1b80000ff097808 */ /* 0x000fe20001000000 */
[----:B------:R-:W-:Y:S01]  /*12970*/  @!P3 FMUL R16, R16, 16777216 ;  /* 0x4b8000001010b820 */ /* 0x000fe20000400000 */
[----:B------:R-:W-:Y:S01]  /*12980*/  I2FP.F32.S32 R10, R4 ;  /* 0x00000004000a7245 */ /* 0x000fe20000201400 */
[----:B------:R-:W-:Y:S01]  /*12990*/  @!P3 FMUL R77, R77, 16777216 ;  /* 0x4b8000004d4db820 */ /* 0x000fe20000400000 */
[----:B------:R-:W-:Y:S01]  /*129a0*/  FSETP.GT.AND P1, PT, |R3|, 8.50705917302346158658e+37, PT ;  /* 0x7e8000000300780b */ /* 0x000fe20003f24200 */
[----:B------:R-:W-:Y:S01]  /*129b0*/  @!P3 FMUL R76, R76, 16777216 ;  /* 0x4b8000004c4cb820 */ /* 0x000fe20000400000 */
[----:B------:R-:W-:Y:S01]  /*129c0*/  I2FP.F32.S32 R15, R13 ;  /* 0x0000000d000f7245 */ /* 0x000fe20000201400 */
[----:B------:R-:W-:Y:S01]  /*129d0*/  @!P3 FMUL R85, R85, 16777216 ;  /* 0x4b8000005555b820 */ /* 0x000fe20000400000 */
[----:B------:R-:W-:Y:S01]  /*129e0*/  @!P3 FMUL R84, R84, 16777216 ;  /* 0x4b8000005454b820 */ /* 0x000fe20000400000 */
[----:B------:R-:W-:Y:S01]  /*129f0*/  @!P3 FMUL R73, R73, 16777216 ;  /* 0x4b8000004949b820 */ /* 0x000fe20000400000 */
[----:B------:R-:W-:Y:S01]  /*12a00*/  @!P3 FMUL R72, R72, 16777216 ;  /* 0x4b8000004848b820 */ /* 0x000fe20000400000 */
[----:B------:R-:W-:Y:S01]  /*12a10*/  @!P3 FMUL R57, R57, 16777216 ;  /* 0x4b8000003939b820 */ /* 0x000fe20000400000 */
[----:B------:R-:W-:Y:S01]  /*12a20*/  @!P3 FMUL R56, R56, 16777216 ;  /* 0x4b8000003838b820 */ /* 0x000fe20000400000 */
[----:B------:R-:W-:Y:S01]  /*12a30*/  @P6 FMUL R54, R54, 0.25 ;  /* 0x3e80000036366820 */ /* 0x000fe20000400000 */
[----:B------:R-:W-:Y:S01]  /*12a40*/  @P6 FMUL R71, R71, 0.25 ;  /* 0x3e80000047476820 */ /* 0x000fe20000400000 */
[----:B------:R-:W-:Y:S01]  /*12a50*/  @P6 FMUL R70, R70, 0.25 ;  /* 0x3e80000046466820 */ /* 0x000fe20000400000 */
[----:B------:R-:W-:Y:S01]  /*12a60*/  @P6 FMUL R26, R26, 0.25 ;  /* 0x3e8000001a1a6820 */ /* 0x000fe20000400000 */
[----:B------:R-:W-:Y:S01]  /*12a70*/  @P6 FMUL R20, R20, 0.25 ;  /* 0x3e80000014146820 */ /* 0x000fe20000400000 */
[----:B------:R-:W-:Y:S01]  /*12a80*/  @P6 FMUL R28, R28, 0.25 ;  /* 0x3e8000001c1c6820 */ /* 0x000fe20000400000 */
[----:B------:R-:W-:Y:S01]  /*12a90*/  @P6 FMUL R24, R24, 0.25 ;  /* 0x3e80000018186820 */ /* 0x000fe20000400000 */
[----:B------:R-:W-:Y:S01]  /*12aa0*/  FSETP.GEU.AND P3, PT, |R3|, 1.175494350822287508e-38, PT ;  /* 0x008000000300780b */ /* 0x000fe20003f6e200 */
[----:B------:R-:W-:Y:S01]  /*12ab0*/  FFMA.FTZ R9, R10, 1.1920928955078125e-07, R9 ;  /* 0x340000000a097823 */ /* 0x000fe20000010009 */
[----:B------:R-:W-:Y:S01]  /*12ac0*/  FFMA.FTZ R10, R15, 1.1920928955078125e-07, R14 ;  /* 0x340000000f0a7823 */ /* 0x000fe2000001000e */
[----:B------:R-:W-:Y:S01]  /*12ad0*/  FMUL R14, R3, 8388608 ;  /* 0x4b000000030e7820 */ /* 0x000fe20000400000 */
[----:B------:R-:W-:Y:S01]  /*12ae0*/  @!P5 FMUL R55, R55, 16777216 ;  /* 0x4b8000003737d820 */ /* 0x000fe20000400000 */
[----:B------:R-:W-:Y:S01]  /*12af0*/  @!P5 FMUL R54, R54, 16777216 ;  /* 0x4b8000003636d820 */ /* 0x000fe20000400000 */
[----:B------:R-:W-:Y:S01]  /*12b00*/  @!P5 FMUL R71, R71, 16777216 ;  /* 0x4b8000004747d820 */ /* 0x000fe20000400000 */
[----:B------:R-:W-:Y:S01]  /*12b10*/  @!P5 FMUL R70, R70, 16777216 ;  /* 0x4b8000004646d820 */ /* 0x000fe20000400000 */
[----:B------:R-:W-:Y:S01]  /*12b20*/  @!P5 FMUL R26, R26, 16777216 ;  /* 0x4b8000001a1ad820 */ /* 0x000fe20000400000 */
[----:B------:R-:W-:Y:S01]  /*12b30*/  @!P5 FMUL R20, R20, 16777216 ;  /* 0x4b8000001414d820 */ /* 0x000fe20000400000 */
[----:B------:R-:W-:Y:S01]  /*12b40*/  @!P5 FMUL R28, R28, 16777216 ;  /* 0x4b8000001c1cd820 */ /* 0x000fe20000400000 */
[----:B------:R-:W-:Y:S01]  /*12b50*/  @!P5 FMUL R24, R24, 16777216 ;  /* 0x4b8000001818d820 */ /* 0x000fe20000400000 */
[----:B------:R-:W-:Y:S01]  /*12b60*/  FSETP.GEU.AND P2, PT, R3, 1.175494350822287508e-38, PT ;  /* 0x008000000300780b */ /* 0x000fe20003f4e000 */
        /* <DEDUP_REMOVED lines=8> */
[----:B------:R-:W0:Y:S01]  /*12bf0*/  MUFU.RCP R16, R16 ;  /* 0x0000001000107308 */ /* 0x000e220000001000 */
[----:B------:R-:W-:Y:S01]  /*12c00*/  FSEL R11, R14, R3, !P2 ;  /* 0x000000030e0b7208 */ /* 0x000fe20005000000 */
[----:B------:R-:W-:Y:S01]  /*12c10*/  @P1 FMUL R3, R3, 0.25 ;  /* 0x3e80000003031820 */ /* 0x000fe20000400000 */
[----:B------:R-:W-:-:S02]  /*12c20*/  VIADD R15, R8, 0xc0cafb0d ;  /* 0xc0cafb0d080f7836 */ /* 0x000fc40000000000 */
[----:B------:R-:W-:Y:S01]  /*12c30*/  @P1 FMUL R69, R69, 0.25 ;  /* 0x3e80000045451820 */ /* 0x000fe20000400000 */
[----:B------:R-:W-:Y:S01]  /*12c40*/  @P1 FMUL R68, R68, 0.25 ;  /* 0x3e80000044441820 */ /* 0x000fe20000400000 */
[----:B------:R-:W-:Y:S01]  /*12c50*/  @!P3 FMUL R3, R3, 16777216 ;  /* 0x4b8000000303b820 */ /* 0x000fe20000400000 */
[----:B------:R-:W-:Y:S02]  /*12c60*/  VIADD R14, R11, 0xc0cafb0d ;  /* 0xc0cafb0d0b0e7836 */ /* 0x000fe40000000000 */
[----:B------:R-:W-:Y:S01]  /*12c70*/  @P1 FMUL R45, R45, 0.25 ;  /* 0x3e8000002d2d1820 */ /* 0x000fe20000400000 */
[----:B------:R-:W-:Y:S01]  /*12c80*/  @P1 FMUL R44, R44, 0.25 ;  /* 0x3e8000002c2c1820 */ /* 0x000fe20000400000 */
[----:B------:R-:W1:Y:S01]  /*12c90*/  MUFU.RCP R19, R3 ;  /* 0x0000000300137308 */ /* 0x000e620000001000 */
[----:B------:R-:W-:Y:S01]  /*12ca0*/  @P1 FMUL R37, R37, 0.25 ;  /* 0x3e80000025251820 */ /* 0x000fe20000400000 */
[----:B------:R-:W-:Y:S01]  /*12cb0*/  @P1 FMUL R36, R36, 0.25 ;  /* 0x3e80000024241820 */ /* 0x000fe20000400000 */
[----:B------:R-:W-:Y:S01]  /*12cc0*/  LOP3.LUT R14, R14, 0xff800000, RZ, 0xc0, !PT ;  /* 0xff8000000e0e7812 */ /* 0x000fe200078ec0ff */
[----:B------:R-:W-:Y:S01]  /*12cd0*/  @P1 FMUL R52, R52, 0.25 ;  /* 0x3e80000034341820 */ /* 0x000fe20000400000 */
[----:B------:R-:W-:Y:S01]  /*12ce0*/  LOP3.LUT R15, R15, 0xff800000, RZ, 0xc0, !PT ;  /* 0xff8000000f0f7812 */ /* 0x000fe200078ec0ff */
[----:B------:R-:W-:Y:S01]  /*12cf0*/  @!P3 FMUL R69, R69, 16777216 ;  /* 0x4b8000004545b820 */ /* 0x000fe20000400000 */
[C---:B0-----:R-:W-:Y:S01]  /*12d00*/  FMUL R38, R16.reuse, R85 ;  /* 0x0000005510267220 */ /* 0x041fe20000400000 */
[C---:B------:R-:W-:Y:S01]  /*12d10*/  FMUL R39, R16.reuse, R84 ;  /* 0x0000005410277220 */ /* 0x040fe20000400000 */
[C---:B------:R-:W-:Y:S01]  /*12d20*/  FMUL R42, R16.reuse, R73 ;  /* 0x00000049102a7220 */ /* 0x040fe20000400000 */
[C---:B------:R-:W-:Y:S01]  /*12d30*/  FMUL R43, R16.reuse, R72 ;  /* 0x00000048102b7220 */ /* 0x040fe20000400000 */
[C---:B------:R-:W-:Y:S01]  /*12d40*/  FMUL R50, R16.reuse, R57 ;  /* 0x0000003910327220 */ /* 0x040fe20000400000 */
[----:B------:R-:W-:Y:S01]  /*12d50*/  FMUL R51, R16, R56 ;  /* 0x0000003810337220 */ /* 0x000fe20000400000 */
[----:B------:R-:W-:Y:S01]  /*12d60*/  @!P3 FMUL R68, R68, 16777216 ;  /* 0x4b8000004444b820 */ /* 0x000fe20000400000 */
[----:B------:R-:W-:Y:S01]  /*12d70*/  @!P3 FMUL R45, R45, 16777216 ;  /* 0x4b8000002d2db820 */ /* 0x000fe20000400000 */
[----:B------:R-:W-:Y:S01]  /*12d80*/  @!P3 FMUL R44, R44, 16777216 ;  /* 0x4b8000002c2cb820 */ /* 0x000fe20000400000 */
[----:B------:R-:W-:Y:S01]  /*12d90*/  @!P3 FMUL R37, R37, 16777216 ;  /* 0x4b8000002525b820 */ /* 0x000fe20000400000 */
[----:B------:R-:W-:Y:S01]  /*12da0*/  @!P3 FMUL R36, R36, 16777216 ;  /* 0x4b8000002424b820 */ /* 0x000fe20000400000 */
[----:B------:R-:W-:Y:S01]  /*12db0*/  F2FP.SATFINITE.E4M3.F32.PACK_AB_MERGE_C R50, R50, R51, RZ ;  /* 0x000000333232723e */ /* 0x000fe200048070ff */
[----:B------:R-:W-:Y:S01]  /*12dc0*/  FMUL R32, R16, R77 ;  /* 0x0000004d10207220 */ /* 0x000fe20000400000 */
[----:B------:R-:W-:Y:S01]  /*12dd0*/  F2FP.SATFINITE.E4M3.F32.PACK_AB_MERGE_C R42, R42, R43, RZ ;  /* 0x0000002b2a2a723e */ /* 0x000fe200048070ff */
[----:B------:R-:W-:Y:S01]  /*12de0*/  FMUL R33, R16, R76 ;  /* 0x0000004c10217220 */ /* 0x000fe20000400000 */
[----:B------:R-:W-:Y:S01]  /*12df0*/  F2FP.SATFINITE.E4M3.F32.PACK_AB_MERGE_C R38, R38, R39, RZ ;  /* 0x000000272626723e */ /* 0x000fe200048070ff */
[----:B------:R-:W-:Y:S01]  /*12e00*/  @P1 FMUL R53, R53, 0.25 ;  /* 0x3e80000035351820 */ /* 0x000fe20000400000 */
[----:B------:R-:W-:Y:S01]  /*12e10*/  FSEL R49, RZ, -23, P4 ;  /* 0xc1b80000ff317808 */ /* 0x000fe20002000000 */
[----:B------:R-:W-:Y:S01]  /*12e20*/  @!P3 FMUL R52, R52, 16777216 ;  /* 0x4b8000003434b820 */ /* 0x000fe20000400000 */
[----:B------:R-:W-:Y:S01]  /*12e30*/  FSEL R48, RZ, -23, P2 ;  /* 0xc1b80000ff307808 */ /* 0x000fe20001000000 */
[C---:B-1----:R-:W-:Y:S01]  /*12e40*/  FMUL R24, R19.reuse, R69 ;  /* 0x0000004513187220 */ /* 0x042fe20000400000 */
[----:B------:R-:W-:Y:S01]  /*12e50*/  I2FP.F32.S32 R3, R14 ;  /* 0x0000000e00037245 */ /* 0x000fe20000201400 */
[C---:B------:R-:W-:Y:S01]  /*12e60*/  FMUL R25, R19.reuse, R68 ;  /* 0x0000004413197220 */ /* 0x040fe20000400000 */
[----:B------:R-:W-:Y:S01]  /*12e70*/  I2FP.F32.S32 R16, R15 ;  /* 0x0000000f00107245 */ /* 0x000fe20000201400 */
[C---:B------:R-:W-:Y:S01]  /*12e80*/  FMUL R45, R19.reuse, R45 ;  /* 0x0000002d132d7220 */ /* 0x040fe20000400000 */
[----:B------:R-:W-:Y:S01]  /*12e90*/  F2FP.SATFINITE.E4M3.F32.PACK_AB_MERGE_C R26, R26, R27, RZ ;  /* 0x0000001b1a1a723e */ /* 0x000fe200048070ff */
[C---:B------:R-:W-:Y:S01]  /*12ea0*/  FMUL R44, R19.reuse, R44 ;  /* 0x0000002c132c7220 */ /* 0x040fe20000400000 */
[C---:B------:R-:W-:Y:S01]  /*12eb0*/  FMUL R37, R19.reuse, R37 ;  /* 0x0000002513257220 */ /* 0x040fe20000400000 */
[----:B------:R-:W-:Y:S01]  /*12ec0*/  FMUL R36, R19, R36 ;  /* 0x0000002413247220 */ /* 0x000fe20000400000 */
[----:B------:R-:W-:Y:S01]  /*12ed0*/  F2FP.SATFINITE.E4M3.F32.PACK_AB_MERGE_C R46, R46, R47, RZ ;  /* 0x0000002f2e2e723e */ /* 0x000fe200048070ff */
[----:B------:R-:W-:Y:S01]  /*12ee0*/  @!P3 FMUL R53, R53, 16777216 ;  /* 0x4b8000003535b820 */ /* 0x000fe20000400000 */
[----:B------:R-:W-:Y:S01]  /*12ef0*/  F2FP.SATFINITE.E4M3.F32.PACK_AB_MERGE_C R40, R40, R41, RZ ;  /* 0x000000292828723e */ /* 0x000fe200048070ff */
[----:B------:R-:W-:Y:S01]  /*12f00*/  FMUL R21, R19, R52 ;  /* 0x0000003413157220 */ /* 0x000fe20000400000 */
[----:B------:R-:W-:Y:S01]  /*12f10*/  F2FP.SATFINITE.E4M3.F32.PACK_AB_MERGE_C R34, R34, R35, RZ ;  /* 0x000000232222723e */ /* 0x000fe200048070ff */
[----:B------:R-:W-:Y:S01]  /*12f20*/  FFMA.FTZ R48, R3, 1.1920928955078125e-07, R48 ;  /* 0x3400000003307823 */ /* 0x000fe20000010030 */
[----:B------:R-:W-:Y:S01]  /*12f30*/  LOP3.LUT R50, R50, 0xffff, RZ, 0xc0, !PT ;  /* 0x0000ffff32327812 */ /* 0x000fe200078ec0ff */
[----:B------:R-:W-:Y:S01]  /*12f40*/  FFMA.FTZ R49, R16, 1.1920928955078125e-07, R49 ;  /* 0x3400000010317823 */ /* 0x000fe20000010031 */
[----:B------:R-:W-:Y:S01]  /*12f50*/  LOP3.LUT R38, R38, 0xffff, RZ, 0xc0, !PT ;  /* 0x0000ffff26267812 */ /* 0x000fe200078ec0ff */
[----:B------:R-:W-:Y:S01]  /*12f60*/  FMUL R20, R19, R53 ;  /* 0x0000003513147220 */ /* 0x000fe20000400000 */
[----:B------:R-:W-:Y:S01]  /*12f70*/  LOP3.LUT R27, R42, 0xffff, RZ, 0xc0, !PT ;  /* 0x0000ffff2a1b7812 */ /* 0x000fe200078ec0ff */
[----:B------:R-:W-:Y:S01]  /*12f80*/  IMAD.IADD R4, R7, 0x1, -R4 ;  /* 0x0000000107047824 */ /* 0x000fe200078e0a04 */
[----:B------:R-:W-:Y:S01]  /*12f90*/  F2FP.SATFINITE.E4M3.F32.PACK_AB_MERGE_C R30, R30, R31, RZ ;  /* 0x0000001f1e1e723e */ /* 0x000fe200048070ff */
[----:B------:R-:W-:Y:S01]  /*12fa0*/  IMAD.IADD R14, R11, 0x1, -R14 ;  /* 0x000000010b0e7824 */ /* 0x000fe200078e0a0e */
[----:B------:R-:W-:Y:S01]  /*12fb0*/  F2FP.SATFINITE.E4M3.F32.PACK_AB_MERGE_C R28, R28, R29, RZ ;  /* 0x0000001d1c1c723e */ /* 0x000fe200048070ff */
[----:B------:R-:W-:Y:S01]  /*12fc0*/  IMAD.SHL.U32 R65, R5, 0x10, RZ ;  /* 0x0000001005417824 */ /* 0x000fe200078e00ff */
[----:B------:R-:W-:-:S02]  /*12fd0*/  F2FP.SATFINITE.E4M3.F32.PACK_AB_MERGE_C R22, R22, R23, RZ ;  /* 0x000000171616723e */ /* 0x000fc400048070ff */
[----:B------:R-:W-:Y:S02]  /*12fe0*/  LOP3.LUT R46, R46, 0xffff, RZ, 0xc0, !PT ;  /* 0x0000ffff2e2e7812 */ /* 0x000fe400078ec0ff */
[----:B------:R-:W-:Y:S02]  /*12ff0*/  LOP3.LUT R52, R34, 0xffff, RZ, 0xc0, !PT ;  /* 0x0000ffff22347812 */ /* 0x000fe400078ec0ff */
[----:B------:R-:W-:Y:S02]  /*13000*/  LOP3.LUT R31, R40, 0xffff, RZ, 0xc0, !PT ;  /* 0x0000ffff281f7812 */ /* 0x000fe400078ec0ff */
[----:B------:R-:W-:Y:S02]  /*13010*/  PRMT R16, R38, 0x3340, R1 ;  /* 0x0000334026107816 */ /* 0x000fe40000000001 */
[----:B------:R-:W-:Y:S02]  /*13020*/  PRMT R3, R50, 0x3340, R27 ;  /* 0x0000334032037816 */ /* 0x000fe4000000001b */
[----:B------:R-:W-:-:S02]  /*13030*/  F2FP.SATFINITE.E4M3.F32.PACK_AB_MERGE_C R36, R37, R36, RZ ;  /* 0x000000242524723e */ /* 0x000fc400048070ff */
[----:B------:R-:W-:Y:S02]  /*13040*/  F2FP.SATFINITE.E4M3.F32.PACK_AB_MERGE_C R44, R45, R44, RZ ;  /* 0x0000002c2d2c723e */ /* 0x000fe400048070ff */
[----:B------:R-:W-:Y:S02]  /*13050*/  F2FP.SATFINITE.E4M3.F32.PACK_AB_MERGE_C R24, R24, R25, RZ ;  /* 0x000000191818723e */ /* 0x000fe400048070ff */
[----:B------:R-:W-:Y:S02]  /*13060*/  F2FP.SATFINITE.E4M3.F32.PACK_AB_MERGE_C R32, R32, R33, RZ ;  /* 0x000000212020723e */ /* 0x000fe400048070ff */
[----:B------:R-:W-:Y:S02]  /*13070*/  PRMT R34, R52, 0x3340, R1 ;  /* 0x0000334034227816 */ /* 0x000fe40000000001 */
[----:B------:R-:W-:Y:S02]  /*13080*/  PRMT R19, R46, 0x3340, R31 ;  /* 0x000033402e137816 */ /* 0x000fe4000000001f */
[----:B------:R-:W-:-:S02]  /*13090*/  F2FP.SATFINITE.E4M3.F32.PACK_AB_MERGE_C R23, R17, R18, RZ ;  /* 0x000000121117723e */ /* 0x000fc400048070ff */
[----:B------:R-:W-:Y:S02]  /*130a0*/  PRMT R25, R3, 0x5410, R16 ;  /* 0x0000541003197816 */ /* 0x000fe40000000010 */
[----:B------:R-:W-:Y:S02]  /*130b0*/  LOP3.LUT R33, R28, 0xffff, RZ, 0xc0, !PT ;  /* 0x0000ffff1c217812 */ /* 0x000fe400078ec0ff */
[----:B------:R-:W-:Y:S02]  /*130c0*/  LOP3.LUT R40, R26, 0xffff, RZ, 0xc0, !PT ;  /* 0x0000ffff1a287812 */ /* 0x000fe400078ec0ff */
[----:B------:R-:W-:Y:S02]  /*130d0*/  LOP3.LUT R42, R22, 0xffff, RZ, 0xc0, !PT ;  /* 0x0000ffff162a7812 */ /* 0x000fe400078ec0ff */
[----:B------:R-:W-:Y:S02]  /*130e0*/  LOP3.LUT R36, R36, 0xffff, RZ, 0xc0, !PT ;  /* 0x0000ffff24247812 */ /* 0x000fe400078ec0ff */
[----:B------:R-:W-:-:S02]  /*130f0*/  LOP3.LUT R35, R44, 0xffff, RZ, 0xc0, !PT ;  /* 0x0000ffff2c237812 */ /* 0x000fc400078ec0ff */
[----:B------:R-:W-:Y:S02]  /*13100*/  LOP3.LUT R24, R24, 0xffff, RZ, 0xc0, !PT ;  /* 0x0000ffff18187812 */ /* 0x000fe400078ec0ff */
[----:B------:R-:W-:Y:S02]  /*13110*/  SHF.R.U32.HI R3, RZ, 0x8, R50 ;  /* 0x00000008ff037819 */ /* 0x000fe40000011632 */
[----:B------:R-:W-:Y:S02]  /*13120*/  SHF.R.U32.HI R16, RZ, 0x8, R27 ;  /* 0x00000008ff107819 */ /* 0x000fe4000001161b */
[----:B------:R-:W-:Y:S02]  /*13130*/  SHF.R.U32.HI R17, RZ, 0x8, R38 ;  /* 0x00000008ff117819 */ /* 0x000fe40000011626 */
[----:B------:R-:W-:Y:S02]  /*13140*/  F2FP.SATFINITE.E4M3.F32.PACK_AB_MERGE_C R21, R20, R21, RZ ;  /* 0x000000151415723e */ /* 0x000fe400048070ff */
[----:B------:R-:W-:-:S02]  /*13150*/  PRMT R29, R19, 0x5410, R34 ;  /* 0x00005410131d7816 */ /* 0x000fc40000000022 */
[--C-:B------:R-:W-:Y:S02]  /*13160*/  PRMT R27, R42, 0x3340, R1.reuse ;  /* 0x000033402a1b7816 */ /* 0x100fe40000000001 */
[----:B------:R-:W-:Y:S02]  /*13170*/  PRMT R22, R33, 0x3340, R40 ;  /* 0x0000334021167816 */ /* 0x000fe40000000028 */
[----:B------:R-:W-:Y:S02]  /*13180*/  PRMT R20, R24, 0x3340, R1 ;  /* 0x0000334018147816 */ /* 0x000fe40000000001 */
[----:B------:R-:W-:Y:S02]  /*13190*/  PRMT R19, R36, 0x3340, R35 ;  /* 0x0000334024137816 */ /* 0x000fe40000000023 */
[----:B------:R-:W-:Y:S02]  /*131a0*/  LOP3.LUT R16, R16, 0xffff, RZ, 0xc0, !PT ;  /* 0x0000ffff10107812 */ /* 0x000fe400078ec0ff */
[----:B------:R-:W-:-:S02]  /*131b0*/  LOP3.LUT R3, R3, 0xffff, RZ, 0xc0, !PT ;  /* 0x0000ffff03037812 */ /* 0x000fc400078ec0ff */
[----:B------:R-:W-:Y:S02]  /*131c0*/  LOP3.LUT R18, R17, 0xffff, RZ, 0xc0, !PT ;  /* 0x0000ffff11127812 */ /* 0x000fe400078ec0ff */
[----:B------:R-:W-:Y:S02]  /*131d0*/  PRMT R34, R22, 0x5410, R27 ;  /* 0x0000541016227816 */ /* 0x000fe4000000001b */
[----:B------:R-:W-:Y:S02]  /*131e0*/  PRMT R26, R19, 0x5410, R20 ;  /* 0x00005410131a7816 */ /* 0x000fe40000000014 */
[----:B------:R-:W-:Y:S02]  /*131f0*/  PRMT R22, R3, 0x3340, R16 ;  /* 0x0000334003167816 */ /* 0x000fe40000000010 */
[----:B------:R-:W-:Y:S02]  /*13200*/  PRMT R27, R18, 0x3340, R1 ;  /* 0x00003340121b7816 */ /* 0x000fe40000000001 */
[----:B------:R-:W-:-:S02]  /*13210*/  SHF.R.U32.HI R17, RZ, 0x8, R52 ;  /* 0x00000008ff117819 */ /* 0x000fc40000011634 */
[----:B------:R-:W-:Y:S02]  /*13220*/  SHF.R.U32.HI R3, RZ, 0x8, R46 ;  /* 0x00000008ff037819 */ /* 0x000fe4000001162e */
[----:B------:R-:W-:Y:S02]  /*13230*/  SHF.R.U32.HI R16, RZ, 0x8, R31 ;  /* 0x00000008ff107819 */ /* 0x000fe4000001161f */
[----:B------:R-:W-:Y:S02]  /*13240*/  SHF.R.U32.HI R18, RZ, 0x8, R36 ;  /* 0x00000008ff127819 */ /* 0x000fe40000011624 */
[----:B------:R-:W-:Y:S02]  /*13250*/  SHF.R.U32.HI R19, RZ, 0x8, R35 ;  /* 0x00000008ff137819 */ /* 0x000fe40000011623 */
[----:B------:R-:W-:Y:S02]  /*13260*/  SHF.R.U32.HI R20, RZ, 0x8, R24 ;  /* 0x00000008ff147819 */ /* 0x000fe40000011618 */
[----:B------:R-:W-:-:S02]  /*13270*/  LOP3.LUT R24, R17, 0xffff, RZ, 0xc0, !PT ;  /* 0x0000ffff11187812 */ /* 0x000fc400078ec0ff */
[----:B------:R-:W-:Y:S02]  /*13280*/  LOP3.LUT R16, R16, 0xffff, RZ, 0xc0, !PT ;  /* 0x0000ffff10107812 */ /* 0x000fe400078ec0ff */
[----:B------:R-:W-:Y:S02]  /*13290*/  LOP3.LUT R3, R3, 0xffff, RZ, 0xc0, !PT ;  /* 0x0000ffff03037812 */ /* 0x000fe400078ec0ff */
[----:B------:R-:W-:Y:S02]  /*132a0*/  LOP3.LUT R17, R19, 0xffff, RZ, 0xc0, !PT ;  /* 0x0000ffff13117812 */ /* 0x000fe400078ec0ff */
[----:B------:R-:W-:Y:S02]  /*132b0*/  LOP3.LUT R28, R18, 0xffff, RZ, 0xc0, !PT ;  /* 0x0000ffff121c7812 */ /* 0x000fe400078ec0ff */
[----:B------:R-:W-:Y:S02]  /*132c0*/  LOP3.LUT R20, R20, 0xffff, RZ, 0xc0, !PT ;  /* 0x0000ffff14147812 */ /* 0x000fe400078ec0ff */
[----:B------:R-:W-:-:S02]  /*132d0*/  PRMT R18, R3, 0x3340, R16 ;  /* 0x0000334003127816 */ /* 0x000fc40000000010 */
[----:B------:R-:W-:Y:S02]  /*132e0*/  PRMT R28, R28, 0x3340, R17 ;  /* 0x000033401c1c7816 */ /* 0x000fe40000000011 */
[----:B------:R-:W-:Y:S02]  /*132f0*/  SHF.R.U32.HI R16, RZ, 0x8, R40 ;  /* 0x00000008ff107819 */ /* 0x000fe40000011628 */
[----:B------:R-:W-:Y:S02]  /*13300*/  SHF.R.U32.HI R3, RZ, 0x8, R33 ;  /* 0x00000008ff037819 */ /* 0x000fe40000011621 */
[----:B------:R-:W-:Y:S02]  /*13310*/  SHF.R.U32.HI R17, RZ, 0x8, R42 ;  /* 0x00000008ff117819 */ /* 0x000fe4000001162a */
[----:B------:R-:W-:Y:S02]  /*13320*/  PRMT R31, R20, 0x3340, R1 ;  /* 0x00003340141f7816 */ /* 0x000fe40000000001 */
[----:B------:R-:W-:-:S02]  /*13330*/  LOP3.LUT R16, R16, 0xffff, RZ, 0xc0, !PT ;  /* 0x0000ffff10107812 */ /* 0x000fc400078ec0ff */
[----:B------:R-:W-:Y:S02]  /*13340*/  LOP3.LUT R33, R3, 0xffff, RZ, 0xc0, !PT ;  /* 0x0000ffff03217812 */ /* 0x000fe400078ec0ff */
[----:B------:R-:W-:Y:S02]  /*13350*/  LOP3.LUT R20, R17, 0xffff, RZ, 0xc0, !PT ;  /* 0x0000ffff11147812 */ /* 0x000fe400078ec0ff */
[----:B------:R-:W-:Y:S02]  /*13360*/  LOP3.LUT R3, R5, 0x1c, RZ, 0xc0, !PT ;  /* 0x0000001c05037812 */ /* 0x000fe400078ec0ff */
[--C-:B------:R-:W-:Y:S02]  /*13370*/  PRMT R19, R24, 0x3340, R1.reuse ;  /* 0x0000334018137816 */ /* 0x100fe40000000001 */
[----:B------:R-:W-:Y:S01]  /*13380*/  PRMT R16, R33, 0x3340, R16 ;  /* 0x0000334021107816 */ /* 0x000fe20000000010 */
[----:B------:R-:W-:Y:S01]  /*13390*/  IMAD.IADD R12, R3, 0x1, R12 ;  /* 0x00000001030c7824 */ /* 0x000fe200078e020c */
[----:B------:R-:W-:-:S02]  /*133a0*/  PRMT R17, R20, 0x3340, R1 ;  /* 0x0000334014117816 */ /* 0x000fc40000000001 */
[----:B------:R-:W-:Y:S02]  /*133b0*/  LOP3.LUT R32, R32, 0xffff, RZ, 0xc0, !PT ;  /* 0x0000ffff20207812 */ /* 0x000fe400078ec0ff */
[----:B------:R-:W-:Y:S01]  /*133c0*/  PRMT R27, R22, 0x5410, R27 ;  /* 0x00005410161b7816 */ /* 0x000fe2000000001b */
[----:B------:R-:W-:Y:S01]  /*133d0*/  IMAD.MOV.U32 R22, RZ, RZ, 0x3dc6b27f ;  /* 0x3dc6b27fff167424 */ /* 0x000fe200078e00ff */
[----:B------:R-:W-:Y:S02]  /*133e0*/  LOP3.LUT R30, R30, 0xffff, RZ, 0xc0, !PT ;  /* 0x0000ffff1e1e7812 */ /* 0x000fe400078ec0ff */
[----:B------:R-:W-:Y:S01]  /*133f0*/  PRMT R19, R18, 0x5410, R19 ;  /* 0x0000541012137816 */ /* 0x000fe20000000013 */
[----:B------:R-:W-:Y:S01]  /*13400*/  IMAD.IADD R18, R8, 0x1, -R15 ;  /* 0x0000000108127824 */ /* 0x000fe200078e0a0f */
[----:B------:R-:W-:Y:S02]  /*13410*/  PRMT R16, R16, 0x5410, R17 ;  /* 0x0000541010107816 */ /* 0x000fe40000000011 */
[----:B------:R-:W-:-:S02]  /*13420*/  LOP3.LUT R23, R23, 0xffff, RZ, 0xc0, !PT ;  /* 0x0000ffff17177812 */ /* 0x000fc400078ec0ff */
[--C-:B------:R-:W-:Y:S02]  /*13430*/  PRMT R25, R25, 0x4210, R32.reuse ;  /* 0x0000421019197816 */ /* 0x100fe40000000020 */
[----:B------:R-:W-:Y:S02]  /*13440*/  PRMT R27, R27, 0x5210, R32 ;  /* 0x000052101b1b7816 */ /* 0x000fe40000000020 */
[--C-:B------:R-:W-:Y:S01]  /*13450*/  PRMT R20, R29, 0x4210, R30.reuse ;  /* 0x000042101d147816 */ /* 0x100fe2000000001e */
[----:B------:R-:W-:Y:S01]  /*13460*/  STS [R12+UR10], R25 ;  /* 0x000000190c007988 */ /* 0x000fe2000800080a */
[----:B------:R-:W-:Y:S02]  /*13470*/  PRMT R28, R28, 0x5410, R31 ;  /* 0x000054101c1c7816 */ /* 0x000fe4000000001f */
[----:B------:R-:W-:Y:S01]  /*13480*/  PRMT R30, R19, 0x5210, R30 ;  /* 0x00005210131e7816 */ /* 0x000fe2000000001e */
[----:B------:R-:W-:Y:S01]  /*13490*/  STS [R12+UR10+0x80], R27 ;  /* 0x0000801b0c007988 */ /* 0x000fe2000800080a */
[----:B------:R-:W-:-:S02]  /*134a0*/  LOP3.LUT R17, R12, 0x20, RZ, 0x3c, !PT ;  /* 0x000000200c117812 */ /* 0x000fc400078e3cff */
[----:B------:R-:W-:Y:S01]  /*134b0*/  PRMT R31, R16, 0x5210, R23 ;  /* 0x00005210101f7816 */ /* 0x000fe20000000017 */
[----:B------:R-:W-:Y:S02]  /*134c0*/  IMAD.IADD R16, R6, 0x1, -R13 ;  /* 0x0000000106107824 */ /* 0x000fe400078e0a0d */
[----:B------:R-:W-:Y:S01]  /*134d0*/  FADD R13, R4, -1 ;  /* 0xbf800000040d7421 */ /* 0x000fe20000000000 */
[----:B------:R-:W-:Y:S01]  /*134e0*/  STS [R17+UR10+0x800], R20 ;  /* 0x0008001411007988 */ /* 0x000fe2000800080a */
[----:B------:R-:W-:Y:S01]  /*134f0*/  LOP3.LUT R21, R21, 0xffff, RZ, 0xc0, !PT ;  /* 0x0000ffff15157812 */ /* 0x000fe200078ec0ff */
[----:B------:R-:W-:Y:S01]  /*13500*/  FADD R16, R16, -1 ;  /* 0xbf80000010107421 */ /* 0x000fe20000000000 */
[----:B------:R-:W-:Y:S01]  /*13510*/  LOP3.LUT R19, R12, 0x40, RZ, 0x3c, !PT ;  /* 0x000000400c137812 */ /* 0x000fe200078e3cff */
[----:B------:R0:W-:Y:S01]  /*13520*/  STS [R17+UR10+0x880], R30 ;  /* 0x0008801e11007988 */ /* 0x0001e2000800080a */
[--C-:B------:R-:W-:Y:S01]  /*13530*/  PRMT R26, R26, 0x4210, R21.reuse ;  /* 0x000042101a1a7816 */ /* 0x100fe20000000015 */
[-C--:B------:R-:W-:Y:S01]  /*13540*/  FFMA.FTZ R15, R16, R22.reuse, -0.16845393180847167969 ;  /* 0xbe2c7f30100f7423 */ /* 0x080fe20000010016 */
[----:B------:R-:W-:Y:S01]  /*13550*/  PRMT R28, R28, 0x5210, R21 ;  /* 0x000052101c1c7816 */ /* 0x000fe20000000015 */
[----:B------:R-:W1:Y:S01]  /*13560*/  LDC R4, c[0x0][0x3e8] ;  /* 0x0000fa00ff047b82 */ /* 0x000e620000000800 */
[----:B------:R-:W-:Y:S01]  /*13570*/  ISETP.GE.U32.AND P6, PT, R6, 0x7f800000, PT ;  /* 0x7f8000000600780c */ /* 0x000fe20003fc6070 */
[----:B------:R-:W-:Y:S01]  /*13580*/  FFMA.FTZ R15, R16, R15, 0.1716887056827545166 ;  /* 0x3e2fcf2a100f7423 */ /* 0x000fe2000001000f */
[----:B------:R-:W-:Y:S01]  /*13590*/  STS [R19+UR10+0x1000], R26 ;  /* 0x0010001a13007988 */ /* 0x000fe2000800080a */
[----:B------:R-:W-:Y:S01]  /*135a0*/  ISETP.GE.U32.AND P2, PT, R7, 0x7f800000, PT ;  /* 0x7f8000000700780c */ /* 0x000fe20003f46070 */
[----:B0-----:R-:W-:Y:S01]  /*135b0*/  FADD R17, R14, -1 ;  /* 0xbf8000000e117421 */ /* 0x001fe20000000000 */
[C---:B------:R-:W-:Y:S01]  /*135c0*/  FFMA.FTZ R14, R13.reuse, R22, -0.16845393180847167969 ;  /* 0xbe2c7f300d0e7423 */ /* 0x040fe20000010016 */
[----:B------:R0:W-:Y:S01]  /*135d0*/  STS [R19+UR10+0x1080], R28 ;  /* 0x0010801c13007988 */ /* 0x0001e2000800080a */
[C---:B------:R-:W-:Y:S01]  /*135e0*/  FFMA.FTZ R15, R16.reuse, R15, -0.17900948226451873779 ;  /* 0xbe374e43100f7423 */ /* 0x040fe2000001000f */
[----:B------:R-:W2:Y:S01]  /*135f0*/  LDC.64 R24, c[0x0][0x398] ;  /* 0x0000e600ff187b82 */ /* 0x000ea20000000a00 */
[----:B------:R-:W-:Y:S01]  /*13600*/  FFMA.FTZ R14, R13, R14, 0.1716887056827545166 ;  /* 0x3e2fcf2a0d0e7423 */ /* 0x000fe2000001000e */
[----:B------:R-:W-:Y:S01]  /*13610*/  ISETP.GE.U32.AND P1, PT, R11, 0x7f800000, PT ;  /* 0x7f8000000b00780c */ /* 0x000fe20003f26070 */
[----:B------:R-:W-:Y:S01]  /*13620*/  FFMA.FTZ R15, R16, R15, 0.20512372255325317383 ;  /* 0x3e520bf4100f7423 */ /* 0x000fe2000001000f */
[----:B------:R-:W-:Y:S01]  /*13630*/  ISETP.GE.U32.AND P5, PT, R8, 0x7f800000, PT ;  /* 0x7f8000000800780c */ /* 0x000fe20003fa6070 */
[----:B------:R-:W-:Y:S01]  /*13640*/  FFMA.FTZ R14, R13, R14, -0.17900948226451873779 ;  /* 0xbe374e430d0e7423 */ /* 0x000fe2000001000e */
[----:B------:R-:W-:Y:S01]  /*13650*/  FSETP.NEU.AND P4, PT, R7, RZ, PT ;  /* 0x000000ff0700720b */ /* 0x000fe20003f8d000 */
[----:B------:R-:W-:Y:S01]  /*13660*/  FFMA.FTZ R15, R16, R15, -0.24046532809734344482 ;  /* 0xbe763c8b100f7423 */ /* 0x000fe2000001000f */
[----:B0-----:R-:W-:Y:S01]  /*13670*/  FADD R19, R18, -1 ;  /* 0xbf80000012137421 */ /* 0x001fe20000000000 */
[----:B------:R-:W-:Y:S01]  /*13680*/  FFMA.FTZ R14, R13, R14, 0.20512372255325317383 ;  /* 0x3e520bf40d0e7423 */ /* 0x000fe2000001000e */
[-C--:B------:R-:W-:Y:S01]  /*13690*/  FFMA.FTZ R18, R17, R22.reuse, -0.16845393180847167969 ;  /* 0xbe2c7f3011127423 */ /* 0x080fe20000010016 */
[C---:B------:R-:W-:Y:S01]  /*136a0*/  FFMA.FTZ R15, R16.reuse, R15, 0.28857114911079406738 ;  /* 0x3e93bf99100f7423 */ /* 0x040fe2000001000f */
[----:B------:R-:W-:Y:S01]  /*136b0*/  FFMA.FTZ R20, R19, R22, -0.16845393180847167969 ;  /* 0xbe2c7f3013147423 */ /* 0x000fe20000010016 */
[----:B------:R-:W-:Y:S01]  /*136c0*/  FFMA.FTZ R14, R13, R14, -0.24046532809734344482 ;  /* 0xbe763c8b0d0e7423 */ /* 0x000fe2000001000e */
[----:B------:R-:W-:Y:S01]  /*136d0*/  FFMA.FTZ R18, R17, R18, 0.1716887056827545166 ;  /* 0x3e2fcf2a11127423 */ /* 0x000fe20000010012 */
[C---:B------:R-:W-:Y:S01]  /*136e0*/  FFMA.FTZ R15, R16.reuse, R15, -0.36067417263984680176 ;  /* 0xbeb8aa49100f7423 */ /* 0x040fe2000001000f */
[----:B------:R-:W-:Y:S01]  /*136f0*/  FFMA.FTZ R20, R19, R20, 0.1716887056827545166 ;  /* 0x3e2fcf2a13147423 */ /* 0x000fe20000010014 */
[----:B------:R-:W-:Y:S01]  /*13700*/  FFMA.FTZ R14, R13, R14, 0.28857114911079406738 ;  /* 0x3e93bf990d0e7423 */ /* 0x000fe2000001000e */
[----:B------:R-:W-:Y:S01]  /*13710*/  FFMA.FTZ R18, R17, R18, -0.17900948226451873779 ;  /* 0xbe374e4311127423 */ /* 0x000fe20000010012 */
[C---:B------:R-:W-:Y:S01]  /*13720*/  FFMA.FTZ R15, R16.reuse, R15, 0.48089820146560668945 ;  /* 0x3ef6384a100f7423 */ /* 0x040fe2000001000f */
[----:B------:R-:W-:Y:S01]  /*13730*/  FFMA.FTZ R20, R19, R20, -0.17900948226451873779 ;  /* 0xbe374e4313147423 */ /* 0x000fe20000010014 */
[----:B------:R-:W-:Y:S01]  /*13740*/  FFMA.FTZ R14, R13, R14, -0.36067417263984680176 ;  /* 0xbeb8aa490d0e7423 */ /* 0x000fe2000001000e */
[----:B------:R-:W-:Y:S01]  /*13750*/  FFMA.FTZ R18, R17, R18, 0.20512372255325317383 ;  /* 0x3e520bf411127423 */ /* 0x000fe20000010012 */
[C---:B------:R-:W-:Y:S01]  /*13760*/  FFMA.FTZ R15, R16.reuse, R15, -0.72134751081466674805 ;  /* 0xbf38aa3b100f7423 */ /* 0x040fe2000001000f */
[----:B------:R-:W-:Y:S01]  /*13770*/  FFMA.FTZ R20, R19, R20, 0.20512372255325317383 ;  /* 0x3e520bf413147423 */ /* 0x000fe20000010014 */
[----:B------:R-:W-:Y:S01]  /*13780*/  FFMA.FTZ R14, R13, R14, 0.48089820146560668945 ;  /* 0x3ef6384a0d0e7423 */ /* 0x000fe2000001000e */
[----:B------:R-:W-:Y:S01]  /*13790*/  FFMA.FTZ R18, R17, R18, -0.24046532809734344482 ;  /* 0xbe763c8b11127423 */ /* 0x000fe20000010012 */
[C---:B------:R-:W-:Y:S01]  /*137a0*/  FMUL R15, R16.reuse, R15 ;  /* 0x0000000f100f7220 */ /* 0x040fe20000400000 */
[----:B------:R-:W-:Y:S01]  /*137b0*/  FFMA.FTZ R20, R19, R20, -0.24046532809734344482 ;  /* 0xbe763c8b13147423 */ /* 0x000fe20000010014 */
[----:B------:R-:W-:Y:S01]  /*137c0*/  FFMA.FTZ R14, R13, R14, -0.72134751081466674805 ;  /* 0xbf38aa3b0d0e7423 */ /* 0x000fe2000001000e */
[----:B------:R-:W-:Y:S01]  /*137d0*/  FFMA.FTZ R18, R17, R18, 0.28857114911079406738 ;  /* 0x3e93bf9911127423 */ /* 0x000fe20000010012 */
[C---:B------:R-:W-:Y:S01]  /*137e0*/  FMUL R15, R16.reuse, R15 ;  /* 0x0000000f100f7220 */ /* 0x040fe20000400000 */
[----:B------:R-:W-:Y:S01]  /*137f0*/  FFMA.FTZ R20, R19, R20, 0.28857114911079406738 ;  /* 0x3e93bf9913147423 */ /* 0x000fe20000010014 */
[----:B------:R-:W-:Y:S01]  /*13800*/  FMUL R14, R13, R14 ;  /* 0x0000000e0d0e7220 */ /* 0x000fe20000400000 */
[----:B------:R-:W-:Y:S01]  /*13810*/  FFMA.FTZ R18, R17, R18, -0.36067417263984680176 ;  /* 0xbeb8aa4911127423 */ /* 0x000fe20000010012 */
[----:B------:R-:W-:Y:S01]  /*13820*/  FFMA.FTZ R15, R16, 1.4426950216293334961, R15 ;  /* 0x3fb8aa3b100f7823 */ /* 0x000fe2000001000f */
[----:B------:R-:W-:Y:S01]  /*13830*/  FFMA.FTZ R20, R19, R20, -0.36067417263984680176 ;  /* 0xbeb8aa4913147423 */ /* 0x000fe20000010014 */
[----:B------:R-:W-:Y:S01]  /*13840*/  FMUL R14, R13, R14 ;  /* 0x0000000e0d0e7220 */ /* 0x000fe20000400000 */
[----:B------:R-:W-:Y:S01]  /*13850*/  FFMA.FTZ R18, R17, R18, 0.48089820146560668945 ;  /* 0x3ef6384a11127423 */ /* 0x000fe20000010012 */
[----:B------:R-:W-:Y:S01]  /*13860*/  FADD R43, R10, R15 ;  /* 0x0000000f0a2b7221 */ /* 0x000fe20000000000 */
[----:B------:R-:W-:Y:S01]  /*13870*/  FFMA.FTZ R20, R19, R20, 0.48089820146560668945 ;  /* 0x3ef6384a13147423 */ /* 0x000fe20000010014 */
[----:B------:R-:W-:Y:S01]  /*13880*/  FFMA.FTZ R14, R13, 1.4426950216293334961, R14 ;  /* 0x3fb8aa3b0d0e7823 */ /* 0x000fe2000001000e */
[----:B------:R-:W-:Y:S01]  /*13890*/  SHF.R.U32.HI R13, RZ, 0x5, R5 ;  /* 0x00000005ff0d7819 */ /* 0x000fe20000011605 */
[----:B------:R-:W-:Y:S01]  /*138a0*/  FFMA.FTZ R18, R17, R18, -0.72134751081466674805 ;  /* 0xbf38aa3b11127423 */ /* 0x000fe20000010012 */
[----:B------:R-:W-:Y:S01]  /*138b0*/  FFMA.FTZ R20, R19, R20, -0.72134751081466674805 ;  /* 0xbf38aa3b13147423 */ /* 0x000fe20000010014 */
[----:B------:R-:W-:Y:S01]  /*138c0*/  FADD R42, R9, R14 ;  /* 0x0000000e092a7221 */ /* 0x000fe20000000000 */
[----:B------:R-:W-:Y:S01]  /*138d0*/  SGXT.U32 R9, R13, 0x3 ;  /* 0x000000030d09781a */ /* 0x000fe20000000000 */
[----:B------:R-:W-:Y:S01]  /*138e0*/  FMUL R18, R17, R18 ;  /* 0x0000001211127220 */ /* 0x000fe20000400000 */
[----:B------:R-:W-:-:S02]  /*138f0*/  @P6 IMAD.MOV.U32 R15, RZ, RZ, 0x7f800000 ;  /* 0x7f800000ff0f6424 */ /* 0x000fc400078e00ff */
[----:B------:R-:W-:Y:S01]  /*13900*/  FMUL R20, R19, R20 ;  /* 0x0000001413147220 */ /* 0x000fe20000400000 */
[----:B------:R-:W-:Y:S02]  /*13910*/  @P2 IMAD.MOV.U32 R10, RZ, RZ, 0x7f800000 ;  /* 0x7f800000ff0a2424 */ /* 0x000fe400078e00ff */
[----:B------:R-:W-:Y:S01]  /*13920*/  FMUL R18, R17, R18 ;  /* 0x0000001211127220 */ /* 0x000fe20000400000 */
[----:B-1----:R-:W-:Y:S02]  /*13930*/  IMAD R9, R9, R4, RZ ;  /* 0x0000000409097224 */ /* 0x002fe400078e02ff */
[----:B------:R-:W-:Y:S01]  /*13940*/  @P6 FFMA.FTZ R43, R6, R15, +INF ;  /* 0x7f800000062b6423 */ /* 0x000fe2000001000f */
[----:B------:R-:W-:Y:S01]  /*13950*/  FMUL R20, R19, R20 ;  /* 0x0000001413147220 */ /* 0x000fe20000400000 */
[----:B------:R-:W-:Y:S01]  /*13960*/  FFMA.FTZ R17, R17, 1.4426950216293334961, R18 ;  /* 0x3fb8aa3b11117823 */ /* 0x000fe20000010012 */
[----:B------:R-:W-:Y:S02]  /*13970*/  IMAD R13, R4, 0x8, R9 ;  /* 0x00000008040d7824 */ /* 0x000fe400078e0209 */
[----:B------:R-:W-:Y:S01]  /*13980*/  @P2 FFMA.FTZ R42, R7, R10, +INF ;  /* 0x7f800000072a2423 */ /* 0x000fe2000001000a */
[----:B------:R-:W-:-:S02]  /*13990*/  @P1 IMAD.MOV.U32 R10, RZ, RZ, 0x7f800000 ;  /* 0x7f800000ff0a1424 */ /* 0x000fc400078e00ff */
[----:B------:R-:W-:Y:S01]  /*139a0*/  FADD R48, R48, R17 ;  /* 0x0000001130307221 */ /* 0x000fe20000000000 */
[C---:B------:R-:W-:Y:S02]  /*139b0*/  IMAD R14, R4.reuse, 0x8, R13 ;  /* 0x00000008040e7824 */ /* 0x040fe400078e020d */
[----:B------:R-:W-:Y:S01]  /*139c0*/  FFMA.FTZ R20, R19, 1.4426950216293334961, R20 ;  /* 0x3fb8aa3b13147823 */ /* 0x000fe20000010014 */
[C---:B------:R-:W-:Y:S01]  /*139d0*/  FSETP.NEU.AND P2, PT, R11.reuse, RZ, PT ;  /* 0x000000ff0b00720b */ /* 0x040fe20003f4d000 */
[----:B------:R-:W-:Y:S01]  /*139e0*/  @P1 FFMA.FTZ R48, R11, R10, +INF ;  /* 0x7f8000000b301423 */ /* 0x000fe2000001000a */
[----:B------:R-:W-:Y:S02]  /*139f0*/  IMAD R15, R4, 0x8, R14 ;  /* 0x00000008040f7824 */ /* 0x000fe400078e020e */
[----:B------:R-:W-:Y:S01]  /*13a00*/  FADD R49, R49, R20 ;  /* 0x0000001431317221 */ /* 0x000fe20000000000 */
[----:B------:R-:W-:Y:S01]  /*13a10*/  @P5 IMAD.MOV.U32 R11, RZ, RZ, 0x7f800000 ;  /* 0x7f800000ff0b5424 */ /* 0x000fe200078e00ff */
[----:B------:R-:W-:Y:S01]  /*13a20*/  FSETP.NEU.AND P3, PT, R6, RZ, PT ;  /* 0x000000ff0600720b */ /* 0x000fe20003f6d000 */
[----:B------:R-:W-:Y:S01]  /*13a30*/  IMAD R17, R4, 0x8, R15 ;  /* 0x0000000804117824 */ /* 0x000fe200078e020f */
[----:B------:R-:W-:Y:S01]  /*13a40*/  PRMT R29, R34, 0x4210, R23 ;  /* 0x00004210221d7816 */ /* 0x000fe20000000017 */
[----:B------:R-:W-:Y:S01]  /*13a50*/  IMAD R7, R88, UR9, RZ ;  /* 0x0000000958077c24 */ /* 0x000fe2000f8e02ff */
[----:B------:R-:W-:Y:S01]  /*13a60*/  USHF.R.S32.HI UR9, URZ, 0x1f, UR8 ;  /* 0x0000001fff097899 */ /* 0x000fe20008011408 */
[----:B------:R-:W-:-:S02]  /*13a70*/  IMAD R19, R4, 0x8, R17 ;  /* 0x0000000804137824 */ /* 0x000fc400078e0211 */
[----:B------:R-:W-:Y:S01]  /*13a80*/  @P5 FFMA.FTZ R49, R8, R11, +INF ;  /* 0x7f80000008315423 */ /* 0x000fe2000001000b */
[----:B------:R-:W-:Y:S01]  /*13a90*/  LOP3.LUT R16, R12, 0x60, RZ, 0x3c, !PT ;  /* 0x000000600c107812 */ /* 0x000fe200078e3cff */
[C---:B------:R-:W-:Y:S01]  /*13aa0*/  IMAD R21, R4.reuse, 0x8, R19 ;  /* 0x0000000804157824 */ /* 0x040fe200078e0213 */
[----:B--2---:R-:W-:Y:S01]  /*13ab0*/  IADD3 R71, P5, P6, R7, UR8, R24 ;  /* 0x0000000807477c10 */ /* 0x004fe2000febe018 */
[----:B------:R-:W0:Y:S01]  /*13ac0*/  LDCU UR8, c[0x0][0x3ec] ;  /* 0x00007d80ff0877ac */ /* 0x000e220008000800 */
[----:B------:R-:W-:Y:S01]  /*13ad0*/  SHF.R.S32.HI R6, RZ, 0x1f, R7 ;  /* 0x0000001fff067819 */ /* 0x000fe20000011407 */
[----:B------:R-:W-:Y:S01]  /*13ae0*/  IMAD R23, R4, 0x8, R21 ;  /* 0x0000000804177824 */ /* 0x000fe200078e0215 */
[----:B------:R1:W-:Y:S01]  /*13af0*/  STS [R16+UR10+0x1800], R29 ;  /* 0x0018001d10007988 */ /* 0x0003e2000800080a */
[----:B------:R-:W-:Y:S02]  /*13b00*/  FSETP.NEU.AND P1, PT, R8, RZ, PT ;  /* 0x000000ff0800720b */ /* 0x000fe40003f2d000 */
[----:B------:R-:W-:Y:S01]  /*13b10*/  IADD3.X R82, PT, PT, R6, UR9, R25, P5, P6 ;  /* 0x0000000906527c10 */ /* 0x000fe2000afec419 */
[----:B------:R-:W-:Y:S01]  /*13b20*/  IMAD R25, R4, 0x8, R23 ;  /* 0x0000000804197824 */ /* 0x000fe200078e0217 */
[----:B------:R2:W-:Y:S01]  /*13b30*/  STS [R16+UR10+0x1880], R31 ;  /* 0x0018801f10007988 */ /* 0x0005e2000800080a */
[----:B------:R-:W-:-:S02]  /*13b40*/  IADD3 R6, P5, PT, R9, R71, RZ ;  /* 0x0000004709067210 */ /* 0x000fc40007fbe0ff */
[-C--:B------:R-:W-:Y:S01]  /*13b50*/  IADD3 R8, P6, PT, R13, R71.reuse, RZ ;  /* 0x000000470d087210 */ /* 0x080fe20007fde0ff */
[----:B------:R-:W-:Y:S01]  /*13b60*/  BAR.SYNC.DEFER_BLOCKING 0x0 ;  /* 0x0000000000007b1d */ /* 0x000fe20000010000 */
[----:B------:R-:W-:Y:S01]  /*13b70*/  IMAD R5, R4, 0x8, R25 ;  /* 0x0000000804057824 */ /* 0x000fe200078e0219 */
[-C--:B------:R-:W-:Y:S02]  /*13b80*/  LEA.HI.X.SX32 R7, R9, R82.reuse, 0x1, P5 ;  /* 0x0000005209077211 */ /* 0x080fe400028f0eff */
[-C--:B------:R-:W-:Y:S01]  /*13b90*/  IADD3 R10, P5, PT, R14, R71.reuse, RZ ;  /* 0x000000470e0a7210 */ /* 0x080fe20007fbe0ff */
[C---:B------:R-:W-:Y:S01]  /*13ba0*/  IMAD R27, R4.reuse, 0x8, R5 ;  /* 0x00000008041b7824 */ /* 0x040fe200078e0205 */
[-C--:B------:R-:W-:Y:S01]  /*13bb0*/  LEA.HI.X.SX32 R9, R13, R82.reuse, 0x1, P6 ;  /* 0x000000520d097211 */ /* 0x080fe200030f0eff */
[----:B0-----:R-:W-:Y:S01]  /*13bc0*/  UIMAD UR8, UR14, UR8, URZ ;  /* 0x000000080e0872a4 */ /* 0x001fe2000f8e02ff */
[-C--:B------:R-:W-:Y:S01]  /*13bd0*/  IADD3 R12, P6, PT, R15, R71.reuse, RZ ;  /* 0x000000470f0c7210 */ /* 0x080fe20007fde0ff */
[----:B-1----:R-:W-:Y:S01]  /*13be0*/  IMAD R29, R4, 0x8, R27 ;  /* 0x00000008041d7824 */ /* 0x002fe200078e021b */
[-C--:B------:R-:W-:Y:S01]  /*13bf0*/  LEA.HI.X.SX32 R11, R14, R82.reuse, 0x1, P5 ;  /* 0x000000520e0b7211 */ /* 0x080fe200028f0eff */
[----:B------:R-:W-:Y:S01]  /*13c00*/  USHF.L.U32 UR11, UR8, 0x2, URZ ;  /* 0x00000002080b7899 */ /* 0x000fe200080006ff */
[-C--:B------:R-:W-:Y:S01]  /*13c10*/  IADD3 R14, P5, PT, R17, R71.reuse, RZ ;  /* 0x00000047110e7210 */ /* 0x080fe20007fbe0ff */
[C---:B--2---:R-:W-:Y:S01]  /*13c20*/  IMAD R31, R4.reuse, 0x8, R29 ;  /* 0x00000008041f7824 */ /* 0x044fe200078e021d */
[-C--:B------:R-:W-:Y:S01]  /*13c30*/  LEA.HI.X.SX32 R13, R15, R82.reuse, 0x1, P6 ;  /* 0x000000520f0d7211 */ /* 0x080fe200030f0eff */
[----:B------:R-:W-:Y:S01]  /*13c40*/  UIMAD.WIDE UR8, UR8, 0x4, URZ ;  /* 0x00000004080878a5 */ /* 0x000fe2000f8e02ff */
[----:B------:R-:W-:Y:S01]  /*13c50*/  IADD3 R16, P6, PT, R19, R71, RZ ;  /* 0x0000004713107210 */ /* 0x000fe20007fde0ff */
[----:B------:R-:W-:Y:S01]  /*13c60*/  IMAD R33, R4, 0x8, R31 ;  /* 0x0000000804217824 */ /* 0x000fe200078e021f */
[----:B------:R-:W-:-:S02]  /*13c70*/  LEA.HI.X.SX32 R15, R17, R82, 0x1, P5 ;  /* 0x00000052110f7211 */ /* 0x000fc400028f0eff */
[-C--:B------:R-:W-:Y:S01]  /*13c80*/  IADD3 R18, P5, PT, R21, R71.reuse, RZ ;  /* 0x0000004715127210 */ /* 0x080fe20007fbe0ff */
[----:B------:R-:W-:Y:S01]  /*13c90*/  IMAD R35, R4, 0x8, R33 ;  /* 0x0000000804237824 */ /* 0x000fe200078e0221 */
[-C--:B------:R-:W-:Y:S02]  /*13ca0*/  LEA.HI.X.SX32 R17, R19, R82.reuse, 0x1, P6 ;  /* 0x0000005213117211 */ /* 0x080fe400030f0eff */
[-C--:B------:R-:W-:Y:S01]  /*13cb0*/  IADD3 R20, P6, PT, R23, R71.reuse, RZ ;  /* 0x0000004717147210 */ /* 0x080fe20007fde0ff */
[----:B------:R-:W0:Y:S01]  /*13cc0*/  LDS R74, [R2+UR10] ;  /* 0x0000000a024a7984 */ /* 0x000e220008000800 */
[-C--:B------:R-:W-:Y:S02]  /*13cd0*/  LEA.HI.X.SX32 R19, R21, R82.reuse, 0x1, P5 ;  /* 0x0000005215137211 */ /* 0x080fe400028f0eff */
[----:B------:R-:W-:Y:S01]  /*13ce0*/  IADD3 R22, P5, PT, R25, R71, RZ ;  /* 0x0000004719167210 */ /* 0x000fe20007fbe0ff */
[----:B------:R-:W1:Y:S01]  /*13cf0*/  LDS R73, [R2+UR10+0x100] ;  /* 0x0001000a02497984 */ /* 0x000e620008000800 */
[----:B------:R-:W-:-:S02]  /*13d00*/  LEA.HI.X.SX32 R21, R23, R82, 0x1, P6 ;  /* 0x0000005217157211 */ /* 0x000fc400030f0eff */
[-C--:B------:R-:W-:Y:S01]  /*13d10*/  IADD3 R24, P6, PT, R5, R71.reuse, RZ ;  /* 0x0000004705187210 */ /* 0x080fe20007fde0ff */
[----:B------:R-:W2:Y:S01]  /*13d20*/  LDS R72, [R2+UR10+0x200] ;  /* 0x0002000a02487984 */ /* 0x000ea20008000800 */
[-C--:B------:R-:W-:Y:S02]  /*13d30*/  LEA.HI.X.SX32 R23, R25, R82.reuse, 0x1, P5 ;  /* 0x0000005219177211 */ /* 0x080fe400028f0eff */
[----:B------:R-:W-:Y:S01]  /*13d40*/  LEA.HI.X.SX32 R25, R5, R82, 0x1, P6 ;  /* 0x0000005205197211 */ /* 0x000fe200030f0eff */
[C---:B------:R-:W-:Y:S01]  /*13d50*/  IMAD R5, R4.reuse, 0x8, R35 ;  /* 0x0000000804057824 */ /* 0x040fe200078e0223 */
[----:B------:R-:W3:Y:S01]  /*13d60*/  LDS R75, [R2+UR10+0x300] ;  /* 0x0003000a024b7984 */ /* 0x000ee20008000800 */
[-C--:B------:R-:W-:Y:S02]  /*13d70*/  IADD3 R26, P5, PT, R27, R71.reuse, RZ ;  /* 0x000000471b1a7210 */ /* 0x080fe40007fbe0ff */
[----:B------:R-:W-:Y:S01]  /*13d80*/  IMAD R39, R4, 0x8, R5 ;  /* 0x0000000804277824 */ /* 0x000fe200078e0205 */
[----:B------:R-:W4:Y:S01]  /*13d90*/  LDS R77, [R2+UR10+0x400] ;  /* 0x0004000a024d7984 */ /* 0x000f220008000800 */
[----:B------:R-:W-:-:S02]  /*13da0*/  IADD3 R28, P6, PT, R29, R71, RZ ;  /* 0x000000471d1c7210 */ /* 0x000fc40007fde0ff */
[-C--:B------:R-:W-:Y:S01]  /*13db0*/  LEA.HI.X.SX32 R27, R27, R82.reuse, 0x1, P5 ;  /* 0x000000521b1b7211 */ /* 0x080fe200028f0eff */
[----:B------:R-:W0:Y:S01]  /*13dc0*/  LDS R78, [R2+UR10+0x500] ;  /* 0x0005000a024e7984 */ /* 0x000e220008000800 */
[C---:B------:R-:W-:Y:S01]  /*13dd0*/  IMAD R44, R4.reuse, 0x8, R39 ;  /* 0x00000008042c7824 */ /* 0x040fe200078e0227 */
[-C--:B------:R-:W-:Y:S02]  /*13de0*/  IADD3 R30, P5, PT, R31, R71.reuse, RZ ;  /* 0x000000471f1e7210 */ /* 0x080fe40007fbe0ff */
[----:B------:R-:W1:Y:S01]  /*13df0*/  LDS R79, [R2+UR10+0x600] ;  /* 0x0006000a024f7984 */ /* 0x000e620008000800 */
[-C--:B------:R-:W-:Y:S01]  /*13e00*/  LEA.HI.X.SX32 R29, R29, R82.reuse, 0x1, P6 ;  /* 0x000000521d1d7211 */ /* 0x080fe200030f0eff */
[C---:B------:R-:W-:Y:S01]  /*13e10*/  IMAD R45, R4.reuse, 0x8, R44 ;  /* 0x00000008042d7824 */ /* 0x040fe200078e022c */
[----:B------:R-:W-:Y:S01]  /*13e20*/  IADD3 R32, P6, PT, R33, R71, RZ ;  /* 0x0000004721207210 */ /* 0x000fe20007fde0ff */
[----:B------:R-:W2:Y:S01]  /*13e30*/  LDS R76, [R2+UR10+0x700] ;  /* 0x0007000a024c7984 */ /* 0x000ea20008000800 */
[-C--:B------:R-:W-:Y:S01]  /*13e40*/  LEA.HI.X.SX32 R31, R31, R82.reuse, 0x1, P5 ;  /* 0x000000521f1f7211 */ /* 0x080fe200028f0eff */
[----:B------:R-:W-:Y:S01]  /*13e50*/  IMAD R50, R4, 0x8, R45 ;  /* 0x0000000804327824 */ /* 0x000fe200078e022d */
[----:B------:R-:W-:-:S02]  /*13e60*/  LEA.HI.X.SX32 R33, R33, R82, 0x1, P6 ;  /* 0x0000005221217211 */ /* 0x000fc400030f0eff */
[-C--:B------:R-:W-:Y:S02]  /*13e70*/  IADD3 R36, P5, PT, R35, R71.reuse, RZ ;  /* 0x0000004723247210 */ /* 0x080fe40007fbe0ff */
[-C--:B------:R-:W-:Y:S02]  /*13e80*/  IADD3 R34, P6, PT, R5, R71.reuse, RZ ;  /* 0x0000004705227210 */ /* 0x080fe40007fde0ff */
[-C--:B------:R-:W-:Y:S02]  /*13e90*/  LEA.HI.X.SX32 R37, R35, R82.reuse, 0x1, P5 ;  /* 0x0000005223257211 */ /* 0x080fe400028f0eff */
[-C--:B------:R-:W-:Y:S01]  /*13ea0*/  LEA.HI.X.SX32 R35, R5, R82.reuse, 0x1, P6 ;  /* 0x0000005205237211 */ /* 0x080fe200030f0eff */
[C---:B------:R-:W-:Y:S01]  /*13eb0*/  IMAD R5, R4.reuse, 0x8, R50 ;  /* 0x0000000804057824 */ /* 0x040fe200078e0232 */
[----:B------:R-:W-:Y:S02]  /*13ec0*/  IADD3 R40, P5, PT, R39, R71, RZ ;  /* 0x0000004727287210 */ /* 0x000fe40007fbe0ff */
[----:B------:R-:W-:Y:S01]  /*13ed0*/  LOP3.LUT R69, R65, 0x70, RZ, 0xc0, !PT ;  /* 0x0000007041457812 */ /* 0x000fe200078ec0ff */
[----:B------:R-:W-:Y:S01]  /*13ee0*/  IMAD R51, R4, 0x8, R5 ;  /* 0x0000000804337824 */ /* 0x000fe200078e0205 */
[----:B------:R-:W-:-:S02]  /*13ef0*/  LEA.HI.X.SX32 R41, R39, R82, 0x1, P5 ;  /* 0x0000005227297211 */ /* 0x000fc400028f0eff */
[-C--:B------:R-:W-:Y:S01]  /*13f00*/  IADD3 R46, P5, PT, R45, R71.reuse, RZ ;  /* 0x000000472d2e7210 */ /* 0x080fe20007fbe0ff */
[----:B------:R-:W-:Y:S01]  /*13f10*/  IMAD R55, R4, 0x8, R51 ;  /* 0x0000000804377824 */ /* 0x000fe200078e0233 */
[-C--:B------:R-:W-:Y:S01]  /*13f20*/  IADD3 R38, P6, PT, R44, R71.reuse, RZ ;  /* 0x000000472c267210 */ /* 0x080fe20007fde0ff */
[----:B------:R-:W-:Y:S01]  /*13f30*/  VIADD R81, R69, UR10 ;  /* 0x0000000a45517c36 */ /* 0x000fe20008000000 */
[-C--:B------:R-:W-:Y:S01]  /*13f40*/  LEA.HI.X.SX32 R47, R45, R82.reuse, 0x1, P5 ;  /* 0x000000522d2f7211 */ /* 0x080fe200028f0eff */
[----:B------:R-:W-:Y:S01]  /*13f50*/  IMAD R58, R4, 0x8, R55 ;  /* 0x00000008043a7824 */ /* 0x000fe200078e0237 */
[----:B------:R-:W-:Y:S02]  /*13f60*/  LEA.HI.X.SX32 R39, R44, R82, 0x1, P6 ;  /* 0x000000522c277211 */ /* 0x000fe400030f0eff */
[-C--:B------:R-:W-:Y:S01]  /*13f70*/  IADD3 R52, P5, PT, R5, R71.reuse, RZ ;  /* 0x0000004705347210 */ /* 0x080fe20007fbe0ff */
[----:B------:R-:W-:Y:S01]  /*13f80*/  IMAD R59, R4, 0x8, R58 ;  /* 0x00000008043b7824 */ /* 0x000fe200078e023a */
[----:B------:R-:W-:-:S02]  /*13f90*/  IADD3 R44, P6, PT, R50, R71, RZ ;  /* 0x00000047322c7210 */ /* 0x000fc40007fde0ff */
[----:B------:R-:W-:Y:S02]  /*13fa0*/  LEA.HI R0, R0, R81, RZ, 0x1f ;  /* 0x0000005100007211 */ /* 0x000fe400078ff8ff */
[----:B0-----:R-:W-:Y:S02]  /*13fb0*/  PRMT R81, R74, 0x7770, RZ ;  /* 0x000077704a517816 */ /* 0x001fe400000000ff */
[-C--:B------:R-:W-:Y:S01]  /*13fc0*/  LEA.HI.X.SX32 R53, R5, R82.reuse, 0x1, P5 ;  /* 0x0000005205357211 */ /* 0x080fe200028f0eff */
[----:B------:R-:W-:Y:S01]  /*13fd0*/  IMAD R5, R4, 0x8, R59 ;  /* 0x0000000804057824 */ /* 0x000fe200078e023b */
[----:B-1----:R-:W-:Y:S01]  /*13fe0*/  PRMT R83, R73, 0x7770, RZ ;  /* 0x0000777049537816 */ /* 0x002fe200000000ff */
[----:B------:R0:W-:Y:S01]  /*13ff0*/  STG.E.U8 desc[UR12][R6.64], R81 ;  /* 0x0000005106007986 */ /* 0x0001e2000c10110c */
[-C--:B------:R-:W-:Y:S01]  /*14000*/  LEA.HI.X.SX32 R45, R50, R82.reuse, 0x1, P6 ;  /* 0x00000052322d7211 */ /* 0x080fe200030f0eff */
[----:B------:R-:W-:Y:S01]  /*14010*/  IMAD R63, R4, 0x8, R5 ;  /* 0x00000008043f7824 */ /* 0x000fe200078e0205 */
[----:B--2---:R-:W-:Y:S01]  /*14020*/  PRMT R85, R72, 0x7770, RZ ;  /* 0x0000777048557816 */ /* 0x004fe200000000ff */
[----:B------:R1:W-:Y:S01]  /*14030*/  STG.E.U8 desc[UR12][R8.64], R83 ;  /* 0x0000005308007986 */ /* 0x0003e2000c10110c */
[-C--:B------:R-:W-:Y:S01]  /*14040*/  IADD3 R50, P6, PT, R51, R71.reuse, RZ ;  /* 0x0000004733327210 */ /* 0x080fe20007fde0ff */
[C---:B------:R-:W-:Y:S01]  /*14050*/  IMAD R66, R4.reuse, 0x8, R63 ;  /* 0x0000000804427824 */ /* 0x040fe200078e023f */
[----:B---3--:R-:W-:Y:S01]  /*14060*/  PRMT R87, R75, 0x7770, RZ ;  /* 0x000077704b577816 */ /* 0x008fe200000000ff */
[----:B------:R2:W-:Y:S01]  /*14070*/  STG.E.U8 desc[UR12][R10.64], R85 ;  /* 0x000000550a007986 */ /* 0x0005e2000c10110c */
[----:B----4-:R-:W-:Y:S01]  /*14080*/  PRMT R89, R77, 0x7770, RZ ;  /* 0x000077704d597816 */ /* 0x010fe200000000ff */
[----:B------:R-:W-:Y:S01]  /*14090*/  IMAD R67, R4, 0x8, R66 ;  /* 0x0000000804437824 */ /* 0x000fe200078e0242 */
[----:B------:R-:W-:Y:S01]  /*140a0*/  PRMT R91, R78, 0x7770, RZ ;  /* 0x000077704e5b7816 */ /* 0x000fe200000000ff */
[----:B------:R3:W-:Y:S01]  /*140b0*/  STG.E.U8 desc[UR12][R12.64], R87 ;  /* 0x000000570c007986 */ /* 0x0007e2000c10110c */
[----:B------:R-:W-:Y:S01]  /*140c0*/  PRMT R93, R79, 0x7770, RZ ;  /* 0x000077704f5d7816 */ /* 0x000fe200000000ff */
[----:B0-----:R-:W-:Y:S01]  /*140d0*/  IMAD.HI R6, R88, 0x4, RZ ;  /* 0x0000000458067827 */ /* 0x001fe200078e02ff */
[----:B------:R-:W-:Y:S01]  /*140e0*/  LEA.HI.X.SX32 R51, R51, R82, 0x1, P6 ;  /* 0x0000005233337211 */ /* 0x000fe200030f0eff */
[----:B------:R0:W-:Y:S01]  /*140f0*/  STG.E.U8 desc[UR12][R14.64], R89 ;  /* 0x000000590e007986 */ /* 0x0001e2000c10110c */
[----:B------:R-:W-:-:S02]  /*14100*/  IADD3 R56, P5, PT, R55, R71, RZ ;  /* 0x0000004737387210 */ /* 0x000fc40007fbe0ff */
[----:B------:R-:W-:Y:S01]  /*14110*/  PRMT R7, R76, 0x7770, RZ ;  /* 0x000077704c077816 */ /* 0x000fe200000000ff */
[----:B------:R4:W-:Y:S01]  /*14120*/  STG.E.U8 desc[UR12][R16.64], R91 ;  /* 0x0000005b10007986 */ /* 0x0009e2000c10110c */
[----:B------:R-:W-:Y:S02]  /*14130*/  IADD3 R54, P6, PT, R58, R71, RZ ;  /* 0x000000473a367210 */ /* 0x000fe40007fde0ff */
[----:B-1----:R-:W-:Y:S01]  /*14140*/  PRMT R9, R74, 0x7771, RZ ;  /* 0x000077714a097816 */ /* 0x002fe200000000ff */
[----:B------:R1:W-:Y:S01]  /*14150*/  STG.E.U8 desc[UR12][R18.64], R93 ;  /* 0x0000005d12007986 */ /* 0x0003e2000c10110c */
[----:B--2---:R-:W-:Y:S02]  /*14160*/  PRMT R11, R73, 0x7771, RZ ;  /* 0x00007771490b7816 */ /* 0x004fe400000000ff */
[----:B---3--:R-:W-:Y:S01]  /*14170*/  PRMT R13, R72, 0x7771, RZ ;  /* 0x00007771480d7816 */ /* 0x008fe200000000ff */
[----:B------:R2:W-:Y:S01]  /*14180*/  STG.E.U8 desc[UR12][R20.64], R7 ;  /* 0x0000000714007986 */ /* 0x0005e2000c10110c */
[----:B------:R-:W-:-:S02]  /*14190*/  LEA.HI.X.SX32 R57, R55, R82, 0x1, P5 ;  /* 0x0000005237397211 */ /* 0x000fc400028f0eff */
[----:B0-----:R-:W-:Y:S01]  /*141a0*/  PRMT R15, R75, 0x7771, RZ ;  /* 0x000077714b0f7816 */ /* 0x001fe200000000ff */
[----:B------:R0:W-:Y:S01]  /*141b0*/  STG.E.U8 desc[UR12][R22.64], R9 ;  /* 0x0000000916007986 */ /* 0x0001e2000c10110c */
[----:B------:R-:W-:Y:S02]  /*141c0*/  LEA.HI.X.SX32 R55, R58, R82, 0x1, P6 ;  /* 0x000000523a377211 */ /* 0x000fe400030f0eff */
[-C--:B------:R-:W-:Y:S01]  /*141d0*/  IADD3 R60, P5, PT, R59, R71.reuse, RZ ;  /* 0x000000473b3c7210 */ /* 0x080fe20007fbe0ff */
[----:B------:R3:W-:Y:S01]  /*141e0*/  STG.E.U8 desc[UR12][R24.64], R11 ;  /* 0x0000000b18007986 */ /* 0x0007e2000c10110c */
[----:B----4-:R-:W-:Y:S02]  /*141f0*/  PRMT R17, R77, 0x7771, RZ ;  /* 0x000077714d117816 */ /* 0x010fe400000000ff */
[----:B------:R-:W-:Y:S01]  /*14200*/  IADD3 R58, P6, PT, R5, R71, RZ ;  /* 0x00000047053a7210 */ /* 0x000fe20007fde0ff */
[----:B------:R4:W-:Y:S01]  /*14210*/  STG.E.U8 desc[UR12][R26.64], R13 ;  /* 0x0000000d1a007986 */ /* 0x0009e2000c10110c */
[----:B-1----:R-:W-:-:S02]  /*14220*/  PRMT R19, R78, 0x7771, RZ ;  /* 0x000077714e137816 */ /* 0x002fc400000000ff */
[----:B--2---:R-:W-:Y:S01]  /*14230*/  PRMT R7, R79, 0x7771, RZ ;  /* 0x000077714f077816 */ /* 0x004fe200000000ff */
[----:B------:R1:W-:Y:S01]  /*14240*/  STG.E.U8 desc[UR12][R28.64], R15 ;  /* 0x0000000f1c007986 */ /* 0x0003e2000c10110c */
[----:B0-----:R-:W-:Y:S02]  /*14250*/  PRMT R9, R76, 0x7771, RZ ;  /* 0x000077714c097816 */ /* 0x001fe400000000ff */
[-C--:B------:R-:W-:Y:S01]  /*14260*/  LEA.HI.X.SX32 R61, R59, R82.reuse, 0x1, P5 ;  /* 0x000000523b3d7211 */ /* 0x080fe200028f0eff */
[----:B------:R0:W-:Y:S01]  /*14270*/  STG.E.U8 desc[UR12][R30.64], R17 ;  /* 0x000000111e007986 */ /* 0x0001e2000c10110c */
[----:B---3--:R-:W-:Y:S02]  /*14280*/  PRMT R11, R74, 0x7772, RZ ;  /* 0x000077724a0b7816 */ /* 0x008fe400000000ff */
[-C--:B------:R-:W-:Y:S01]  /*14290*/  LEA.HI.X.SX32 R59, R5, R82.reuse, 0x1, P6 ;  /* 0x00000052053b7211 */ /* 0x080fe200030f0eff */
[C---:B------:R-:W-:Y:S01]  /*142a0*/  IMAD R5, R4.reuse, 0x8, R67 ;  /* 0x0000000804057824 */ /* 0x040fe200078e0243 */
[----:B----4-:R-:W-:Y:S01]  /*142b0*/  PRMT R13, R73, 0x7772, RZ ;  /* 0x00007772490d7816 */ /* 0x010fe200000000ff */
[----:B------:R2:W-:Y:S01]  /*142c0*/  STG.E.U8 desc[UR12][R32.64], R19 ;  /* 0x0000001320007986 */ /* 0x0005e2000c10110c */
[-C--:B------:R-:W-:Y:S01]  /*142d0*/  IADD3 R64, P5, PT, R63, R71.reuse, RZ ;  /* 0x000000473f407210 */ /* 0x080fe20007fbe0ff */
[----:B------:R-:W-:Y:S01]  /*142e0*/  IMAD R80, R4, 0x8, R5 ;  /* 0x0000000804507824 */ /* 0x000fe200078e0205 */
[----:B-1----:R-:W-:Y:S01]  /*142f0*/  PRMT R15, R72, 0x7772, RZ ;  /* 0x00007772480f7816 */ /* 0x002fe200000000ff */
[----:B------:R1:W-:Y:S01]  /*14300*/  STG.E.U8 desc[UR12][R36.64], R7 ;  /* 0x0000000724007986 */ /* 0x0003e2000c10110c */
[----:B------:R-:W-:Y:S01]  /*14310*/  IADD3 R62, P6, PT, R66, R71, RZ ;  /* 0x00000047423e7210 */ /* 0x000fe20007fde0ff */
[----:B------:R-:W-:Y:S01]  /*14320*/  IMAD R2, R4, 0x8, R80 ;  /* 0x0000000804027824 */ /* 0x000fe200078e0250 */
[----:B0-----:R-:W-:Y:S01]  /*14330*/  PRMT R17, R75, 0x7772, RZ ;  /* 0x000077724b117816 */ /* 0x001fe200000000ff */
[----:B------:R0:W-:Y:S01]  /*14340*/  STG.E.U8 desc[UR12][R34.64], R9 ;  /* 0x0000000922007986 */ /* 0x0001e2000c10110c */
[----:B------:R-:W-:-:S02]  /*14350*/  LEA.HI.X.SX32 R65, R63, R82, 0x1, P5 ;  /* 0x000000523f417211 */ /* 0x000fc400028f0eff */
[----:B------:R-:W-:Y:S01]  /*14360*/  LEA.HI.X.SX32 R63, R66, R82, 0x1, P6 ;  /* 0x00000052423f7211 */ /* 0x000fe200030f0eff */
[----:B------:R3:W-:Y:S01]  /*14370*/  STG.E.U8 desc[UR12][R40.64], R11 ;  /* 0x0000000b28007986 */ /* 0x0007e2000c10110c */
[----:B--2---:R-:W-:Y:S02]  /*14380*/  PRMT R19, R77, 0x7772, RZ ;  /* 0x000077724d137816 */ /* 0x004fe400000000ff */
[-C--:B------:R-:W-:Y:S01]  /*14390*/  IADD3 R68, P5, PT, R67, R71.reuse, RZ ;  /* 0x0000004743447210 */ /* 0x080fe20007fbe0ff */
[----:B------:R2:W-:Y:S01]  /*143a0*/  STG.E.U8 desc[UR12][R38.64], R13 ;  /* 0x0000000d26007986 */ /* 0x0005e2000c10110c */
[----:B-1----:R-:W-:Y:S02]  /*143b0*/  PRMT R7, R78, 0x7772, RZ ;  /* 0x000077724e077816 */ /* 0x002fe400000000ff */
[----:B------:R-:W-:Y:S01]  /*143c0*/  IADD3 R66, P6, PT, R5, R71, RZ ;  /* 0x0000004705427210 */ /* 0x000fe20007fde0ff */
[----:B------:R1:W-:Y:S01]  /*143d0*/  STG.E.U8 desc[UR12][R46.64], R15 ;  /* 0x0000000f2e007986 */ /* 0x0003e2000c10110c */
[----:B0-----:R-:W-:-:S02]  /*143e0*/  PRMT R9, R79, 0x7772, RZ ;  /* 0x000077724f097816 */ /* 0x001fc400000000ff */
[----:B------:R-:W-:Y:S01]  /*143f0*/  PRMT R73, R73, 0x7773, RZ ;  /* 0x0000777349497816 */ /* 0x000fe200000000ff */
[----:B------:R0:W-:Y:S01]  /*14400*/  STG.E.U8 desc[UR12][R44.64], R17 ;  /* 0x000000112c007986 */ /* 0x0001e2000c10110c */
[----:B---3--:R-:W-:Y:S02]  /*14410*/  PRMT R11, R76, 0x7772, RZ ;  /* 0x000077724c0b7816 */ /* 0x008fe400000000ff */
[----:B------:R-:W-:Y:S01]  /*14420*/  PRMT R75, R75, 0x7773, RZ ;  /* 0x000077734b4b7816 */ /* 0x000fe200000000ff */
[----:B------:R-:W-:Y:S01]  /*14430*/  STG.E.U8 desc[UR12][R52.64], R19 ;  /* 0x0000001334007986 */ /* 0x000fe2000c10110c */
[----:B--2---:R-:W-:Y:S02]  /*14440*/  PRMT R13, R74, 0x7773, RZ ;  /* 0x000077734a0d7816 */ /* 0x004fe400000000ff */
[----:B------:R-:W-:Y:S01]  /*14450*/  LEA.HI.X.SX32 R69, R67, R82, 0x1, P5 ;  /* 0x0000005243457211 */ /* 0x000fe200028f0eff */
[----:B------:R2:W-:Y:S01]  /*14460*/  STG.E.U8 desc[UR12][R50.64], R7 ;  /* 0x0000000732007986 */ /* 0x0005e2000c10110c */
[----:B-1----:R-:W-:-:S02]  /*14470*/  PRMT R15, R72, 0x7773, RZ ;  /* 0x00007773480f7816 */ /* 0x002fc400000000ff */
[----:B------:R-:W-:Y:S01]  /*14480*/  PRMT R77, R77, 0x7773, RZ ;  /* 0x000077734d4d7816 */ /* 0x000fe200000000ff */
[----:B------:R1:W-:Y:S01]  /*14490*/  STG.E.U8 desc[UR12][R56.64], R9 ;  /* 0x0000000938007986 */ /* 0x0003e2000c10110c */
[-C--:B------:R-:W-:Y:S01]  /*144a0*/  LEA.HI.X.SX32 R67, R5, R82.reuse, 0x1, P6 ;  /* 0x0000005205437211 */ /* 0x080fe200030f0eff */
[----:B0-----:R-:W0:Y:S01]  /*144b0*/  LDC.64 R16, c[0x0][0x3a0] ;  /* 0x0000e800ff107b82 */ /* 0x001e220000000a00 */
[-C--:B------:R-:W-:Y:S01]  /*144c0*/  IADD3 R70, P5, PT, R80, R71.reuse, RZ ;  /* 0x0000004750467210 */ /* 0x080fe20007fbe0ff */
[----:B------:R3:W-:Y:S01]  /*144d0*/  STG.E.U8 desc[UR12][R54.64], R11 ;  /* 0x0000000b36007986 */ /* 0x0007e2000c10110c */
[----:B------:R-:W-:Y:S02]  /*144e0*/  IADD3 R4, P6, PT, R2, R71, RZ ;  /* 0x0000004702047210 */ /* 0x000fe40007fde0ff */
[----:B------:R-:W-:Y:S01]  /*144f0*/  LEA.HI.X.SX32 R71, R80, R82, 0x1, P5 ;  /* 0x0000005250477211 */ /* 0x000fe200028f0eff */
[----:B------:R4:W-:Y:S01]  /*14500*/  STG.E.U8 desc[UR12][R60.64], R13 ;  /* 0x0000000d3c007986 */ /* 0x0009e2000c10110c */
[----:B--2---:R-:W-:-:S02]  /*14510*/  PRMT R7, R78, 0x7773, RZ ;  /* 0x000077734e077816 */ /* 0x004fc400000000ff */
[----:B------:R-:W-:Y:S01]  /*14520*/  PRMT R79, R79, 0x7773, RZ ;  /* 0x000077734f4f7816 */ /* 0x000fe200000000ff */
[----:B------:R-:W-:Y:S01]  /*14530*/  STG.E.U8 desc[UR12][R58.64], R73 ;  /* 0x000000493a007986 */ /* 0x000fe2000c10110c */
[----:B------:R-:W-:Y:S02]  /*14540*/  LEA.HI.X.SX32 R5, R2, R82, 0x1, P6 ;  /* 0x0000005202057211 */ /* 0x000fe400030f0eff */
[----:B------:R-:W-:Y:S01]  /*14550*/  FSEL R42, R42, -INF , P4 ;  /* 0xff8000002a2a7808 */ /* 0x000fe20002000000 */
[----:B------:R-:W-:Y:S01]  /*14560*/  STG.E.U8 desc[UR12][R64.64], R15 ;  /* 0x0000000f40007986 */ /* 0x000fe2000c10110c */
[----:B------:R-:W-:Y:S02]  /*14570*/  FSEL R43, R43, -INF , P3 ;  /* 0xff8000002b2b7808 */ /* 0x000fe40001800000 */
[----:B------:R-:W-:Y:S01]  /*14580*/  FSEL R48, R48, -INF , P2 ;  /* 0xff80000030307808 */ /* 0x000fe20001000000 */
[----:B------:R-:W-:Y:S01]  /*14590*/  STG.E.U8 desc[UR12][R62.64], R75 ;  /* 0x0000004b3e007986 */ /* 0x000fe2000c10110c */
[----:B------:R-:W-:Y:S01]  /*145a0*/  FSEL R49, R49, -INF , P1 ;  /* 0xff80000031317808 */ /* 0x000fe20000800000 */
[----:B------:R-:W-:Y:S01]  /*145b0*/  FFMA R8, R42, 0.69314718246459960938, R101 ;  /* 0x3f3172182a087823 */ /* 0x000fe20000000065 */
[----:B-1----:R-:W-:Y:S01]  /*145c0*/  FFMA R9, R43, 0.69314718246459960938, R100 ;  /* 0x3f3172182b097823 */ /* 0x002fe20000000064 */
[----:B------:R-:W-:Y:S01]  /*145d0*/  STG.E.U8 desc[UR12][R68.64], R77 ;  /* 0x0000004d44007986 */ /* 0x000fe2000c10110c */
[----:B------:R-:W-:Y:S01]  /*145e0*/  FFMA R10, R48, 0.69314718246459960938, R95 ;  /* 0x3f317218300a7823 */ /* 0x000fe2000000005f */
[----:B---3--:R-:W-:Y:S01]  /*145f0*/  FFMA R11, R49, 0.69314718246459960938, R94 ;  /* 0x3f317218310b7823 */ /* 0x008fe2000000005e */
[----:B------:R-:W-:Y:S01]  /*14600*/  LEA R12, R3, UR10, 0x2 ;  /* 0x0000000a030c7c11 */ /* 0x000fe2000f8e10ff */
[----:B------:R1:W-:Y:S01]  /*14610*/  STG.E.U8 desc[UR12][R66.64], R7 ;  /* 0x0000000742007986 */ /* 0x0003e2000c10110c */
[----:B----4-:R-:W-:-:S03]  /*14620*/  IMAD.SHL.U32 R13, R88, 0x4, RZ ;  /* 0x00000004580d7824 */ /* 0x010fc600078e00ff */
[----:B------:R2:W-:Y:S02]  /*14630*/  STG.E.U8 desc[UR12][R70.64], R79 ;  /* 0x0000004f46007986 */ /* 0x0005e4000c10110c */
[----:B0-----:R-:W-:-:S04]  /*14640*/  IADD3 R2, P1, P2, R13, UR11, R16 ;  /* 0x0000000b0d027c10 */ /* 0x001fc8000fa3e010 */
[----:B------:R-:W-:Y:S02]  /*14650*/  IADD3.X R3, PT, PT, R6, UR9, R17, P1, P2 ;  /* 0x0000000906037c10 */ /* 0x000fe40008fe4411 */
[----:B-1----:R-:W-:-:S05]  /*14660*/  PRMT R7, R76, 0x7773, RZ ;  /* 0x000077734c077816 */ /* 0x002fca00000000ff */
[----:B------:R2:W-:Y:S01]  /*14670*/  STG.E.U8 desc[UR12][R4.64], R7 ;  /* 0x0000000704007986 */ /* 0x0005e2000c10110c */
[----:B------:R-:W-:Y:S06]  /*14680*/  BAR.SYNC.DEFER_BLOCKING 0x0 ;  /* 0x0000000000007b1d */ /* 0x000fec0000010000 */
[----:B------:R2:W-:Y:S02]  /*14690*/  STS.128 [R12], R8 ;  /* 0x000000080c007388 */ /* 0x0005e40000000c00 */
[----:B------:R-:W-:Y:S06]  /*146a0*/  BAR.SYNC.DEFER_BLOCKING 0x0 ;  /* 0x0000000000007b1d */ /* 0x000fec0000010000 */
[----:B------:R-:W-:Y:S05]  /*146b0*/  @P0 EXIT ;  /* 0x000000000000094d */ /* 0x000fea0003800000 */
[----:B--2---:R-:W0:Y:S04]  /*146c0*/  LDS R5, [R0] ;  /* 0x0000000000057984 */ /* 0x004e280000000800 */
[----:B0-----:R-:W-:Y:S01]  /*146d0*/  STG.E desc[UR12][R2.64], R5 ;  /* 0x0000000502007986 */ /* 0x001fe2000c10190c */
[----:B------:R-:W-:Y:S05]  /*146e0*/  EXIT ;  /* 0x000000000000794d */ /* 0x000fea0003800000 */
.L_x_10:
[----:B------:R-:W-:-:S00]  /*146f0*/  BRA `(.L_x_10) ;  /* 0xfffffffc00fc7947 */ /* 0x000fc0000383ffff */
[----:B------:R-:W-:-:S00]  /*14700*/  NOP ;  /* 0x0000000000007918 */ /* 0x000fc00000000000 */
[----:B------:R-:W-:-:S00]  /*14710*/  NOP ;  /* 0x0000000000007918 */ /* 0x000fc00000000000 */
[----:B------:R-:W-:-:S00]  /*14720*/  NOP ;  /* 0x0000000000007918 */ /* 0x000fc00000000000 */
[----:B------:R-:W-:-:S00]  /*14730*/  NOP ;  /* 0x0000000000007918 */ /* 0x000fc00000000000 */
[----:B------:R-:W-:-:S00]  /*14740*/  NOP ;  /* 0x0000000000007918 */ /* 0x000fc00000000000 */
[----:B------:R-:W-:-:S00]  /*14750*/  NOP ;  /* 0x0000000000007918 */ /* 0x000fc00000000000 */
[----:B------:R-:W-:-:S00]  /*14760*/  NOP ;  /* 0x0000000000007918 */ /* 0x000fc00000000000 */
[----:B------:R-:W-:-:S00]  /*14770*/  NOP ;  /* 0x0000000000007918 */ /* 0x000fc00000000000 */
.L_x_11:


//--------------------- .nv.global.init           --------------------------
	.section	.nv.global.init,"aw",@progbits
.nv.global.init:
	.type		_$_str,@object
	.size		_$_str,(.L_0 - _$_str)
_$_str:
        /*0000*/ 	.byte	0x5f, 0x5f, 0x43, 0x55, 0x44, 0x41, 0x5f, 0x46, 0x54, 0x5a, 0x00
.L_0:


//--------------------- .nv.shared.attn_fwd       --------------------------
	.section	.nv.shared.attn_fwd,"aw",@nobits
	.sectionflags	@""
	.align	16
	.zero		1024


//--------------------- .nv.shared.reserved.0     --------------------------
	.section	.nv.shared.reserved.0,"aw",@nobits
	.weak		__nv_reservedSMEM_offset_0_alias
	.size		__nv_reservedSMEM_offset_0_alias, 0, 64
	.other		__nv_reservedSMEM_offset_0_alias,@"STO_CUDA_RESERVED_SHARED STV_DEFAULT"
__nv_reservedSMEM_offset_0_alias:
	.zero		0
	.zero		64


//--------------------- .nv.constant0.attn_fwd    --------------------------
	.section	.nv.constant0.attn_fwd,"a",@progbits
	.sectionflags	@""
	.align	4
.nv.constant0.attn_fwd:
	.zero		1032


//--------------------- SYMBOLS --------------------------

	.type		.nv.reservedSmem.offset0,@object
	.size		.nv.reservedSmem.offset0,0x4
	.type		.nv.reservedSmem.cap,@object
	.size		.nv.reservedSmem.cap,0x4
